	.target	sm_90a

	.elftype	@"ET_EXEC"


//--------------------- .note.nv.tkinfo           --------------------------
	.section	.note.nv.tkinfo,"",@"SHT_NOTE"
	.sectionflags	@"SHF_NOTE_NV_TKINFO"
	.tkinfo
        /*0018*/ 	.word	0x00000002
        /*0030*/ 	.string	""
        /*0030*/ 	.string	"ptxas"
        /*0030*/ 	.string	"Cuda compilation tools, release 13.0, V13.0.88"
        /*0030*/ 	.string	"Build cuda_13.0.r13.0/compiler.36424714_0"
        /*0030*/ 	.string	"-v  -suppress-debug-info  -lineinfo  -arch sm_90a "



//--------------------- .note.nv.cuinfo           --------------------------
	.section	.note.nv.cuinfo,"",@"SHT_NOTE"
	.sectionflags	@"SHF_NOTE_NV_CUINFO"
        /*0018*/ 	.short	0x0002
        /*001a*/ 	.short	0x005a
        /*001c*/ 	.short	0x0082
	.zero		2


//--------------------- .nv.info                  --------------------------
	.section	.nv.info,"",@"SHT_CUDA_INFO"
	.align	4


	//----- nvinfo : EIATTR_REGCOUNT
	.align		4
        /*0000*/ 	.byte	0x04, 0x2f
        /*0002*/ 	.short	(.L_1 - .L_0)
	.align		4
.L_0:
        /*0004*/ 	.word	index@(matmul_kernel)
        /*0008*/ 	.word	0x00000020


	//----- nvinfo : EIATTR_FRAME_SIZE
	.align		4
.L_1:
        /*000c*/ 	.byte	0x04, 0x11
        /*000e*/ 	.short	(.L_3 - .L_2)
	.align		4
.L_2:
        /*0010*/ 	.word	index@(matmul_kernel)
        /*0014*/ 	.word	0x00000a00


	//----- nvinfo : EIATTR_MIN_STACK_SIZE
	.align		4
.L_3:
        /*0018*/ 	.byte	0x04, 0x12
        /*001a*/ 	.short	(.L_5 - .L_4)
	.align		4
.L_4:
        /*001c*/ 	.word	index@(matmul_kernel)
        /*0020*/ 	.word	0x00000a00
.L_5:


//--------------------- .nv.compat                --------------------------
	.section	.nv.compat,"",@"SHT_CUDA_COMPAT_INFO"
	.align	4
        /*0000*/ 	.byte	0x02, 0x09, 0x01, 0x00, 0x02, 0x02, 0x02, 0x00, 0x02, 0x05, 0x05, 0x00, 0x03, 0x07, 0x01, 0x01
        /*0010*/ 	.byte	0x02, 0x03, 0x00, 0x00, 0x02, 0x06, 0x01, 0x00, 0x04, 0x0b, 0x08, 0x00, 0x00, 0x00, 0x00, 0x00
        /*0020*/ 	.byte	0x00, 0x00, 0x00, 0x00


//--------------------- .nv.info.matmul_kernel    --------------------------
	.section	.nv.info.matmul_kernel,"",@"SHT_CUDA_INFO"
	.sectionflags	@""
	.align	4


	//----- nvinfo : EIATTR_CUDA_API_VERSION
	.align		4
        /*0000*/ 	.byte	0x04, 0x37
        /*0002*/ 	.short	(.L_7 - .L_6)
.L_6:
        /*0004*/ 	.word	0x00000082


	//----- nvinfo : EIATTR_KPARAM_INFO
	.align		4
.L_7:
        /*0008*/ 	.byte	0x04, 0x17
        /*000a*/ 	.short	(.L_9 - .L_8)
.L_8:
        /*000c*/ 	.word	0x00000000
        /*0010*/ 	.short	0x000d
        /*0012*/ 	.short	0x0048
        /*0014*/ 	.byte	0x00, 0xf4, 0x21, 0x00


	//----- nvinfo : EIATTR_KPARAM_INFO
	.align		4
.L_9:
        /*0018*/ 	.byte	0x04, 0x17
        /*001a*/ 	.short	(.L_11 - .L_10)
.L_10:
        /*001c*/ 	.word	0x00000000
        /*0020*/ 	.short	0x000c
        /*0022*/ 	.short	0x0040
        /*0024*/ 	.byte	0x00, 0xf4, 0x21, 0x00


	//----- nvinfo : EIATTR_KPARAM_INFO
	.align		4
.L_11:
        /*0028*/ 	.byte	0x04, 0x17
        /*002a*/ 	.short	(.L_13 - .L_12)
.L_12:
        /*002c*/ 	.word	0x00000000
        /*0030*/ 	.short	0x000b
        /*0032*/ 	.short	0x0038
        /*0034*/ 	.byte	0x00, 0xf0, 0x11, 0x00


	//----- nvinfo : EIATTR_KPARAM_INFO
	.align		4
.L_13:
        /*0038*/ 	.byte	0x04, 0x17
        /*003a*/ 	.short	(.L_15 - .L_14)
.L_14:
        /*003c*/ 	.word	0x00000000
        /*0040*/ 	.short	0x000a
        /*0042*/ 	.short	0x0034
        /*0044*/ 	.byte	0x00, 0xf0, 0x11, 0x00


	//----- nvinfo : EIATTR_KPARAM_INFO
	.align		4
.L_15:
        /*0048*/ 	.byte	0x04, 0x17
        /*004a*/ 	.short	(.L_17 - .L_16)
.L_16:
        /*004c*/ 	.word	0x00000000
        /*0050*/ 	.short	0x0009
        /*0052*/ 	.short	0x0030
        /*0054*/ 	.byte	0x00, 0xf0, 0x11, 0x00


	//----- nvinfo : EIATTR_KPARAM_INFO
	.align		4
.L_17:
        /*0058*/ 	.byte	0x04, 0x17
        /*005a*/ 	.short	(.L_19 - .L_18)
.L_18:
        /*005c*/ 	.word	0x00000000
        /*0060*/ 	.short	0x0008
        /*0062*/ 	.short	0x002c
        /*0064*/ 	.byte	0x00, 0xf0, 0x11, 0x00


	//----- nvinfo : EIATTR_KPARAM_INFO
	.align		4
.L_19:
        /*0068*/ 	.byte	0x04, 0x17
        /*006a*/ 	.short	(.L_21 - .L_20)
.L_20:
        /*006c*/ 	.word	0x00000000
        /*0070*/ 	.short	0x0007
        /*0072*/ 	.short	0x0028
        /*0074*/ 	.byte	0x00, 0xf0, 0x11, 0x00


	//----- nvinfo : EIATTR_KPARAM_INFO
	.align		4
.L_21:
        /*0078*/ 	.byte	0x04, 0x17
        /*007a*/ 	.short	(.L_23 - .L_22)
.L_22:
        /*007c*/ 	.word	0x00000000
        /*0080*/ 	.short	0x0006
        /*0082*/ 	.short	0x0024
        /*0084*/ 	.byte	0x00, 0xf0, 0x11, 0x00


	//----- nvinfo : EIATTR_KPARAM_INFO
	.align		4
.L_23:
        /*0088*/ 	.byte	0x04, 0x17
        /*008a*/ 	.short	(.L_25 - .L_24)
.L_24:
        /*008c*/ 	.word	0x00000000
        /*0090*/ 	.short	0x0005
        /*0092*/ 	.short	0x0020
        /*0094*/ 	.byte	0x00, 0xf0, 0x11, 0x00


	//----- nvinfo : EIATTR_KPARAM_INFO
	.align		4
.L_25:
        /*0098*/ 	.byte	0x04, 0x17
        /*009a*/ 	.short	(.L_27 - .L_26)
.L_26:
        /*009c*/ 	.word	0x00000000
        /*00a0*/ 	.short	0x0004
        /*00a2*/ 	.short	0x001c
        /*00a4*/ 	.byte	0x00, 0xf0, 0x11, 0x00


	//----- nvinfo : EIATTR_KPARAM_INFO
	.align		4
.L_27:
        /*00a8*/ 	.byte	0x04, 0x17
        /*00aa*/ 	.short	(.L_29 - .L_28)
.L_28:
        /*00ac*/ 	.word	0x00000000
        /*00b0*/ 	.short	0x0003
        /*00b2*/ 	.short	0x0018
        /*00b4*/ 	.byte	0x00, 0xf0, 0x11, 0x00


	//----- nvinfo : EIATTR_KPARAM_INFO
	.align		4
.L_29:
        /*00b8*/ 	.byte	0x04, 0x17
        /*00ba*/ 	.short	(.L_31 - .L_30)
.L_30:
        /*00bc*/ 	.word	0x00000000
        /*00c0*/ 	.short	0x0002
        /*00c2*/ 	.short	0x0010
        /*00c4*/ 	.byte	0x00, 0xf4, 0x21, 0x00


	//----- nvinfo : EIATTR_KPARAM_INFO
	.align		4
.L_31:
        /*00c8*/ 	.byte	0x04, 0x17
        /*00ca*/ 	.short	(.L_33 - .L_32)
.L_32:
        /*00cc*/ 	.word	0x00000000
        /*00d0*/ 	.short	0x0001
        /*00d2*/ 	.short	0x0008
        /*00d4*/ 	.byte	0x00, 0xf4, 0x21, 0x00


	//----- nvinfo : EIATTR_KPARAM_INFO
	.align		4
.L_33:
        /*00d8*/ 	.byte	0x04, 0x17
        /*00da*/ 	.short	(.L_35 - .L_34)
.L_34:
        /*00dc*/ 	.word	0x00000000
        /*00e0*/ 	.short	0x0000
        /*00e2*/ 	.short	0x0000
        /*00e4*/ 	.byte	0x00, 0xf4, 0x21, 0x00


	//----- nvinfo : EIATTR_SPARSE_MMA_MASK
	.align		4
.L_35:
        /*00e8*/ 	.byte	0x03, 0x50
        /*00ea*/ 	.short	0x0000


	//----- nvinfo : EIATTR_MAXREG_COUNT
	.align		4
        /*00ec*/ 	.byte	0x03, 0x1b
        /*00ee*/ 	.short	0x00ff


	//----- nvinfo : EIATTR_NUM_BARRIERS
	.align		4
        /*00f0*/ 	.byte	0x02, 0x4c
        /*00f2*/ 	.byte	0x01
	.zero		1


	//----- nvinfo : EIATTR_ANNOTATIONS
	.align		4
        /*00f4*/ 	.byte	0x04, 0x55
        /*00f6*/ 	.short	(.L_37 - .L_36)


	//   ....[0]....
.L_36:
        /*00f8*/ 	.word	0x00000001
        /*00fc*/ 	.byte	0x50, 0x05, 0x00, 0x00, 0x01, 0x00, 0x00, 0x00, 0x60, 0x05, 0x00, 0x00, 0x01, 0x00, 0x00, 0x00
        /* <DEDUP_REMOVED lines=1283> */
        /*513c*/ 	.byte	0x70, 0x82, 0x01, 0x00


	//----- nvinfo : EIATTR_MERCURY_ISA_VERSION
	.align		4
.L_37:
        /*5140*/ 	.byte	0x03, 0x5f
        /*5142*/ 	.short	0x0101


	//----- nvinfo : EIATTR_EXIT_INSTR_OFFSETS
	.align		4
        /*5144*/ 	.byte	0x04, 0x1c
        /*5146*/ 	.short	(.L_39 - .L_38)


	//   ....[0]....
.L_38:
        /*5148*/ 	.word	0x00018e30


	//   ....[1]....
        /*514c*/ 	.word	0x00018e50


	//----- nvinfo : EIATTR_REQNTID
	.align		4
.L_39:
        /*5150*/ 	.byte	0x04, 0x10
        /*5152*/ 	.short	(.L_41 - .L_40)
.L_40:
        /*5154*/ 	.word	0x00000100
        /*5158*/ 	.word	0x00000001
        /*515c*/ 	.word	0x00000001


	//----- nvinfo : EIATTR_CBANK_PARAM_SIZE
	.align		4
.L_41:
        /*5160*/ 	.byte	0x03, 0x19
        /*5162*/ 	.short	0x0050


	//----- nvinfo : EIATTR_PARAM_CBANK
	.align		4
        /*5164*/ 	.byte	0x04, 0x0a
        /*5166*/ 	.short	(.L_43 - .L_42)
	.align		4
.L_42:
        /*5168*/ 	.word	index@(.nv.constant0.matmul_kernel)
        /*516c*/ 	.short	0x0210
        /*516e*/ 	.short	0x0050


	//----- nvinfo : EIATTR_SW_WAR
	.align		4
.L_43:
        /*5170*/ 	.byte	0x04, 0x36
        /*5172*/ 	.short	(.L_45 - .L_44)
.L_44:
        /*5174*/ 	.word	0x00000008
.L_45:


//--------------------- .nv.callgraph             --------------------------
	.section	.nv.callgraph,"",@"SHT_CUDA_CALLGRAPH"
	.align	4
	.sectionentsize	8
	.align		4
        /*0000*/ 	.word	0x00000000
	.align		4
        /*0004*/ 	.word	0xffffffff
	.align		4
        /*0008*/ 	.word	0x00000000
	.align		4
        /*000c*/ 	.word	0xfffffffe
	.align		4
        /*0010*/ 	.word	0x00000000
	.align		4
        /*0014*/ 	.word	0xfffffffd
	.align		4
        /*0018*/ 	.word	0x00000000
	.align		4
        /*001c*/ 	.word	0xfffffffc


//--------------------- .text.matmul_kernel       --------------------------
	.section	.text.matmul_kernel,"ax",@progbits
	.align	128
        .global         matmul_kernel
        .type           matmul_kernel,@function
        .size           matmul_kernel,(.L_x_4 - matmul_kernel)
        .other          matmul_kernel,@"STO_CUDA_ENTRY STV_DEFAULT"
matmul_kernel:
.text.matmul_kernel:
[----:B------:R-:W0:Y:S08]  /*0000*/  LDC R1, c[0x0][0x28] ;  /* 0x00000a00ff017b82 */ /* 0x000e300000000800 */
[----:B------:R-:W1:Y:S01]  /*0010*/  LDC.64 R2, c[0x0][0x228] ;  /* 0x00008a00ff027b82 */ /* 0x000e620000000a00 */
[----:B------:R-:W2:Y:S01]  /*0020*/  S2R R18, SR_TID.X ;  /* 0x0000000000127919 */ /* 0x000ea20000002100 */
[----:B0-----:R-:W-:Y:S01]  /*0030*/  VIADD R1, R1, 0xfffff600 ;  /* 0xfffff60001017836 */ /* 0x001fe20000000000 */
[----:B------:R-:W-:Y:S01]  /*0040*/  ULDC.64 UR10, c[0x0][0x208] ;  /* 0x00008200000a7ab9 */ /* 0x000fe20000000a00 */
[----:B------:R-:W-:Y:S01]  /*0050*/  ULDC UR8, c[0x0][0x230] ;  /* 0x00008c0000087ab9 */ /* 0x000fe20000000800 */
[----:B-1----:R-:W-:-:S05]  /*0060*/  VIADD R0, R3, 0xff ;  /* 0x000000ff03007836 */ /* 0x002fca0000000000 */
[----:B------:R-:W-:-:S04]  /*0070*/  SHF.R.S32.HI R5, RZ, 0x1f, R0 ;  /* 0x0000001fff057819 */ /* 0x000fc80000011400 */
[----:B------:R-:W-:-:S04]  /*0080*/  LEA.HI R5, R5, R0, RZ, 0x8 ;  /* 0x0000000005057211 */ /* 0x000fc800078f40ff */
[----:B------:R-:W-:Y:S02]  /*0090*/  SHF.R.S32.HI R0, RZ, 0x8, R5 ;  /* 0x00000008ff007819 */ /* 0x000fe40000011405 */
[----:B------:R-:W0:Y:S03]  /*00a0*/  S2R R5, SR_CTAID.X ;  /* 0x0000000000057919 */ /* 0x000e260000002500 */
[----:B------:R-:W-:-:S05]  /*00b0*/  IMAD.SHL.U32 R0, R0, 0x8, RZ ;  /* 0x0000000800007824 */ /* 0x000fca00078e00ff */
[-C--:B------:R-:W-:Y:S02]  /*00c0*/  IABS R9, R0.reuse ;  /* 0x0000000000097213 */ /* 0x080fe40000000000 */
[----:B------:R-:W-:Y:S02]  /*00d0*/  IABS R12, R0 ;  /* 0x00000000000c7213 */ /* 0x000fe40000000000 */
[----:B------:R-:W1:Y:S08]  /*00e0*/  I2F.RP R4, R9 ;  /* 0x0000000900047306 */ /* 0x000e700000209400 */
[----:B-1----:R-:W1:Y:S01]  /*00f0*/  MUFU.RCP R4, R4 ;  /* 0x0000000400047308 */ /* 0x002e620000001000 */
[----:B0-----:R-:W-:Y:S01]  /*0100*/  IABS R10, R5 ;  /* 0x00000005000a7213 */ /* 0x001fe20000000000 */
[----:B-1----:R-:W-:-:S02]  /*0110*/  VIADD R6, R4, 0xffffffe ;  /* 0x0ffffffe04067836 */ /* 0x002fc40000000000 */
[----:B------:R-:W-:-:S04]  /*0120*/  IMAD.MOV R4, RZ, RZ, -R12 ;  /* 0x000000ffff047224 */ /* 0x000fc800078e0a0c */
[----:B------:R0:W1:Y:S02]  /*0130*/  F2I.FTZ.U32.TRUNC.NTZ R7, R6 ;  /* 0x0000000600077305 */ /* 0x000064000021f000 */
[----:B0-----:R-:W-:Y:S02]  /*0140*/  IMAD.MOV.U32 R6, RZ, RZ, RZ ;  /* 0x000000ffff067224 */ /* 0x001fe400078e00ff */
[----:B-1----:R-:W-:-:S04]  /*0150*/  IMAD.MOV R8, RZ, RZ, -R7 ;  /* 0x000000ffff087224 */ /* 0x002fc800078e0a07 */
[----:B------:R-:W-:Y:S02]  /*0160*/  IMAD R11, R8, R9, RZ ;  /* 0x00000009080b7224 */ /* 0x000fe400078e02ff */
[----:B------:R-:W-:Y:S02]  /*0170*/  IMAD.MOV.U32 R8, RZ, RZ, R10 ;  /* 0x000000ffff087224 */ /* 0x000fe400078e000a */
[----:B------:R-:W-:-:S06]  /*0180*/  IMAD.HI.U32 R7, R7, R11, R6 ;  /* 0x0000000b07077227 */ /* 0x000fcc00078e0006 */
[----:B------:R-:W-:-:S04]  /*0190*/  IMAD.HI.U32 R7, R7, R8, RZ ;  /* 0x0000000807077227 */ /* 0x000fc800078e00ff */
[----:B------:R-:W-:-:S05]  /*01a0*/  IMAD R4, R7, R4, R8 ;  /* 0x0000000407047224 */ /* 0x000fca00078e0208 */
[----:B------:R-:W-:-:S13]  /*01b0*/  ISETP.GT.U32.AND P1, PT, R9, R4, PT ;  /* 0x000000040900720c */ /* 0x000fda0003f24070 */
[----:B------:R-:W-:Y:S02]  /*01c0*/  @!P1 IMAD.IADD R4, R4, 0x1, -R9 ;  /* 0x0000000104049824 */ /* 0x000fe400078e0a09 */
[----:B------:R-:W-:Y:S01]  /*01d0*/  @!P1 VIADD R7, R7, 0x1 ;  /* 0x0000000107079836 */ /* 0x000fe20000000000 */
[----:B------:R-:W-:Y:S02]  /*01e0*/  ISETP.NE.AND P1, PT, R0, RZ, PT ;  /* 0x000000ff0000720c */ /* 0x000fe40003f25270 */
[----:B------:R-:W-:Y:S02]  /*01f0*/  ISETP.GE.U32.AND P0, PT, R4, R9, PT ;  /* 0x000000090400720c */ /* 0x000fe40003f06070 */
[----:B------:R-:W-:-:S04]  /*0200*/  LOP3.LUT R4, R5, R0, RZ, 0x3c, !PT ;  /* 0x0000000005047212 */ /* 0x000fc800078e3cff */
[----:B------:R-:W-:Y:S01]  /*0210*/  ISETP.GE.AND P2, PT, R4, RZ, PT ;  /* 0x000000ff0400720c */ /* 0x000fe20003f46270 */
[----:B------:R-:W-:-:S06]  /*0220*/  VIADD R4, R2, 0xf ;  /* 0x0000000f02047836 */ /* 0x000fcc0000000000 */
[----:B------:R-:W-:-:S04]  /*0230*/  @P0 VIADD R7, R7, 0x1 ;  /* 0x0000000107070836 */ /* 0x000fc80000000000 */
[----:B------:R-:W-:Y:S01]  /*0240*/  IMAD.MOV.U32 R6, RZ, RZ, R7 ;  /* 0x000000ffff067224 */ /* 0x000fe200078e0007 */
[----:B------:R-:W-:-:S03]  /*0250*/  SHF.R.S32.HI R7, RZ, 0x1f, R4 ;  /* 0x0000001fff077819 */ /* 0x000fc60000011404 */
[----:B------:R-:W-:Y:S01]  /*0260*/  @!P2 IMAD.MOV R6, RZ, RZ, -R6 ;  /* 0x000000ffff06a224 */ /* 0x000fe200078e0a06 */
[----:B------:R-:W-:Y:S02]  /*0270*/  @!P1 LOP3.LUT R6, RZ, R0, RZ, 0x33, !PT ;  /* 0x00000000ff069212 */ /* 0x000fe400078e33ff */
[----:B------:R-:W-:-:S03]  /*0280*/  LEA.HI R7, R7, R4, RZ, 0x4 ;  /* 0x0000000407077211 */ /* 0x000fc600078f20ff */
[----:B------:R-:W-:Y:S02]  /*0290*/  IMAD.SHL.U32 R4, R6, 0x8, RZ ;  /* 0x0000000806047824 */ /* 0x000fe400078e00ff */
[----:B------:R-:W-:-:S03]  /*02a0*/  IMAD.MOV R6, RZ, RZ, -R6 ;  /* 0x000000ffff067224 */ /* 0x000fc600078e0a06 */
[----:B------:R-:W-:Y:S01]  /*02b0*/  LEA.HI.SX32 R7, R7, -R4, 0x1c ;  /* 0x8000000407077211 */ /* 0x000fe200078fe2ff */
[----:B------:R-:W-:Y:S02]  /*02c0*/  IMAD R15, R0, R6, R5 ;  /* 0x00000006000f7224 */ /* 0x000fe400078e0205 */
[----:B------:R-:W-:Y:S01]  /*02d0*/  IMAD.MOV.U32 R6, RZ, RZ, RZ ;  /* 0x000000ffff067224 */ /* 0x000fe200078e00ff */
[----:B------:R-:W-:Y:S02]  /*02e0*/  VIMNMX R8, R7, 0x8, PT ;  /* 0x0000000807087848 */ /* 0x000fe40003fe0100 */
[----:B------:R-:W-:Y:S02]  /*02f0*/  IABS R13, R15 ;  /* 0x0000000f000d7213 */ /* 0x000fe40000000000 */
[----:B------:R-:W-:-:S04]  /*0300*/  IABS R11, R8 ;  /* 0x00000008000b7213 */ /* 0x000fc80000000000 */
[----:B------:R-:W0:Y:S08]  /*0310*/  I2F.RP R9, R11 ;  /* 0x0000000b00097306 */ /* 0x000e300000209400 */
[----:B0-----:R-:W0:Y:S02]  /*0320*/  MUFU.RCP R9, R9 ;  /* 0x0000000900097308 */ /* 0x001e240000001000 */
[----:B0-----:R-:W-:-:S06]  /*0330*/  VIADD R7, R9, 0xffffffe ;  /* 0x0ffffffe09077836 */ /* 0x001fcc0000000000 */
[----:B------:R-:W0:Y:S02]  /*0340*/  F2I.FTZ.U32.TRUNC.NTZ R7, R7 ;  /* 0x0000000700077305 */ /* 0x000e24000021f000 */
[----:B0-----:R-:W-:-:S04]  /*0350*/  IMAD.MOV R10, RZ, RZ, -R7 ;  /* 0x000000ffff0a7224 */ /* 0x001fc800078e0a07 */
[----:B------:R-:W-:-:S04]  /*0360*/  IMAD.MOV.U32 R0, RZ, RZ, R10 ;  /* 0x000000ffff007224 */ /* 0x000fc800078e000a */
[----:B------:R-:W-:Y:S01]  /*0370*/  IMAD R5, R0, R11, RZ ;  /* 0x0000000b00057224 */ /* 0x000fe200078e02ff */
[----:B------:R-:W-:-:S03]  /*0380*/  IABS R0, R8 ;  /* 0x0000000800007213 */ /* 0x000fc60000000000 */
[----:B------:R-:W-:Y:S01]  /*0390*/  IMAD.HI.U32 R6, R7, R5, R6 ;  /* 0x0000000507067227 */ /* 0x000fe200078e0006 */
[----:B--2---:R-:W-:-:S03]  /*03a0*/  SHF.R.U32.HI R7, RZ, 0x4, R18 ;  /* 0x00000004ff077819 */ /* 0x004fc60000011612 */
[----:B------:R-:W-:Y:S01]  /*03b0*/  IMAD.MOV R0, RZ, RZ, -R0 ;  /* 0x000000ffff007224 */ /* 0x000fe200078e0a00 */
[----:B------:R-:W-:Y:S01]  /*03c0*/  SGXT.U32 R7, R7, 0x4 ;  /* 0x000000040707781a */ /* 0x000fe20000000000 */
        /* <DEDUP_REMOVED lines=8> */
[----:B------:R-:W-:Y:S02]  /*0450*/  ISETP.GE.AND P2, PT, R0, RZ, PT ;  /* 0x000000ff0000720c */ /* 0x000fe40003f46270 */
[----:B------:R-:W0:Y:S05]  /*0460*/  LDC R0, c[0x0][0x230] ;  /* 0x00008c00ff007b82 */ /* 0x000e2a0000000800 */
[----:B------:R-:W-:-:S06]  /*0470*/  @P0 VIADD R6, R6, 0x1 ;  /* 0x0000000106060836 */ /* 0x000fcc0000000000 */
[----:B------:R-:W-:Y:S01]  /*0480*/  @!P2 IMAD.MOV R6, RZ, RZ, -R6 ;  /* 0x000000ffff06a224 */ /* 0x000fe200078e0a06 */
[----:B------:R-:W-:-:S05]  /*0490*/  @!P1 LOP3.LUT R6, RZ, R8, RZ, 0x33, !PT ;  /* 0x00000008ff069212 */ /* 0x000fca00078e33ff */
[----:B------:R-:W-:Y:S02]  /*04a0*/  IMAD.MOV R5, RZ, RZ, -R6 ;  /* 0x000000ffff057224 */ /* 0x000fe400078e0a06 */
[----:B------:R-:W-:Y:S02]  /*04b0*/  IMAD.SHL.U32 R17, R6, 0x100, RZ ;  /* 0x0000010006117824 */ /* 0x000fe400078e00ff */
[----:B------:R-:W-:Y:S01]  /*04c0*/  IMAD R5, R8, R5, R15 ;  /* 0x0000000508057224 */ /* 0x000fe200078e020f */
[C---:B------:R-:W-:Y:S01]  /*04d0*/  LOP3.LUT R8, R7.reuse, 0x10, RZ, 0xfc, !PT ;  /* 0x0000001007087812 */ /* 0x040fe200078efcff */
[----:B0-----:R-:W-:Y:S01]  /*04e0*/  VIADD R14, R0, 0x7f ;  /* 0x0000007f000e7836 */ /* 0x001fe20000000000 */
[----:B------:R-:W-:Y:S01]  /*04f0*/  LOP3.LUT R0, R18, 0xf, RZ, 0xc0, !PT ;  /* 0x0000000f12007812 */ /* 0x000fe200078ec0ff */
[----:B------:R-:W-:Y:S01]  /*0500*/  IMAD.IADD R5, R4, 0x1, R5 ;  /* 0x0000000104057824 */ /* 0x000fe200078e0205 */
[----:B------:R-:W-:Y:S02]  /*0510*/  LOP3.LUT R4, R7, 0x20, RZ, 0xfc, !PT ;  /* 0x0000002007047812 */ /* 0x000fe400078efcff */
[----:B------:R-:W-:Y:S01]  /*0520*/  ISETP.GT.AND P0, PT, R14, 0x7f, PT ;  /* 0x0000007f0e00780c */ /* 0x000fe20003f04270 */
[----:B------:R-:W-:Y:S01]  /*0530*/  IMAD R16, R5, 0x10, R0 ;  /* 0x0000001005107824 */ /* 0x000fe200078e0200 */
[----:B------:R-:W-:-:S04]  /*0540*/  LOP3.LUT R0, R7, 0x40, RZ, 0xfc, !PT ;  /* 0x0000004007007812 */ /* 0x000fc800078efcff */
[----:B------:R0:W-:Y:S04]  /*0550*/  STL [R1+0x6f4], R16 ;  /* 0x0006f41001007387 */ /* 0x0001e80000100800 */
[----:B------:R0:W-:Y:S03]  /*0560*/  STL [R1+0x6e8], R17 ;  /* 0x0006e81101007387 */ /* 0x0001e60000100800 */
[----:B------:R-:W-:Y:S05]  /*0570*/  @P0 BRA `(.L_x_0) ;  /* 0x00000000002c0947 */ /* 0x000fea0003800000 */
[----:B------:R-:W-:Y:S01]  /*0580*/  IMAD.SHL.U32 R0, R18, 0x20, RZ ;  /* 0x0000002012007824 */ /* 0x000fe200078e00ff */
[----:B------:R-:W-:Y:S02]  /*0590*/  CS2R R12, SRZ ;  /* 0x00000000000c7805 */ /* 0x000fe4000001ff00 */
[----:B------:R-:W-:Y:S02]  /*05a0*/  CS2R R14, SRZ ;  /* 0x00000000000e7805 */ /* 0x000fe4000001ff00 */
[----:B------:R-:W-:Y:S02]  /*05b0*/  CS2R R4, SRZ ;  /* 0x0000000000047805 */ /* 0x000fe4000001ff00 */
[----:B------:R-:W-:Y:S01]  /*05c0*/  CS2R R6, SRZ ;  /* 0x0000000000067805 */ /* 0x000fe2000001ff00 */
[----:B------:R1:W-:Y:S01]  /*05d0*/  STL [R1+0x6f0], R0 ;  /* 0x0006f00001007387 */ /* 0x0003e20000100800 */
[----:B------:R-:W-:Y:S02]  /*05e0*/  CS2R R8, SRZ ;  /* 0x0000000000087805 */ /* 0x000fe4000001ff00 */
[----:B------:R-:W-:-:S02]  /*05f0*/  CS2R R10, SRZ ;  /* 0x00000000000a7805 */ /* 0x000fc4000001ff00 */
[----:B------:R-:W-:Y:S02]  /*0600*/  CS2R R20, SRZ ;  /* 0x0000000000147805 */ /* 0x000fe4000001ff00 */
[----:B------:R-:W-:Y:S01]  /*0610*/  CS2R R22, SRZ ;  /* 0x0000000000167805 */ /* 0x000fe2000001ff00 */
[----:B------:R-:W-:Y:S06]  /*0620*/  BRA `(.L_x_1) ;  /* 0x0000017800ec7947 */ /* 0x000fec0003800000 */
.L_x_0:
[----:B------:R-:W-:Y:S01]  /*0630*/  IABS R4, R2 ;  /* 0x0000000200047213 */ /* 0x000fe20000000000 */
[----:B------:R1:W-:Y:S01]  /*0640*/  STL [R1+0x7f0], R3 ;  /* 0x0007f00301007387 */ /* 0x0003e20000100800 */
[----:B------:R-:W-:Y:S01]  /*0650*/  IABS R0, R3 ;  /* 0x0000000300007213 */ /* 0x000fe20000000000 */
[----:B------:R-:W-:Y:S01]  /*0660*/  ULDC UR5, c[0x0][0x240] ;  /* 0x0000900000057ab9 */ /* 0x000fe20000000800 */
[----:B------:R-:W2:Y:S01]  /*0670*/  I2F.RP R10, R4 ;  /* 0x00000004000a7306 */ /* 0x000ea20000209400 */
[----:B------:R-:W-:Y:S01]  /*0680*/  ISETP.GE.AND P3, PT, R16, RZ, PT ;  /* 0x000000ff1000720c */ /* 0x000fe20003f66270 */
[----:B------:R-:W-:Y:S01]  /*0690*/  ULDC UR6, c[0x0][0x234] ;  /* 0x00008d0000067ab9 */ /* 0x000fe20000000800 */
[----:B------:R-:W-:Y:S01]  /*06a0*/  ULDC.64 UR14, c[0x0][0x218] ;  /* 0x00008600000e7ab9 */ /* 0x000fe20000000a00 */
[----:B------:R-:W-:Y:S01]  /*06b0*/  ULDC UR9, c[0x0][0x238] ;  /* 0x00008e0000097ab9 */ /* 0x000fe20000000800 */
[----:B------:R-:W-:Y:S01]  /*06c0*/  ULDC.64 UR12, c[0x0][0x210] ;  /* 0x00008400000c7ab9 */ /* 0x000fe20000000a00 */
[----:B------:R-:W-:Y:S01]  /*06d0*/  ULDC.64 UR16, c[0x0][0x218] ;  /* 0x0000860000107ab9 */ /* 0x000fe20000000a00 */
[----:B------:R-:W-:Y:S01]  /*06e0*/  ULDC UR18, c[0x0][0x238] ;  /* 0x00008e0000127ab9 */ /* 0x000fe20000000800 */
[----:B------:R-:W3:Y:S01]  /*06f0*/  I2F.RP R5, R0 ;  /* 0x0000000000057306 */ /* 0x000ee20000209400 */
[----:B------:R-:W-:Y:S01]  /*0700*/  ULDC UR7, c[0x0][0x21c] ;  /* 0x0000870000077ab9 */ /* 0x000fe20000000800 */
[----:B------:R-:W-:Y:S01]  /*0710*/  ULDC UR19, c[0x0][0x238] ;  /* 0x00008e0000137ab9 */ /* 0x000fe20000000800 */
[----:B------:R-:W-:Y:S01]  /*0720*/  ULDC UR4, c[0x0][0x23c] ;  /* 0x00008f0000047ab9 */ /* 0x000fe20000000800 */
[----:B------:R-:W-:-:S04]  /*0730*/  ULDC UR20, c[0x0][0x238] ;  /* 0x00008e0000147ab9 */ /* 0x000fc80000000800 */
[----:B--2---:R-:W2:Y:S08]  /*0740*/  MUFU.RCP R10, R10 ;  /* 0x0000000a000a7308 */ /* 0x004eb00000001000 */
[----:B---3--:R-:W3:Y:S01]  /*0750*/  MUFU.RCP R5, R5 ;  /* 0x0000000500057308 */ /* 0x008ee20000001000 */
[----:B--2---:R-:W-:-:S07]  /*0760*/  VIADD R6, R10, 0xffffffe ;  /* 0x0ffffffe0a067836 */ /* 0x004fce0000000000 */
[----:B------:R2:W4:Y:S01]  /*0770*/  F2I.FTZ.U32.TRUNC.NTZ R7, R6 ;  /* 0x0000000600077305 */ /* 0x000522000021f000 */
[----:B---3--:R-:W-:Y:S01]  /*0780*/  VIADD R8, R5, 0xffffffe ;  /* 0x0ffffffe05087836 */ /* 0x008fe20000000000 */
[----:B------:R-:W-:-:S06]  /*0790*/  IABS R5, R16 ;  /* 0x0000001000057213 */ /* 0x000fcc0000000000 */
[----:B------:R3:W5:Y:S01]  /*07a0*/  F2I.FTZ.U32.TRUNC.NTZ R9, R8 ;  /* 0x0000000800097305 */ /* 0x000762000021f000 */
[----:B--2---:R-:W-:Y:S02]  /*07b0*/  IMAD.MOV.U32 R6, RZ, RZ, RZ ;  /* 0x000000ffff067224 */ /* 0x004fe400078e00ff */
[----:B----4-:R-:W-:Y:S02]  /*07c0*/  IMAD.MOV R11, RZ, RZ, -R7 ;  /* 0x000000ffff0b7224 */ /* 0x010fe400078e0a07 */
[----:B---3--:R-:W-:Y:S02]  /*07d0*/  IMAD.MOV.U32 R8, RZ, RZ, RZ ;  /* 0x000000ffff087224 */ /* 0x008fe400078e00ff */
[----:B------:R-:W-:-:S04]  /*07e0*/  IMAD R11, R11, R4, RZ ;  /* 0x000000040b0b7224 */ /* 0x000fc800078e02ff */
[----:B------:R-:W-:Y:S01]  /*07f0*/  IMAD.HI.U32 R10, R7, R11, R6 ;  /* 0x0000000b070a7227 */ /* 0x000fe200078e0006 */
[----:B------:R-:W-:-:S03]  /*0800*/  SHF.R.U32.HI R7, RZ, 0x7, R18 ;  /* 0x00000007ff077819 */ /* 0x000fc60000011612 */
[----:B-----5:R-:W-:Y:S01]  /*0810*/  IMAD.MOV R11, RZ, RZ, -R9 ;  /* 0x000000ffff0b7224 */ /* 0x020fe200078e0a09 */
[----:B------:R-:W-:Y:S01]  /*0820*/  SGXT.U32 R7, R7, 0x1 ;  /* 0x000000010707781a */ /* 0x000fe20000000000 */
[----:B------:R-:W-:-:S03]  /*0830*/  IMAD.HI.U32 R10, R10, R5, RZ ;  /* 0x000000050a0a7227 */ /* 0x000fc600078e00ff */
[----:B------:R-:W-:Y:S01]  /*0840*/  LOP3.LUT R7, R17, R7, RZ, 0xfc, !PT ;  /* 0x0000000711077212 */ /* 0x000fe200078efcff */
[----:B------:R-:W-:Y:S02]  /*0850*/  IMAD.MOV R10, RZ, RZ, -R10 ;  /* 0x000000ffff0a7224 */ /* 0x000fe400078e0a0a */
[----:B------:R-:W-:Y:S01]  /*0860*/  IMAD R11, R11, R0, RZ ;  /* 0x000000000b0b7224 */ /* 0x000fe200078e02ff */
[----:B------:R-:W-:Y:S01]  /*0870*/  IABS R6, R7 ;  /* 0x0000000700067213 */ /* 0x000fe20000000000 */
[C---:B------:R-:W-:Y:S01]  /*0880*/  IMAD R5, R4.reuse, R10, R5 ;  /* 0x0000000a04057224 */ /* 0x040fe200078e0205 */
[----:B------:R-:W-:Y:S01]  /*0890*/  LOP3.LUT R10, R7, 0xfe, RZ, 0xfc, !PT ;  /* 0x000000fe070a7812 */ /* 0x000fe200078efcff */
[----:B------:R-:W-:Y:S01]  /*08a0*/  IMAD.HI.U32 R8, R9, R11, R8 ;  /* 0x0000000b09087227 */ /* 0x000fe200078e0008 */
[----:B------:R-:W-:Y:S02]  /*08b0*/  LOP3.LUT R14, R7, 0xfa, RZ, 0xfc, !PT ;  /* 0x000000fa070e7812 */ /* 0x000fe400078efcff */
[----:B------:R-:W-:Y:S01]  /*08c0*/  ISETP.GT.U32.AND P0, PT, R4, R5, PT ;  /* 0x000000050400720c */ /* 0x000fe20003f04070 */
[----:B------:R-:W-:Y:S01]  /*08d0*/  IMAD.MOV.U32 R11, RZ, RZ, R6 ;  /* 0x000000ffff0b7224 */ /* 0x000fe200078e0006 */
[----:B------:R-:W-:-:S02]  /*08e0*/  IABS R9, R10 ;  /* 0x0000000a00097213 */ /* 0x000fc40000000000 */
[----:B------:R-:W-:Y:S01]  /*08f0*/  IABS R13, R14 ;  /* 0x0000000e000d7213 */ /* 0x000fe20000000000 */
[----:B------:R-:W-:Y:S01]  /*0900*/  IMAD.HI.U32 R6, R8, R11, RZ ;  /* 0x0000000b08067227 */ /* 0x000fe200078e00ff */
[----:B------:R-:W-:Y:S02]  /*0910*/  ISETP.GE.AND P5, PT, R10, RZ, PT ;  /* 0x000000ff0a00720c */ /* 0x000fe40003fa6270 */
[C---:B------:R-:W-:Y:S01]  /*0920*/  LOP3.LUT R10, R7.reuse, 0xf8, RZ, 0xfc, !PT ;  /* 0x000000f8070a7812 */ /* 0x040fe200078efcff */
[----:B------:R-:W-:Y:S01]  /*0930*/  IMAD.MOV R6, RZ, RZ, -R6 ;  /* 0x000000ffff067224 */ /* 0x000fe200078e0a06 */
[C---:B0-----:R-:W-:Y:S02]  /*0940*/  LOP3.LUT R16, R7.reuse, 0xf6, RZ, 0xfc, !PT ;  /* 0x000000f607107812 */ /* 0x041fe400078efcff */
[----:B------:R-:W-:Y:S01]  /*0950*/  LOP3.LUT R20, R7, 0xea, RZ, 0xfc, !PT ;  /* 0x000000ea07147812 */ /* 0x000fe200078efcff */
[----:B------:R-:W-:Y:S01]  /*0960*/  @!P0 IMAD.IADD R5, R5, 0x1, -R4 ;  /* 0x0000000105058824 */ /* 0x000fe200078e0a04 */
[C---:B------:R-:W-:Y:S01]  /*0970*/  LOP3.LUT R21, R7.reuse, 0xe8, RZ, 0xfc, !PT ;  /* 0x000000e807157812 */ /* 0x040fe200078efcff */
[----:B------:R-:W-:Y:S01]  /*0980*/  IMAD R12, R0, R6, R11 ;  /* 0x00000006000c7224 */ /* 0x000fe200078e020b */
[----:B------:R-:W-:Y:S01]  /*0990*/  LOP3.LUT R11, R7, 0xfc, RZ, 0xfc, !PT ;  /* 0x000000fc070b7812 */ /* 0x000fe200078efcff */
[----:B------:R-:W-:Y:S01]  /*09a0*/  IMAD.HI.U32 R6, R8, R9, RZ ;  /* 0x0000000908067227 */ /* 0x000fe200078e00ff */
[----:B------:R-:W-:-:S02]  /*09b0*/  ISETP.GT.U32.AND P1, PT, R4, R5, PT ;  /* 0x000000050400720c */ /* 0x000fc40003f24070 */
[C---:B------:R-:W-:Y:S01]  /*09c0*/  ISETP.GT.U32.AND P0, PT, R0.reuse, R12, PT ;  /* 0x0000000c0000720c */ /* 0x040fe20003f04070 */
[----:B------:R-:W-:Y:S01]  /*09d0*/  IMAD.MOV R6, RZ, RZ, -R6 ;  /* 0x000000ffff067224 */ /* 0x000fe200078e0a06 */
[----:B------:R-:W-:Y:S02]  /*09e0*/  IABS R15, R11 ;  /* 0x0000000b000f7213 */ /* 0x000fe40000000000 */
[----:B------:R-:W-:Y:S01]  /*09f0*/  ISETP.GE.AND P4, PT, R11, RZ, PT ;  /* 0x000000ff0b00720c */ /* 0x000fe20003f86270 */
[----:B------:R-:W-:Y:S01]  /*0a00*/  IMAD R9, R0, R6, R9 ;  /* 0x0000000600097224 */ /* 0x000fe200078e0209 */
[----:B------:R-:W-:Y:S01]  /*0a10*/  IABS R11, R16 ;  /* 0x00000010000b7213 */ /* 0x000fe20000000000 */
[----:B------:R-:W-:-:S03]  /*0a20*/  IMAD.HI.U32 R6, R8, R15, RZ ;  /* 0x0000000f08067227 */ /* 0x000fc600078e00ff */
[----:B------:R-:W-:Y:S01]  /*0a30*/  ISETP.GT.U32.AND P2, PT, R0, R9, PT ;  /* 0x000000090000720c */ /* 0x000fe20003f44070 */
[----:B------:R-:W-:Y:S01]  /*0a40*/  @!P1 IMAD.IADD R5, R5, 0x1, -R4 ;  /* 0x0000000105059824 */ /* 0x000fe200078e0a04 */
[----:B------:R-:W-:Y:S01]  /*0a50*/  ISETP.NE.AND P1, PT, R2, RZ, PT ;  /* 0x000000ff0200720c */ /* 0x000fe20003f25270 */
[----:B------:R-:W-:-:S04]  /*0a60*/  IMAD.HI.U32 R4, R8, R13, RZ ;  /* 0x0000000d08047227 */ /* 0x000fc800078e00ff */
[----:B------:R-:W-:Y:S02]  /*0a70*/  IMAD.MOV R4, RZ, RZ, -R4 ;  /* 0x000000ffff047224 */ /* 0x000fe400078e0a04 */
[----:B------:R-:W-:Y:S02]  /*0a80*/  @!P0 IMAD.IADD R12, R12, 0x1, -R0 ;  /* 0x000000010c0c8824 */ /* 0x000fe400078e0a00 */
[C---:B------:R-:W-:Y:S02]  /*0a90*/  IMAD R13, R0.reuse, R4, R13 ;  /* 0x00000004000d7224 */ /* 0x040fe400078e020d */
[----:B------:R-:W-:Y:S01]  /*0aa0*/  IMAD.MOV R6, RZ, RZ, -R6 ;  /* 0x000000ffff067224 */ /* 0x000fe200078e0a06 */
[C---:B------:R-:W-:Y:S01]  /*0ab0*/  ISETP.GT.U32.AND P0, PT, R0.reuse, R12, PT ;  /* 0x0000000c0000720c */ /* 0x040fe20003f04070 */
[----:B-1----:R-:W-:Y:S01]  /*0ac0*/  IMAD.MOV.U32 R3, RZ, RZ, R5 ;  /* 0x000000ffff037224 */ /* 0x002fe200078e0005 */
[C---:B------:R-:W-:Y:S01]  /*0ad0*/  ISETP.GT.U32.AND P6, PT, R0.reuse, R13, PT ;  /* 0x0000000d0000720c */ /* 0x040fe20003fc4070 */
[----:B------:R-:W-:Y:S01]  /*0ae0*/  IMAD R15, R0, R6, R15 ;  /* 0x00000006000f7224 */ /* 0x000fe200078e020f */
[----:B------:R-:W-:Y:S01]  /*0af0*/  IABS R5, R10 ;  /* 0x0000000a00057213 */ /* 0x000fe20000000000 */
[----:B------:R-:W-:Y:S01]  /*0b00*/  @!P3 IMAD.MOV R3, RZ, RZ, -R3 ;  /* 0x000000ffff03b224 */ /* 0x000fe200078e0a03 */
[----:B------:R-:W-:Y:S01]  /*0b10*/  ISETP.GE.AND P3, PT, R7, RZ, PT ;  /* 0x000000ff0700720c */ /* 0x000fe20003f66270 */
[----:B------:R-:W-:Y:S01]  /*0b20*/  @!P2 IMAD.IADD R9, R9, 0x1, -R0 ;  /* 0x000000010909a824 */ /* 0x000fe200078e0a00 */
[----:B------:R-:W-:Y:S01]  /*0b30*/  @!P1 LOP3.LUT R3, RZ, R2, RZ, 0x33, !PT ;  /* 0x00000002ff039212 */ /* 0x000fe200078e33ff */
[----:B------:R-:W-:Y:S01]  /*0b40*/  IMAD.HI.U32 R2, R8, R5, RZ ;  /* 0x0000000508027227 */ /* 0x000fe200078e00ff */
[----:B------:R-:W-:-:S02]  /*0b50*/  ISETP.GT.U32.AND P1, PT, R0, R15, PT ;  /* 0x0000000f0000720c */ /* 0x000fc40003f24070 */
[----:B------:R-:W-:Y:S01]  /*0b60*/  ISETP.GT.U32.AND P2, PT, R0, R9, PT ;  /* 0x000000090000720c */ /* 0x000fe20003f44070 */
[--C-:B------:R-:W-:Y:S01]  /*0b70*/  @!P0 IMAD.IADD R12, R12, 0x1, -R0.reuse ;  /* 0x000000010c0c8824 */ /* 0x100fe200078e0a00 */
[----:B------:R0:W-:Y:S01]  /*0b80*/  STL [R1+0x1a8], R3 ;  /* 0x0001a80301007387 */ /* 0x0001e20000100800 */
[----:B------:R-:W-:Y:S01]  /*0b90*/  @!P6 IMAD.IADD R13, R13, 0x1, -R0 ;  /* 0x000000010d0de824 */ /* 0x000fe200078e0a00 */
[----:B------:R-:W-:Y:S01]  /*0ba0*/  LOP3.LUT R6, R7, 0xf4, RZ, 0xfc, !PT ;  /* 0x000000f407067812 */ /* 0x000fe200078efcff */
[----:B------:R-:W-:Y:S01]  /*0bb0*/  IMAD.MOV R2, RZ, RZ, -R2 ;  /* 0x000000ffff027224 */ /* 0x000fe200078e0a02 */
[----:B------:R-:W-:Y:S01]  /*0bc0*/  ISETP.GE.AND P6, PT, R10, RZ, PT ;  /* 0x000000ff0a00720c */ /* 0x000fe20003fc6270 */
[----:B------:R-:W-:Y:S01]  /*0bd0*/  @!P3 IMAD.MOV R12, RZ, RZ, -R12 ;  /* 0x000000ffff0cb224 */ /* 0x000fe200078e0a0c */
[C---:B------:R-:W-:Y:S01]  /*0be0*/  ISETP.GT.U32.AND P3, PT, R0.reuse, R13, PT ;  /* 0x0000000d0000720c */ /* 0x040fe20003f64070 */
[----:B------:R-:W-:Y:S01]  /*0bf0*/  IMAD R5, R0, R2, R5 ;  /* 0x0000000200057224 */ /* 0x000fe200078e0205 */
[----:B------:R-:W-:Y:S01]  /*0c00*/  IABS R17, R6 ;  /* 0x0000000600117213 */ /* 0x000fe20000000000 */
[----:B------:R-:W-:Y:S01]  /*0c10*/  @!P1 IMAD.IADD R15, R15, 0x1, -R0 ;  /* 0x000000010f0f9824 */ /* 0x000fe200078e0a00 */
[----:B------:R-:W-:Y:S01]  /*0c20*/  STL [R1+0x7f4], R12 ;  /* 0x0007f40c01007387 */ /* 0x000fe20000100800 */
[----:B------:R-:W-:Y:S01]  /*0c30*/  IMAD.HI.U32 R2, R8, R11, RZ ;  /* 0x0000000b08027227 */ /* 0x000fe200078e00ff */
[----:B------:R-:W-:-:S02]  /*0c40*/  ISETP.GE.AND P0, PT, R14, RZ, PT ;  /* 0x000000ff0e00720c */ /* 0x000fc40003f06270 */
[C---:B------:R-:W-:Y:S01]  /*0c50*/  ISETP.GT.U32.AND P1, PT, R0.reuse, R15, PT ;  /* 0x0000000f0000720c */ /* 0x040fe20003f24070 */
[----:B------:R-:W-:Y:S01]  /*0c60*/  @!P2 IMAD.IADD R9, R9, 0x1, -R0 ;  /* 0x000000010909a824 */ /* 0x000fe200078e0a00 */
[C---:B------:R-:W-:Y:S01]  /*0c70*/  ISETP.GT.U32.AND P2, PT, R0.reuse, R5, PT ;  /* 0x000000050000720c */ /* 0x040fe20003f44070 */
[----:B------:R-:W-:Y:S02]  /*0c80*/  IMAD.MOV R2, RZ, RZ, -R2 ;  /* 0x000000ffff027224 */ /* 0x000fe400078e0a02 */
[----:B0-----:R-:W-:Y:S02]  /*0c90*/  IMAD.MOV.U32 R3, RZ, RZ, R9 ;  /* 0x000000ffff037224 */ /* 0x001fe400078e0009 */
[----:B------:R-:W-:Y:S01]  /*0ca0*/  IMAD R9, R0, R2, R11 ;  /* 0x0000000200097224 */ /* 0x000fe200078e020b */
[----:B------:R-:W-:Y:S01]  /*0cb0*/  LOP3.LUT R2, R7, 0xf2, RZ, 0xfc, !PT ;  /* 0x000000f207027812 */ /* 0x000fe200078efcff */
[----:B------:R-:W-:Y:S02]  /*0cc0*/  @!P3 IMAD.IADD R13, R13, 0x1, -R0 ;  /* 0x000000010d0db824 */ /* 0x000fe400078e0a00 */
[----:B------:R-:W-:Y:S01]  /*0cd0*/  IMAD.HI.U32 R4, R8, R17, RZ ;  /* 0x0000001108047227 */ /* 0x000fe200078e00ff */
[----:B------:R-:W-:-:S02]  /*0ce0*/  ISETP.GT.U32.AND P3, PT, R0, R9, PT ;  /* 0x000000090000720c */ /* 0x000fc40003f64070 */
[----:B------:R-:W-:Y:S01]  /*0cf0*/  IABS R19, R2 ;  /* 0x0000000200137213 */ /* 0x000fe20000000000 */
[----:B------:R-:W-:Y:S01]  /*0d00*/  @!P1 IMAD.IADD R15, R15, 0x1, -R0 ;  /* 0x000000010f0f9824 */ /* 0x000fe200078e0a00 */
[----:B------:R-:W-:Y:S01]  /*0d10*/  ISETP.GE.AND P1, PT, R6, RZ, PT ;  /* 0x000000ff0600720c */ /* 0x000fe20003f26270 */
[----:B------:R-:W-:Y:S01]  /*0d20*/  @!P5 IMAD.MOV R3, RZ, RZ, -R3 ;  /* 0x000000ffff03d224 */ /* 0x000fe200078e0a03 */
[----:B------:R-:W-:Y:S01]  /*0d30*/  ISETP.GE.AND P5, PT, R16, RZ, PT ;  /* 0x000000ff1000720c */ /* 0x000fe20003fa6270 */
[----:B------:R-:W-:Y:S01]  /*0d40*/  IMAD.MOV.U32 R10, RZ, RZ, R15 ;  /* 0x000000ffff0a7224 */ /* 0x000fe200078e000f */
[----:B------:R-:W-:Y:S01]  /*0d50*/  IABS R16, R21 ;  /* 0x0000001500107213 */ /* 0x000fe20000000000 */
[----:B------:R-:W-:Y:S01]  /*0d60*/  IMAD.MOV R4, RZ, RZ, -R4 ;  /* 0x000000ffff047224 */ /* 0x000fe200078e0a04 */
[----:B------:R0:W-:Y:S01]  /*0d70*/  STL [R1+0x28], R3 ;  /* 0x0000280301007387 */ /* 0x0001e20000100800 */
[----:B------:R-:W-:Y:S01]  /*0d80*/  @!P4 IMAD.MOV R10, RZ, RZ, -R10 ;  /* 0x000000ffff0ac224 */ /* 0x000fe200078e0a0a */
[----:B------:R-:W-:Y:S01]  /*0d90*/  ISETP.GE.AND P4, PT, R2, RZ, PT ;  /* 0x000000ff0200720c */ /* 0x000fe20003f86270 */
[--C-:B------:R-:W-:Y:S01]  /*0da0*/  @!P3 IMAD.IADD R9, R9, 0x1, -R0.reuse ;  /* 0x000000010909b824 */ /* 0x100fe200078e0a00 */
[----:B------:R-:W-:Y:S01]  /*0db0*/  LOP3.LUT R2, R7, 0xee, RZ, 0xfc, !PT ;  /* 0x000000ee07027812 */ /* 0x000fe200078efcff */
[----:B------:R-:W-:Y:S01]  /*0dc0*/  @!P2 IMAD.IADD R5, R5, 0x1, -R0 ;  /* 0x000000010505a824 */ /* 0x000fe200078e0a00 */
[----:B------:R1:W-:Y:S01]  /*0dd0*/  STL [R1+0x20], R10 ;  /* 0x0000200a01007387 */ /* 0x0003e20000100800 */
[C---:B------:R-:W-:Y:S01]  /*0de0*/  IMAD R11, R0.reuse, R4, R17 ;  /* 0x00000004000b7224 */ /* 0x040fe200078e0211 */
[----:B------:R-:W-:Y:S01]  /*0df0*/  ISETP.GT.U32.AND P3, PT, R0, R9, PT ;  /* 0x000000090000720c */ /* 0x000fe20003f64070 */
[----:B------:R-:W-:Y:S01]  /*0e00*/  IMAD.HI.U32 R24, R8, R16, RZ ;  /* 0x0000001008187227 */ /* 0x000fe200078e00ff */
[----:B------:R-:W-:-:S02]  /*0e10*/  ISETP.GT.U32.AND P2, PT, R0, R5, PT ;  /* 0x000000050000720c */ /* 0x000fc40003f44070 */
[----:B------:R-:W-:Y:S01]  /*0e20*/  LOP3.LUT R4, R7, 0xf0, RZ, 0xfc, !PT ;  /* 0x000000f007047812 */ /* 0x000fe200078efcff */
[----:B0-----:R-:W-:Y:S01]  /*0e30*/  IMAD.MOV.U32 R3, RZ, RZ, R13 ;  /* 0x000000ffff037224 */ /* 0x001fe200078e000d */
[----:B------:R-:W-:Y:S01]  /*0e40*/  IABS R13, R2 ;  /* 0x00000002000d7213 */ /* 0x000fe20000000000 */
[----:B------:R-:W-:Y:S01]  /*0e50*/  IMAD.MOV R24, RZ, RZ, -R24 ;  /* 0x000000ffff187224 */ /* 0x000fe200078e0a18 */
[----:B------:R-:W-:Y:S01]  /*0e60*/  IABS R15, R4 ;  /* 0x00000004000f7213 */ /* 0x000fe20000000000 */
[----:B-1----:R-:W-:-:S04]  /*0e70*/  IMAD.HI.U32 R10, R8, R19, RZ ;  /* 0x00000013080a7227 */ /* 0x002fc800078e00ff */
[----:B------:R-:W-:Y:S02]  /*0e80*/  IMAD.MOV R10, RZ, RZ, -R10 ;  /* 0x000000ffff0a7224 */ /* 0x000fe400078e0a0a */
[----:B------:R-:W-:-:S04]  /*0e90*/  IMAD.HI.U32 R22, R8, R15, RZ ;  /* 0x0000000f08167227 */ /* 0x000fc800078e00ff */
[C---:B------:R-:W-:Y:S01]  /*0ea0*/  IMAD R10, R0.reuse, R10, R19 ;  /* 0x0000000a000a7224 */ /* 0x040fe200078e0213 */
[----:B------:R-:W-:Y:S01]  /*0eb0*/  LOP3.LUT R19, R7, 0xe4, RZ, 0xfc, !PT ;  /* 0x000000e407137812 */ /* 0x000fe200078efcff */
[--C-:B------:R-:W-:Y:S02]  /*0ec0*/  @!P3 IMAD.IADD R9, R9, 0x1, -R0.reuse ;  /* 0x000000010909b824 */ /* 0x100fe400078e0a00 */
[----:B------:R-:W-:Y:S01]  /*0ed0*/  @!P2 IMAD.IADD R5, R5, 0x1, -R0 ;  /* 0x000000010505a824 */ /* 0x000fe200078e0a00 */
[C---:B------:R-:W-:Y:S01]  /*0ee0*/  ISETP.GT.U32.AND P3, PT, R0.reuse, R10, PT ;  /* 0x0000000a0000720c */ /* 0x040fe20003f64070 */
[----:B------:R-:W-:Y:S01]  /*0ef0*/  IMAD.MOV R22, RZ, RZ, -R22 ;  /* 0x000000ffff167224 */ /* 0x000fe200078e0a16 */
[C---:B------:R-:W-:Y:S01]  /*0f00*/  ISETP.GT.U32.AND P2, PT, R0.reuse, R11, PT ;  /* 0x0000000b0000720c */ /* 0x040fe20003f44070 */
[----:B------:R-:W-:Y:S01]  /*0f10*/  IMAD.MOV.U32 R12, RZ, RZ, R5 ;  /* 0x000000ffff0c7224 */ /* 0x000fe200078e0005 */
[----:B------:R-:W-:Y:S01]  /*0f20*/  IABS R5, R20 ;  /* 0x0000001400057213 */ /* 0x000fe20000000000 */
[----:B------:R-:W-:-:S02]  /*0f30*/  IMAD R22, R0, R22, R15 ;  /* 0x0000001600167224 */ /* 0x000fc400078e020f */
[----:B------:R-:W-:Y:S02]  /*0f40*/  @!P6 IMAD.MOV R12, RZ, RZ, -R12 ;  /* 0x000000ffff0ce224 */ /* 0x000fe400078e0a0c */
[----:B------:R-:W-:Y:S01]  /*0f50*/  @!P0 IMAD.MOV R3, RZ, RZ, -R3 ;  /* 0x000000ffff038224 */ /* 0x000fe200078e0a03 */
[----:B------:R-:W-:Y:S01]  /*0f60*/  ISETP.GT.U32.AND P6, PT, R0, R22, PT ;  /* 0x000000160000720c */ /* 0x000fe20003fc4070 */
[----:B------:R-:W-:Y:S01]  /*0f70*/  IMAD.HI.U32 R14, R8, R13, RZ ;  /* 0x0000000d080e7227 */ /* 0x000fe200078e00ff */
[----:B------:R-:W-:Y:S02]  /*0f80*/  ISETP.GE.AND P0, PT, R4, RZ, PT ;  /* 0x000000ff0400720c */ /* 0x000fe40003f06270 */
[----:B------:R-:W-:Y:S01]  /*0f90*/  LOP3.LUT R4, R7, 0xec, RZ, 0xfc, !PT ;  /* 0x000000ec07047812 */ /* 0x000fe200078efcff */
[----:B------:R-:W-:Y:S01]  /*0fa0*/  @!P3 IMAD.IADD R10, R10, 0x1, -R0 ;  /* 0x000000010a0ab824 */ /* 0x000fe200078e0a00 */
[----:B------:R0:W-:Y:S01]  /*0fb0*/  STL [R1+0x1c], R3 ;  /* 0x00001c0301007387 */ /* 0x0001e20000100800 */
[----:B------:R-:W-:Y:S01]  /*0fc0*/  IMAD.MOV R14, RZ, RZ, -R14 ;  /* 0x000000ffff0e7224 */ /* 0x000fe200078e0a0e */
[----:B------:R-:W-:Y:S01]  /*0fd0*/  IABS R17, R4 ;  /* 0x0000000400117213 */ /* 0x000fe20000000000 */
[--C-:B------:R-:W-:Y:S01]  /*0fe0*/  @!P2 IMAD.IADD R11, R11, 0x1, -R0.reuse ;  /* 0x000000010b0ba824 */ /* 0x100fe200078e0a00 */
[C---:B------:R-:W-:Y:S01]  /*0ff0*/  ISETP.GT.U32.AND P3, PT, R0.reuse, R10, PT ;  /* 0x0000000a0000720c */ /* 0x040fe20003f64070 */
[----:B------:R-:W-:Y:S01]  /*1000*/  IMAD R13, R0, R14, R13 ;  /* 0x0000000e000d7224 */ /* 0x000fe200078e020d */
[----:B------:R-:W-:Y:S01]  /*1010*/  STL [R1+0x1cc], R12 ;  /* 0x0001cc0c01007387 */ /* 0x000fe20000100800 */
[----:B------:R-:W-:Y:S01]  /*1020*/  @!P6 IMAD.IADD R22, R22, 0x1, -R0 ;  /* 0x000000011616e824 */ /* 0x000fe200078e0a00 */
[----:B------:R-:W-:Y:S01]  /*1030*/  ISETP.GT.U32.AND P2, PT, R0, R11, PT ;  /* 0x0000000b0000720c */ /* 0x000fe20003f44070 */
[----:B------:R-:W-:Y:S01]  /*1040*/  IMAD.HI.U32 R6, R8, R17, RZ ;  /* 0x0000001108067227 */ /* 0x000fe200078e00ff */
[----:B------:R-:W-:-:S02]  /*1050*/  LOP3.LUT R14, R7, 0xe2, RZ, 0xfc, !PT ;  /* 0x000000e2070e7812 */ /* 0x000fc400078efcff */
[----:B------:R-:W-:Y:S01]  /*1060*/  ISETP.GT.U32.AND P6, PT, R0, R22, PT ;  /* 0x000000160000720c */ /* 0x000fe20003fc4070 */
[----:B0-----:R-:W-:Y:S02]  /*1070*/  IMAD.MOV.U32 R3, RZ, RZ, R9 ;  /* 0x000000ffff037224 */ /* 0x001fe400078e0009 */
[----:B------:R-:W-:Y:S02]  /*1080*/  IMAD.MOV R6, RZ, RZ, -R6 ;  /* 0x000000ffff067224 */ /* 0x000fe400078e0a06 */
[----:B------:R-:W-:Y:S01]  /*1090*/  @!P3 IMAD.IADD R10, R10, 0x1, -R0 ;  /* 0x000000010a0ab824 */ /* 0x000fe200078e0a00 */
[----:B------:R-:W-:Y:S01]  /*10a0*/  ISETP.GT.U32.AND P3, PT, R0, R13, PT ;  /* 0x0000000d0000720c */ /* 0x000fe20003f64070 */
[----:B------:R-:W-:-:S04]  /*10b0*/  IMAD.HI.U32 R9, R8, R5, RZ ;  /* 0x0000000508097227 */ /* 0x000fc800078e00ff */
[----:B------:R-:W-:Y:S01]  /*10c0*/  IMAD R17, R0, R6, R17 ;  /* 0x0000000600117224 */ /* 0x000fe200078e0211 */
[----:B------:R-:W-:Y:S01]  /*10d0*/  IABS R6, R19 ;  /* 0x0000001300067213 */ /* 0x000fe20000000000 */
[----:B------:R-:W-:Y:S02]  /*10e0*/  IMAD.MOV R9, RZ, RZ, -R9 ;  /* 0x000000ffff097224 */ /* 0x000fe400078e0a09 */
[----:B------:R-:W-:Y:S01]  /*10f0*/  @!P5 IMAD.MOV R3, RZ, RZ, -R3 ;  /* 0x000000ffff03d224 */ /* 0x000fe200078e0a03 */
[----:B------:R-:W-:Y:S01]  /*1100*/  ISETP.GE.AND P5, PT, R2, RZ, PT ;  /* 0x000000ff0200720c */ /* 0x000fe20003fa6270 */
[--C-:B------:R-:W-:Y:S01]  /*1110*/  @!P6 IMAD.IADD R22, R22, 0x1, -R0.reuse ;  /* 0x000000011616e824 */ /* 0x100fe200078e0a00 */
[C---:B------:R-:W-:Y:S01]  /*1120*/  ISETP.GT.U32.AND P6, PT, R0.reuse, R17, PT ;  /* 0x000000110000720c */ /* 0x040fe20003fc4070 */
[----:B------:R-:W-:Y:S01]  /*1130*/  IMAD R5, R0, R9, R5 ;  /* 0x0000000900057224 */ /* 0x000fe200078e0205 */
[----:B------:R0:W-:Y:S01]  /*1140*/  STL [R1+0x1d0], R3 ;  /* 0x0001d00301007387 */ /* 0x0001e20000100800 */
[--C-:B------:R-:W-:Y:S01]  /*1150*/  @!P2 IMAD.IADD R11, R11, 0x1, -R0.reuse ;  /* 0x000000010b0ba824 */ /* 0x100fe200078e0a00 */
[----:B------:R-:W-:Y:S01]  /*1160*/  ISETP.GE.AND P2, PT, R4, RZ, PT ;  /* 0x000000ff0400720c */ /* 0x000fe20003f46270 */
[----:B------:R-:W-:Y:S01]  /*1170*/  @!P3 IMAD.IADD R13, R13, 0x1, -R0 ;  /* 0x000000010d0db824 */ /* 0x000fe200078e0a00 */
[C---:B------:R-:W-:Y:S01]  /*1180*/  ISETP.GT.U32.AND P3, PT, R0.reuse, R5, PT ;  /* 0x000000050000720c */ /* 0x040fe20003f64070 */
[----:B------:R-:W-:Y:S01]  /*1190*/  IMAD R16, R0, R24, R16 ;  /* 0x0000001800107224 */ /* 0x000fe200078e0210 */
[----:B------:R-:W-:Y:S01]  /*11a0*/  LOP3.LUT R4, R7, 0xe6, RZ, 0xfc, !PT ;  /* 0x000000e607047812 */ /* 0x000fe200078efcff */
[----:B------:R-:W-:Y:S01]  /*11b0*/  IMAD.HI.U32 R9, R8, R6, RZ ;  /* 0x0000000608097227 */ /* 0x000fe200078e00ff */
[----:B------:R-:W-:-:S02]  /*11c0*/  IABS R2, R14 ;  /* 0x0000000e00027213 */ /* 0x000fc40000000000 */
[----:B------:R-:W-:Y:S01]  /*11d0*/  IABS R18, R4 ;  /* 0x0000000400127213 */ /* 0x000fe20000000000 */
[----:B0-----:R-:W-:Y:S01]  /*11e0*/  IMAD.MOV.U32 R3, RZ, RZ, R11 ;  /* 0x000000ffff037224 */ /* 0x001fe200078e000b */
[----:B------:R-:W-:Y:S01]  /*11f0*/  LOP3.LUT R11, R7, 0xde, RZ, 0xfc, !PT ;  /* 0x000000de070b7812 */ /* 0x000fe200078efcff */
[--C-:B------:R-:W-:Y:S01]  /*1200*/  @!P6 IMAD.IADD R17, R17, 0x1, -R0.reuse ;  /* 0x000000011111e824 */ /* 0x100fe200078e0a00 */
[----:B------:R-:W-:Y:S01]  /*1210*/  ISETP.GT.U32.AND P6, PT, R0, R16, PT ;  /* 0x000000100000720c */ /* 0x000fe20003fc4070 */
[----:B------:R-:W-:Y:S02]  /*1220*/  @!P1 IMAD.MOV R3, RZ, RZ, -R3 ;  /* 0x000000ffff039224 */ /* 0x000fe400078e0a03 */
[----:B------:R-:W-:Y:S01]  /*1230*/  IMAD.HI.U32 R23, R8, R18, RZ ;  /* 0x0000001208177227 */ /* 0x000fe200078e00ff */
[C---:B------:R-:W-:Y:S02]  /*1240*/  ISETP.GT.U32.AND P1, PT, R0.reuse, R17, PT ;  /* 0x000000110000720c */ /* 0x040fe40003f24070 */
[----:B------:R0:W-:Y:S01]  /*1250*/  STL [R1+0x8], R3 ;  /* 0x0000080301007387 */ /* 0x0001e20000100800 */
[----:B------:R-:W-:Y:S01]  /*1260*/  @!P3 IMAD.IADD R5, R5, 0x1, -R0 ;  /* 0x000000010505b824 */ /* 0x000fe200078e0a00 */
[----:B------:R-:W-:Y:S01]  /*1270*/  ISETP.GT.U32.AND P3, PT, R0, R13, PT ;  /* 0x0000000d0000720c */ /* 0x000fe20003f64070 */
[----:B------:R-:W-:-:S02]  /*1280*/  IMAD.MOV R23, RZ, RZ, -R23 ;  /* 0x000000ffff177224 */ /* 0x000fc400078e0a17 */
[----:B------:R-:W-:Y:S02]  /*1290*/  IMAD.MOV R24, RZ, RZ, -R9 ;  /* 0x000000ffff187224 */ /* 0x000fe400078e0a09 */
[C---:B------:R-:W-:Y:S02]  /*12a0*/  IMAD R9, R0.reuse, R23, R18 ;  /* 0x0000001700097224 */ /* 0x040fe400078e0212 */
[----:B------:R-:W-:Y:S02]  /*12b0*/  IMAD R6, R0, R24, R6 ;  /* 0x0000001800067224 */ /* 0x000fe400078e0206 */
[----:B0-----:R-:W-:Y:S01]  /*12c0*/  IMAD.MOV.U32 R3, RZ, RZ, R10 ;  /* 0x000000ffff037224 */ /* 0x001fe200078e000a */
[----:B------:R-:W-:Y:S01]  /*12d0*/  IABS R10, R11 ;  /* 0x0000000b000a7213 */ /* 0x000fe20000000000 */
[----:B------:R-:W-:Y:S01]  /*12e0*/  @!P6 IMAD.IADD R16, R16, 0x1, -R0 ;  /* 0x000000011010e824 */ /* 0x000fe200078e0a00 */
[----:B------:R-:W-:Y:S01]  /*12f0*/  ISETP.GT.U32.AND P6, PT, R0, R5, PT ;  /* 0x000000050000720c */ /* 0x000fe20003fc4070 */
[----:B------:R-:W-:-:S02]  /*1300*/  @!P4 IMAD.MOV R3, RZ, RZ, -R3 ;  /* 0x000000ffff03c224 */ /* 0x000fc400078e0a03 */
[----:B------:R-:W-:Y:S01]  /*1310*/  IMAD.HI.U32 R15, R8, R2, RZ ;  /* 0x00000002080f7227 */ /* 0x000fe200078e00ff */
[C---:B------:R-:W-:Y:S02]  /*1320*/  ISETP.GT.U32.AND P4, PT, R0.reuse, R16, PT ;  /* 0x000000100000720c */ /* 0x040fe40003f84070 */
[----:B------:R0:W-:Y:S01]  /*1330*/  STL [R1+0x4], R3 ;  /* 0x0000040301007387 */ /* 0x0001e20000100800 */
[--C-:B------:R-:W-:Y:S01]  /*1340*/  @!P3 IMAD.IADD R13, R13, 0x1, -R0.reuse ;  /* 0x000000010d0db824 */ /* 0x100fe200078e0a00 */
[----:B------:R-:W-:Y:S01]  /*1350*/  ISETP.GT.U32.AND P3, PT, R0, R6, PT ;  /* 0x000000060000720c */ /* 0x000fe20003f64070 */
[----:B------:R-:W-:Y:S01]  /*1360*/  IMAD.MOV R18, RZ, RZ, -R15 ;  /* 0x000000ffff127224 */ /* 0x000fe200078e0a0f */
[----:B------:R-:W-:Y:S01]  /*1370*/  LOP3.LUT R15, R7, 0xe0, RZ, 0xfc, !PT ;  /* 0x000000e0070f7812 */ /* 0x000fe200078efcff */
[----:B------:R-:W-:Y:S01]  /*1380*/  @!P1 IMAD.IADD R17, R17, 0x1, -R0 ;  /* 0x0000000111119824 */ /* 0x000fe200078e0a00 */
[----:B------:R-:W-:Y:S01]  /*1390*/  ISETP.GE.AND P1, PT, R20, RZ, PT ;  /* 0x000000ff1400720c */ /* 0x000fe20003f26270 */
[----:B------:R-:W-:Y:S01]  /*13a0*/  IMAD R2, R0, R18, R2 ;  /* 0x0000001200027224 */ /* 0x000fe200078e0202 */
[----:B------:R-:W-:Y:S01]  /*13b0*/  IABS R18, R15 ;  /* 0x0000000f00127213 */ /* 0x000fe20000000000 */
[----:B------:R-:W-:-:S02]  /*13c0*/  @!P6 IMAD.IADD R5, R5, 0x1, -R0 ;  /* 0x000000010505e824 */ /* 0x000fc400078e0a00 */
[----:B0-----:R-:W-:Y:S01]  /*13d0*/  IMAD.MOV.U32 R3, RZ, RZ, R22 ;  /* 0x000000ffff037224 */ /* 0x001fe200078e0016 */
[C---:B------:R-:W-:Y:S01]  /*13e0*/  ISETP.GT.U32.AND P6, PT, R0.reuse, R2, PT ;  /* 0x000000020000720c */ /* 0x040fe20003fc4070 */
[----:B------:R-:W-:Y:S01]  /*13f0*/  IMAD.MOV.U32 R12, RZ, RZ, R13 ;  /* 0x000000ffff0c7224 */ /* 0x000fe200078e000d */
[----:B------:R-:W-:Y:S01]  /*1400*/  LOP3.LUT R13, R7, 0xdc, RZ, 0xfc, !PT ;  /* 0x000000dc070d7812 */ /* 0x000fe200078efcff */
[----:B------:R-:W-:Y:S01]  /*1410*/  @!P0 IMAD.MOV R3, RZ, RZ, -R3 ;  /* 0x000000ffff038224 */ /* 0x000fe200078e0a03 */
[----:B------:R-:W-:Y:S01]  /*1420*/  ISETP.GT.U32.AND P0, PT, R0, R9, PT ;  /* 0x000000090000720c */ /* 0x000fe20003f04070 */
[--C-:B------:R-:W-:Y:S01]  /*1430*/  @!P3 IMAD.IADD R6, R6, 0x1, -R0.reuse ;  /* 0x000000010606b824 */ /* 0x100fe200078e0a00 */
[----:B------:R-:W-:Y:S01]  /*1440*/  ISETP.GE.AND P3, PT, R19, RZ, PT ;  /* 0x000000ff1300720c */ /* 0x000fe20003f66270 */
[----:B------:R-:W-:Y:S01]  /*1450*/  @!P4 IMAD.IADD R16, R16, 0x1, -R0 ;  /* 0x000000011010c824 */ /* 0x000fe200078e0a00 */
[----:B------:R0:W-:Y:S01]  /*1460*/  STL [R1+0x1c4], R3 ;  /* 0x0001c40301007387 */ /* 0x0001e20000100800 */
[----:B------:R-:W-:Y:S01]  /*1470*/  @!P5 IMAD.MOV R12, RZ, RZ, -R12 ;  /* 0x000000ffff0cd224 */ /* 0x000fe200078e0a0c */
[----:B------:R-:W-:Y:S01]  /*1480*/  ISETP.GE.AND P4, PT, R21, RZ, PT ;  /* 0x000000ff1500720c */ /* 0x000fe20003f86270 */
[----:B------:R-:W-:-:S03]  /*1490*/  IMAD.HI.U32 R20, R8, R10, RZ ;  /* 0x0000000a08147227 */ /* 0x000fc600078e00ff */
[----:B------:R1:W-:Y:S01]  /*14a0*/  STL [R1], R12 ;  /* 0x0000000c01007387 */ /* 0x0003e20000100800 */
[----:B------:R-:W-:-:S04]  /*14b0*/  IMAD.HI.U32 R22, R8, R18, RZ ;  /* 0x0000001208167227 */ /* 0x000fc800078e00ff */
[----:B------:R-:W-:Y:S01]  /*14c0*/  @!P0 IMAD.IADD R9, R9, 0x1, -R0 ;  /* 0x0000000109098824 */ /* 0x000fe200078e0a00 */
[----:B------:R-:W-:Y:S01]  /*14d0*/  ISETP.GE.AND P0, PT, R4, RZ, PT ;  /* 0x000000ff0400720c */ /* 0x000fe20003f06270 */
[----:B0-----:R-:W-:Y:S01]  /*14e0*/  IMAD.MOV.U32 R3, RZ, RZ, R17 ;  /* 0x000000ffff037224 */ /* 0x001fe200078e0011 */
[----:B------:R-:W-:Y:S01]  /*14f0*/  IABS R17, R13 ;  /* 0x0000000d00117213 */ /* 0x000fe20000000000 */
[----:B------:R-:W-:Y:S01]  /*1500*/  IMAD.MOV R20, RZ, RZ, -R20 ;  /* 0x000000ffff147224 */ /* 0x000fe200078e0a14 */
[C---:B------:R-:W-:Y:S01]  /*1510*/  ISETP.GT.U32.AND P5, PT, R0.reuse, R9, PT ;  /* 0x000000090000720c */ /* 0x040fe20003fa4070 */
[----:B------:R-:W-:Y:S01]  /*1520*/  @!P2 IMAD.MOV R3, RZ, RZ, -R3 ;  /* 0x000000ffff03a224 */ /* 0x000fe200078e0a03 */
[----:B------:R-:W-:Y:S01]  /*1530*/  ISETP.GT.U32.AND P2, PT, R0, R6, PT ;  /* 0x000000060000720c */ /* 0x000fe20003f44070 */
[----:B------:R-:W-:Y:S02]  /*1540*/  IMAD.MOV R22, RZ, RZ, -R22 ;  /* 0x000000ffff167224 */ /* 0x000fe400078e0a16 */
[----:B------:R-:W-:Y:S01]  /*1550*/  @!P6 IMAD.IADD R2, R2, 0x1, -R0 ;  /* 0x000000010202e824 */ /* 0x000fe200078e0a00 */
[----:B------:R0:W-:Y:S01]  /*1560*/  STL [R1+0x84], R3 ;  /* 0x0000840301007387 */ /* 0x0001e20000100800 */
[----:B-1----:R-:W-:Y:S01]  /*1570*/  IMAD.MOV.U32 R12, RZ, RZ, R5 ;  /* 0x000000ffff0c7224 */ /* 0x002fe200078e0005 */
[C---:B------:R-:W-:Y:S01]  /*1580*/  LOP3.LUT R5, R7.reuse, 0xda, RZ, 0xfc, !PT ;  /* 0x000000da07057812 */ /* 0x040fe200078efcff */
[C---:B------:R-:W-:Y:S01]  /*1590*/  IMAD R10, R0.reuse, R20, R10 ;  /* 0x00000014000a7224 */ /* 0x040fe200078e020a */
[C---:B------:R-:W-:Y:S01]  /*15a0*/  ISETP.GT.U32.AND P6, PT, R0.reuse, R2, PT ;  /* 0x000000020000720c */ /* 0x040fe20003fc4070 */
[----:B------:R-:W-:Y:S01]  /*15b0*/  IMAD R4, R0, R22, R18 ;  /* 0x0000001600047224 */ /* 0x000fe200078e0212 */
[----:B------:R-:W-:Y:S01]  /*15c0*/  LOP3.LUT R22, R7, 0x5c, RZ, 0xfc, !PT ;  /* 0x0000005c07167812 */ /* 0x000fe200078efcff */
[----:B------:R-:W-:-:S02]  /*15d0*/  @!P1 IMAD.MOV R12, RZ, RZ, -R12 ;  /* 0x000000ffff0c9224 */ /* 0x000fc400078e0a0c */
[----:B------:R-:W-:Y:S01]  /*15e0*/  @!P5 IMAD.IADD R9, R9, 0x1, -R0 ;  /* 0x000000010909d824 */ /* 0x000fe200078e0a00 */
[C---:B------:R-:W-:Y:S01]  /*15f0*/  ISETP.GT.U32.AND P5, PT, R0.reuse, R10, PT ;  /* 0x0000000a0000720c */ /* 0x040fe20003fa4070 */
[----:B0-----:R-:W-:Y:S01]  /*1600*/  IMAD.MOV.U32 R3, RZ, RZ, R16 ;  /* 0x000000ffff037224 */ /* 0x001fe200078e0010 */
[----:B------:R-:W-:Y:S01]  /*1610*/  ISETP.GT.U32.AND P1, PT, R0, R4, PT ;  /* 0x000000040000720c */ /* 0x000fe20003f24070 */
[--C-:B------:R-:W-:Y:S01]  /*1620*/  @!P2 IMAD.IADD R6, R6, 0x1, -R0.reuse ;  /* 0x000000010606a824 */ /* 0x100fe200078e0a00 */
[----:B------:R0:W-:Y:S01]  /*1630*/  STL [R1+0x88], R12 ;  /* 0x0000880c01007387 */ /* 0x0001e20000100800 */
[----:B------:R-:W-:Y:S01]  /*1640*/  @!P4 IMAD.MOV R3, RZ, RZ, -R3 ;  /* 0x000000ffff03c224 */ /* 0x000fe200078e0a03 */
[----:B------:R-:W-:Y:S01]  /*1650*/  ISETP.GE.AND P4, PT, R14, RZ, PT ;  /* 0x000000ff0e00720c */ /* 0x000fe20003f86270 */
[----:B------:R-:W-:Y:S01]  /*1660*/  @!P6 IMAD.IADD R2, R2, 0x1, -R0 ;  /* 0x000000010202e824 */ /* 0x000fe200078e0a00 */
[----:B------:R-:W-:Y:S01]  /*1670*/  ISETP.GE.AND P2, PT, R15, RZ, PT ;  /* 0x000000ff0f00720c */ /* 0x000fe20003f46270 */
[----:B------:R-:W-:Y:S01]  /*1680*/  IMAD.HI.U32 R15, R8, R17, RZ ;  /* 0x00000011080f7227 */ /* 0x000fe200078e00ff */
[----:B------:R1:W-:Y:S01]  /*1690*/  STL [R1+0x90], R3 ;  /* 0x0000900301007387 */ /* 0x0003e20000100800 */
[----:B------:R-:W-:-:S02]  /*16a0*/  IABS R14, R5 ;  /* 0x00000005000e7213 */ /* 0x000fc40000000000 */
[----:B------:R-:W-:Y:S01]  /*16b0*/  IMAD.MOV R15, RZ, RZ, -R15 ;  /* 0x000000ffff0f7224 */ /* 0x000fe200078e0a0f */
[----:B------:R-:W-:Y:S01]  /*16c0*/  ISETP.GE.AND P6, PT, R11, RZ, PT ;  /* 0x000000ff0b00720c */ /* 0x000fe20003fc6270 */
[----:B0-----:R-:W-:Y:S01]  /*16d0*/  IMAD.MOV.U32 R12, RZ, RZ, R9 ;  /* 0x000000ffff0c7224 */ /* 0x001fe200078e0009 */
[----:B------:R-:W-:Y:S01]  /*16e0*/  LOP3.LUT R16, R7, 0xd8, RZ, 0xfc, !PT ;  /* 0x000000d807107812 */ /* 0x000fe200078efcff */
[----:B------:R-:W-:Y:S02]  /*16f0*/  @!P5 IMAD.IADD R10, R10, 0x1, -R0 ;  /* 0x000000010a0ad824 */ /* 0x000fe400078e0a00 */
[----:B------:R-:W-:Y:S02]  /*1700*/  @!P0 IMAD.MOV R12, RZ, RZ, -R12 ;  /* 0x000000ffff0c8224 */ /* 0x000fe400078e0a0c */
[----:B-1----:R-:W-:Y:S01]  /*1710*/  IMAD.MOV.U32 R3, RZ, RZ, R6 ;  /* 0x000000ffff037224 */ /* 0x002fe200078e0006 */
[----:B------:R-:W-:Y:S01]  /*1720*/  ISETP.GT.U32.AND P5, PT, R0, R10, PT ;  /* 0x0000000a0000720c */ /* 0x000fe20003fa4070 */
[----:B------:R-:W-:Y:S01]  /*1730*/  @!P1 IMAD.IADD R4, R4, 0x1, -R0 ;  /* 0x0000000104049824 */ /* 0x000fe200078e0a00 */
[----:B------:R-:W-:Y:S01]  /*1740*/  STL [R1+0x98], R12 ;  /* 0x0000980c01007387 */ /* 0x000fe20000100800 */
[----:B------:R-:W-:Y:S01]  /*1750*/  @!P3 IMAD.MOV R3, RZ, RZ, -R3 ;  /* 0x000000ffff03b224 */ /* 0x000fe200078e0a03 */
[----:B------:R-:W-:Y:S01]  /*1760*/  ISETP.GE.AND P3, PT, R5, RZ, PT ;  /* 0x000000ff0500720c */ /* 0x000fe20003f66270 */
[C---:B------:R-:W-:Y:S01]  /*1770*/  IMAD R17, R0.reuse, R15, R17 ;  /* 0x0000000f00117224 */ /* 0x040fe200078e0211 */
[----:B------:R-:W-:Y:S01]  /*1780*/  ISETP.GT.U32.AND P0, PT, R0, R4, PT ;  /* 0x000000040000720c */ /* 0x000fe20003f04070 */
[----:B------:R-:W-:Y:S01]  /*1790*/  IMAD.HI.U32 R11, R8, R14, RZ ;  /* 0x0000000e080b7227 */ /* 0x000fe200078e00ff */
[----:B------:R0:W-:Y:S01]  /*17a0*/  STL [R1+0x9c], R3 ;  /* 0x00009c0301007387 */ /* 0x0001e20000100800 */
[----:B------:R-:W-:-:S02]  /*17b0*/  LOP3.LUT R5, R7, 0xd4, RZ, 0xfc, !PT ;  /* 0x000000d407057812 */ /* 0x000fc400078efcff */
[----:B------:R-:W-:Y:S01]  /*17c0*/  IMAD.MOV R11, RZ, RZ, -R11 ;  /* 0x000000ffff0b7224 */ /* 0x000fe200078e0a0b */
[----:B------:R-:W-:Y:S01]  /*17d0*/  ISETP.GE.AND P1, PT, R13, RZ, PT ;  /* 0x000000ff0d00720c */ /* 0x000fe20003f26270 */
[----:B------:R-:W-:Y:S01]  /*17e0*/  @!P5 IMAD.IADD R10, R10, 0x1, -R0 ;  /* 0x000000010a0ad824 */ /* 0x000fe200078e0a00 */
[C---:B------:R-:W-:Y:S01]  /*17f0*/  LOP3.LUT R13, R7.reuse, 0xd0, RZ, 0xfc, !PT ;  /* 0x000000d0070d7812 */ /* 0x040fe200078efcff */
[----:B------:R-:W-:Y:S01]  /*1800*/  IMAD R14, R0, R11, R14 ;  /* 0x0000000b000e7224 */ /* 0x000fe200078e020e */
[----:B------:R-:W-:Y:S01]  /*1810*/  IABS R11, R5 ;  /* 0x00000005000b7213 */ /* 0x000fe20000000000 */
[----:B0-----:R-:W-:Y:S01]  /*1820*/  IMAD.MOV.U32 R3, RZ, RZ, R2 ;  /* 0x000000ffff037224 */ /* 0x001fe200078e0002 */
[----:B------:R-:W-:Y:S01]  /*1830*/  LOP3.LUT R2, R7, 0xd6, RZ, 0xfc, !PT ;  /* 0x000000d607027812 */ /* 0x000fe200078efcff */
[----:B------:R-:W-:Y:S01]  /*1840*/  @!P0 IMAD.IADD R4, R4, 0x1, -R0 ;  /* 0x0000000104048824 */ /* 0x000fe200078e0a00 */
[C---:B------:R-:W-:Y:S01]  /*1850*/  ISETP.GT.U32.AND P5, PT, R0.reuse, R14, PT ;  /* 0x0000000e0000720c */ /* 0x040fe20003fa4070 */
[----:B------:R-:W-:Y:S01]  /*1860*/  @!P4 IMAD.MOV R3, RZ, RZ, -R3 ;  /* 0x000000ffff03c224 */ /* 0x000fe200078e0a03 */
[----:B------:R-:W-:-:S02]  /*1870*/  ISETP.GT.U32.AND P4, PT, R0, R17, PT ;  /* 0x000000110000720c */ /* 0x000fc40003f84070 */
[----:B------:R-:W-:Y:S02]  /*1880*/  ISETP.GE.AND P0, PT, R16, RZ, PT ;  /* 0x000000ff1000720c */ /* 0x000fe40003f06270 */
[----:B------:R-:W-:Y:S01]  /*1890*/  IABS R16, R16 ;  /* 0x0000001000107213 */ /* 0x000fe20000000000 */
[----:B------:R0:W-:Y:S01]  /*18a0*/  STL [R1+0xa0], R3 ;  /* 0x0000a00301007387 */ /* 0x0001e20000100800 */
[----:B------:R-:W-:Y:S02]  /*18b0*/  IABS R9, R2 ;  /* 0x0000000200097213 */ /* 0x000fe40000000000 */
[----:B------:R-:W-:Y:S01]  /*18c0*/  IABS R18, R13 ;  /* 0x0000000d00127213 */ /* 0x000fe20000000000 */
[----:B------:R-:W-:-:S04]  /*18d0*/  IMAD.HI.U32 R6, R8, R16, RZ ;  /* 0x0000001008067227 */ /* 0x000fc800078e00ff */
[----:B------:R-:W-:Y:S02]  /*18e0*/  @!P4 IMAD.IADD R17, R17, 0x1, -R0 ;  /* 0x000000011111c824 */ /* 0x000fe400078e0a00 */
[----:B0-----:R-:W-:Y:S02]  /*18f0*/  IMAD.MOV.U32 R3, RZ, RZ, R4 ;  /* 0x000000ffff037224 */ /* 0x001fe400078e0004 */
[----:B------:R-:W-:Y:S01]  /*1900*/  IMAD.MOV R6, RZ, RZ, -R6 ;  /* 0x000000ffff067224 */ /* 0x000fe200078e0a06 */
[----:B------:R-:W-:Y:S01]  /*1910*/  ISETP.GT.U32.AND P4, PT, R0, R17, PT ;  /* 0x000000110000720c */ /* 0x000fe20003f84070 */
[----:B------:R-:W-:Y:S01]  /*1920*/  @!P2 IMAD.MOV R3, RZ, RZ, -R3 ;  /* 0x000000ffff03a224 */ /* 0x000fe200078e0a03 */
[----:B------:R-:W-:Y:S01]  /*1930*/  ISETP.GE.AND P2, PT, R2, RZ, PT ;  /* 0x000000ff0200720c */ /* 0x000fe20003f46270 */
[----:B------:R-:W-:Y:S02]  /*1940*/  @!P5 IMAD.IADD R14, R14, 0x1, -R0 ;  /* 0x000000010e0ed824 */ /* 0x000fe400078e0a00 */
[----:B------:R-:W-:Y:S01]  /*1950*/  IMAD R16, R0, R6, R16 ;  /* 0x0000000600107224 */ /* 0x000fe200078e0210 */
[----:B------:R0:W-:Y:S01]  /*1960*/  STL [R1+0x1c0], R3 ;  /* 0x0001c00301007387 */ /* 0x0001e20000100800 */
[----:B------:R-:W-:Y:S01]  /*1970*/  IMAD.HI.U32 R2, R8, R11, RZ ;  /* 0x0000000b08027227 */ /* 0x000fe200078e00ff */
[----:B------:R-:W-:-:S03]  /*1980*/  ISETP.GT.U32.AND P5, PT, R0, R14, PT ;  /* 0x0000000e0000720c */ /* 0x000fc60003fa4070 */
[----:B------:R-:W-:-:S04]  /*1990*/  IMAD.HI.U32 R4, R8, R9, RZ ;  /* 0x0000000908047227 */ /* 0x000fc800078e00ff */
[----:B------:R-:W-:Y:S01]  /*19a0*/  @!P4 IMAD.IADD R17, R17, 0x1, -R0 ;  /* 0x000000011111c824 */ /* 0x000fe200078e0a00 */
[C---:B------:R-:W-:Y:S01]  /*19b0*/  ISETP.GT.U32.AND P4, PT, R0.reuse, R16, PT ;  /* 0x000000100000720c */ /* 0x040fe20003f84070 */
[----:B0-----:R-:W-:Y:S02]  /*19c0*/  IMAD.MOV.U32 R3, RZ, RZ, R10 ;  /* 0x000000ffff037224 */ /* 0x001fe400078e000a */
[----:B------:R-:W-:Y:S02]  /*19d0*/  IMAD.MOV R4, RZ, RZ, -R4 ;  /* 0x000000ffff047224 */ /* 0x000fe400078e0a04 */
[----:B------:R-:W-:Y:S01]  /*19e0*/  @!P6 IMAD.MOV R3, RZ, RZ, -R3 ;  /* 0x000000ffff03e224 */ /* 0x000fe200078e0a03 */
[----:B------:R-:W-:Y:S01]  /*19f0*/  ISETP.GE.AND P6, PT, R5, RZ, PT ;  /* 0x000000ff0500720c */ /* 0x000fe20003fc6270 */
[----:B------:R-:W-:Y:S01]  /*1a00*/  IMAD.MOV R5, RZ, RZ, -R2 ;  /* 0x000000ffff057224 */ /* 0x000fe200078e0a02 */
[C---:B------:R-:W-:Y:S01]  /*1a10*/  LOP3.LUT R2, R7.reuse, 0xd2, RZ, 0xfc, !PT ;  /* 0x000000d207027812 */ /* 0x040fe200078efcff */
[C---:B------:R-:W-:Y:S01]  /*1a20*/  IMAD R9, R0.reuse, R4, R9 ;  /* 0x0000000400097224 */ /* 0x040fe200078e0209 */
[----:B------:R0:W-:Y:S01]  /*1a30*/  STL [R1+0x1bc], R3 ;  /* 0x0001bc0301007387 */ /* 0x0001e20000100800 */
[----:B------:R-:W-:Y:S01]  /*1a40*/  IMAD R11, R0, R5, R11 ;  /* 0x00000005000b7224 */ /* 0x000fe200078e020b */
[----:B------:R-:W-:Y:S01]  /*1a50*/  IABS R10, R2 ;  /* 0x00000002000a7213 */ /* 0x000fe20000000000 */
[--C-:B------:R-:W-:Y:S01]  /*1a60*/  @!P5 IMAD.IADD R14, R14, 0x1, -R0.reuse ;  /* 0x000000010e0ed824 */ /* 0x100fe200078e0a00 */
[----:B------:R-:W-:Y:S01]  /*1a70*/  ISETP.GT.U32.AND P5, PT, R0, R9, PT ;  /* 0x000000090000720c */ /* 0x000fe20003fa4070 */
[----:B------:R-:W-:Y:S01]  /*1a80*/  @!P4 IMAD.IADD R16, R16, 0x1, -R0 ;  /* 0x000000011010c824 */ /* 0x000fe200078e0a00 */
[----:B------:R-:W-:-:S02]  /*1a90*/  LOP3.LUT R4, R7, 0xce, RZ, 0xfc, !PT ;  /* 0x000000ce07047812 */ /* 0x000fc400078efcff */
[----:B------:R-:W-:Y:S01]  /*1aa0*/  LOP3.LUT R5, R7, 0xcc, RZ, 0xfc, !PT ;  /* 0x000000cc07057812 */ /* 0x000fe200078efcff */
[----:B0-----:R-:W-:Y:S01]  /*1ab0*/  IMAD.MOV.U32 R3, RZ, RZ, R17 ;  /* 0x000000ffff037224 */ /* 0x001fe200078e0011 */
[C---:B------:R-:W-:Y:S01]  /*1ac0*/  ISETP.GT.U32.AND P4, PT, R0.reuse, R16, PT ;  /* 0x000000100000720c */ /* 0x040fe20003f84070 */
[----:B------:R-:W-:Y:S01]  /*1ad0*/  IMAD.MOV.U32 R17, RZ, RZ, R18 ;  /* 0x000000ffff117224 */ /* 0x000fe200078e0012 */
[----:B------:R-:W-:Y:S01]  /*1ae0*/  IABS R15, R4 ;  /* 0x00000004000f7213 */ /* 0x000fe20000000000 */
[----:B------:R-:W-:Y:S01]  /*1af0*/  @!P1 IMAD.MOV R3, RZ, RZ, -R3 ;  /* 0x000000ffff039224 */ /* 0x000fe200078e0a03 */
[----:B------:R-:W-:Y:S01]  /*1b00*/  ISETP.GT.U32.AND P1, PT, R0, R11, PT ;  /* 0x0000000b0000720c */ /* 0x000fe20003f24070 */
[----:B------:R-:W-:Y:S01]  /*1b10*/  IMAD.HI.U32 R18, R8, R10, RZ ;  /* 0x0000000a08127227 */ /* 0x000fe200078e00ff */
[----:B------:R-:W-:Y:S02]  /*1b20*/  IABS R6, R5 ;  /* 0x0000000500067213 */ /* 0x000fe40000000000 */
[----:B------:R0:W-:Y:S01]  /*1b30*/  STL [R1+0xac], R3 ;  /* 0x0000ac0301007387 */ /* 0x0001e20000100800 */
[----:B------:R-:W-:-:S02]  /*1b40*/  IMAD.MOV R18, RZ, RZ, -R18 ;  /* 0x000000ffff127224 */ /* 0x000fc400078e0a12 */
[--C-:B------:R-:W-:Y:S02]  /*1b50*/  @!P5 IMAD.IADD R9, R9, 0x1, -R0.reuse ;  /* 0x000000010909d824 */ /* 0x100fe400078e0a00 */
[----:B------:R-:W-:-:S03]  /*1b60*/  @!P4 IMAD.IADD R16, R16, 0x1, -R0 ;  /* 0x000000011010c824 */ /* 0x000fc600078e0a00 */
[C---:B------:R-:W-:Y:S01]  /*1b70*/  ISETP.GT.U32.AND P5, PT, R0.reuse, R9, PT ;  /* 0x000000090000720c */ /* 0x040fe20003fa4070 */
[----:B------:R-:W-:Y:S02]  /*1b80*/  @!P1 IMAD.IADD R11, R11, 0x1, -R0 ;  /* 0x000000010b0b9824 */ /* 0x000fe400078e0a00 */
[----:B0-----:R-:W-:Y:S02]  /*1b90*/  IMAD.MOV.U32 R3, RZ, RZ, R14 ;  /* 0x000000ffff037224 */ /* 0x001fe400078e000e */
[----:B------:R-:W-:Y:S01]  /*1ba0*/  IMAD.MOV.U32 R14, RZ, RZ, R15 ;  /* 0x000000ffff0e7224 */ /* 0x000fe200078e000f */
[----:B------:R-:W-:Y:S01]  /*1bb0*/  ISETP.GT.U32.AND P1, PT, R0, R11, PT ;  /* 0x0000000b0000720c */ /* 0x000fe20003f24070 */
[----:B------:R-:W-:Y:S01]  /*1bc0*/  @!P3 IMAD.MOV R3, RZ, RZ, -R3 ;  /* 0x000000ffff03b224 */ /* 0x000fe200078e0a03 */
[----:B------:R-:W-:Y:S01]  /*1bd0*/  ISETP.GE.AND P3, PT, R2, RZ, PT ;  /* 0x000000ff0200720c */ /* 0x000fe20003f66270 */
[----:B------:R-:W-:Y:S02]  /*1be0*/  IMAD R2, R0, R18, R10 ;  /* 0x0000001200027224 */ /* 0x000fe400078e020a */
[----:B------:R-:W-:Y:S01]  /*1bf0*/  IMAD.HI.U32 R10, R8, R14, RZ ;  /* 0x0000000e080a7227 */ /* 0x000fe200078e00ff */
[----:B------:R0:W-:Y:S02]  /*1c00*/  STL [R1+0xb0], R3 ;  /* 0x0000b00301007387 */ /* 0x0001e40000100800 */
[----:B------:R-:W-:Y:S01]  /*1c10*/  ISETP.GT.U32.AND P4, PT, R0, R2, PT ;  /* 0x000000020000720c */ /* 0x000fe20003f84070 */
[----:B------:R-:W-:-:S04]  /*1c20*/  IMAD.HI.U32 R18, R8, R17, RZ ;  /* 0x0000001108127227 */ /* 0x000fc800078e00ff */
[----:B------:R-:W-:-:S04]  /*1c30*/  IMAD.HI.U32 R15, R8, R6, RZ ;  /* 0x00000006080f7227 */ /* 0x000fc800078e00ff */
[----:B0-----:R-:W-:Y:S02]  /*1c40*/  IMAD.MOV.U32 R3, RZ, RZ, R16 ;  /* 0x000000ffff037224 */ /* 0x001fe400078e0010 */
[----:B------:R-:W-:Y:S02]  /*1c50*/  IMAD.MOV R10, RZ, RZ, -R10 ;  /* 0x000000ffff0a7224 */ /* 0x000fe400078e0a0a */
[----:B------:R-:W-:Y:S02]  /*1c60*/  @!P0 IMAD.MOV R3, RZ, RZ, -R3 ;  /* 0x000000ffff038224 */ /* 0x000fe400078e0a03 */
[----:B------:R-:W-:Y:S02]  /*1c70*/  IMAD.MOV R18, RZ, RZ, -R18 ;  /* 0x000000ffff127224 */ /* 0x000fe400078e0a12 */
[----:B------:R-:W-:Y:S01]  /*1c80*/  IMAD.MOV R15, RZ, RZ, -R15 ;  /* 0x000000ffff0f7224 */ /* 0x000fe200078e0a0f */
[----:B------:R0:W-:Y:S01]  /*1c90*/  STL [R1+0xb4], R3 ;  /* 0x0000b40301007387 */ /* 0x0001e20000100800 */
[----:B------:R-:W-:Y:S01]  /*1ca0*/  IMAD R14, R0, R10, R14 ;  /* 0x0000000a000e7224 */ /* 0x000fe200078e020e */
[----:B------:R-:W-:Y:S01]  /*1cb0*/  LOP3.LUT R10, R7, 0xca, RZ, 0xfc, !PT ;  /* 0x000000ca070a7812 */ /* 0x000fe200078efcff */
[----:B------:R-:W-:-:S02]  /*1cc0*/  @!P1 IMAD.IADD R11, R11, 0x1, -R0 ;  /* 0x000000010b0b9824 */ /* 0x000fc400078e0a00 */
[----:B------:R-:W-:Y:S01]  /*1cd0*/  @!P5 IMAD.IADD R9, R9, 0x1, -R0 ;  /* 0x000000010909d824 */ /* 0x000fe200078e0a00 */
[----:B------:R-:W-:Y:S01]  /*1ce0*/  ISETP.GE.AND P5, PT, R13, RZ, PT ;  /* 0x000000ff0d00720c */ /* 0x000fe20003fa6270 */
[C---:B------:R-:W-:Y:S01]  /*1cf0*/  IMAD R13, R0.reuse, R18, R17 ;  /* 0x00000012000d7224 */ /* 0x040fe200078e0211 */
[C---:B------:R-:W-:Y:S01]  /*1d00*/  ISETP.GT.U32.AND P1, PT, R0.reuse, R14, PT ;  /* 0x0000000e0000720c */ /* 0x040fe20003f24070 */
[C---:B------:R-:W-:Y:S01]  /*1d10*/  IMAD R6, R0.reuse, R15, R6 ;  /* 0x0000000f00067224 */ /* 0x040fe200078e0206 */
[----:B------:R-:W-:Y:S01]  /*1d20*/  IABS R15, R10 ;  /* 0x0000000a000f7213 */ /* 0x000fe20000000000 */
[----:B0-----:R-:W-:Y:S01]  /*1d30*/  IMAD.MOV.U32 R3, RZ, RZ, R11 ;  /* 0x000000ffff037224 */ /* 0x001fe200078e000b */
[----:B------:R-:W-:Y:S01]  /*1d40*/  ISETP.GT.U32.AND P0, PT, R0, R13, PT ;  /* 0x0000000d0000720c */ /* 0x000fe20003f04070 */
[----:B------:R-:W-:Y:S02]  /*1d50*/  @!P4 IMAD.IADD R2, R2, 0x1, -R0 ;  /* 0x000000010202c824 */ /* 0x000fe400078e0a00 */
[----:B------:R-:W-:Y:S01]  /*1d60*/  @!P6 IMAD.MOV R3, RZ, RZ, -R3 ;  /* 0x000000ffff03e224 */ /* 0x000fe200078e0a03 */
[C---:B------:R-:W-:Y:S01]  /*1d70*/  ISETP.GT.U32.AND P6, PT, R0.reuse, R6, PT ;  /* 0x000000060000720c */ /* 0x040fe20003fc4070 */
[----:B------:R-:W-:Y:S01]  /*1d80*/  IMAD.MOV.U32 R12, RZ, RZ, R9 ;  /* 0x000000ffff0c7224 */ /* 0x000fe200078e0009 */
[----:B------:R-:W-:Y:S01]  /*1d90*/  ISETP.GT.U32.AND P4, PT, R0, R2, PT ;  /* 0x000000020000720c */ /* 0x000fe20003f84070 */
[----:B------:R-:W-:-:S02]  /*1da0*/  IMAD.MOV.U32 R9, RZ, RZ, R15 ;  /* 0x000000ffff097224 */ /* 0x000fc400078e000f */
[----:B------:R-:W-:Y:S01]  /*1db0*/  @!P2 IMAD.MOV R12, RZ, RZ, -R12 ;  /* 0x000000ffff0ca224 */ /* 0x000fe200078e0a0c */
[----:B------:R-:W-:Y:S01]  /*1dc0*/  ISETP.GE.AND P2, PT, R4, RZ, PT ;  /* 0x000000ff0400720c */ /* 0x000fe20003f46270 */
[----:B------:R-:W-:Y:S01]  /*1dd0*/  IMAD.HI.U32 R11, R8, R9, RZ ;  /* 0x00000009080b7227 */ /* 0x000fe200078e00ff */
[----:B------:R-:W-:Y:S02]  /*1de0*/  LOP3.LUT R4, R7, 0xc8, RZ, 0xfc, !PT ;  /* 0x000000c807047812 */ /* 0x000fe400078efcff */
[----:B------:R-:W-:Y:S01]  /*1df0*/  STL [R1+0xc4], R12 ;  /* 0x0000c40c01007387 */ /* 0x000fe20000100800 */
[--C-:B------:R-:W-:Y:S01]  /*1e00*/  @!P1 IMAD.IADD R14, R14, 0x1, -R0.reuse ;  /* 0x000000010e0e9824 */ /* 0x100fe200078e0a00 */
[----:B------:R-:W-:Y:S01]  /*1e10*/  IABS R15, R4 ;  /* 0x00000004000f7213 */ /* 0x000fe20000000000 */
[----:B------:R-:W-:Y:S01]  /*1e20*/  IMAD.MOV R11, RZ, RZ, -R11 ;  /* 0x000000ffff0b7224 */ /* 0x000fe200078e0a0b */
[----:B------:R0:W-:Y:S01]  /*1e30*/  STL [R1+0xc8], R3 ;  /* 0x0000c80301007387 */ /* 0x0001e20000100800 */
[--C-:B------:R-:W-:Y:S01]  /*1e40*/  @!P0 IMAD.IADD R13, R13, 0x1, -R0.reuse ;  /* 0x000000010d0d8824 */ /* 0x100fe200078e0a00 */
[----:B------:R-:W-:Y:S01]  /*1e50*/  ISETP.GE.AND P0, PT, R10, RZ, PT ;  /* 0x000000ff0a00720c */ /* 0x000fe20003f06270 */
[--C-:B------:R-:W-:Y:S01]  /*1e60*/  @!P6 IMAD.IADD R6, R6, 0x1, -R0.reuse ;  /* 0x000000010606e824 */ /* 0x100fe200078e0a00 */
[----:B------:R-:W-:Y:S01]  /*1e70*/  ISETP.GT.U32.AND P6, PT, R0, R14, PT ;  /* 0x0000000e0000720c */ /* 0x000fe20003fc4070 */
[----:B------:R-:W-:Y:S01]  /*1e80*/  @!P4 IMAD.IADD R2, R2, 0x1, -R0 ;  /* 0x000000010202c824 */ /* 0x000fe200078e0a00 */
[C---:B------:R-:W-:Y:S01]  /*1e90*/  ISETP.GT.U32.AND P1, PT, R0.reuse, R13, PT ;  /* 0x0000000d0000720c */ /* 0x040fe20003f24070 */
[----:B------:R-:W-:Y:S01]  /*1ea0*/  IMAD R9, R0, R11, R9 ;  /* 0x0000000b00097224 */ /* 0x000fe200078e0209 */
[----:B------:R-:W-:Y:S01]  /*1eb0*/  ISETP.GE.AND P4, PT, R5, RZ, PT ;  /* 0x000000ff0500720c */ /* 0x000fe20003f86270 */
[----:B------:R-:W-:Y:S01]  /*1ec0*/  IMAD.HI.U32 R11, R8, R15, RZ ;  /* 0x0000000f080b7227 */ /* 0x000fe200078e00ff */
[----:B------:R-:W-:-:S02]  /*1ed0*/  LOP3.LUT R10, R7, 0xc2, RZ, 0xfc, !PT ;  /* 0x000000c2070a7812 */ /* 0x000fc400078efcff */
[C---:B------:R-:W-:Y:S01]  /*1ee0*/  LOP3.LUT R5, R7.reuse, 0xc6, RZ, 0xfc, !PT ;  /* 0x000000c607057812 */ /* 0x040fe200078efcff */
[----:B0-----:R-:W-:Y:S01]  /*1ef0*/  IMAD.MOV.U32 R3, RZ, RZ, R2 ;  /* 0x000000ffff037224 */ /* 0x001fe200078e0002 */
[----:B------:R-:W-:Y:S01]  /*1f00*/  IABS R17, R10 ;  /* 0x0000000a00117213 */ /* 0x000fe20000000000 */
[----:B------:R-:W-:Y:S01]  /*1f10*/  IMAD.MOV R11, RZ, RZ, -R11 ;  /* 0x000000ffff0b7224 */ /* 0x000fe200078e0a0b */
[----:B------:R-:W-:Y:S01]  /*1f20*/  LOP3.LUT R2, R7, 0xc4, RZ, 0xfc, !PT ;  /* 0x000000c407027812 */ /* 0x000fe200078efcff */
[----:B------:R-:W-:Y:S01]  /*1f30*/  @!P3 IMAD.MOV R3, RZ, RZ, -R3 ;  /* 0x000000ffff03b224 */ /* 0x000fe200078e0a03 */
[C---:B------:R-:W-:Y:S01]  /*1f40*/  ISETP.GT.U32.AND P3, PT, R0.reuse, R6, PT ;  /* 0x000000060000720c */ /* 0x040fe20003f64070 */
[----:B------:R-:W-:Y:S01]  /*1f50*/  IMAD R15, R0, R11, R15 ;  /* 0x0000000b000f7224 */ /* 0x000fe200078e020f */
[----:B------:R-:W-:Y:S01]  /*1f60*/  IABS R16, R5 ;  /* 0x0000000500107213 */ /* 0x000fe20000000000 */
[--C-:B------:R-:W-:Y:S01]  /*1f70*/  @!P6 IMAD.IADD R14, R14, 0x1, -R0.reuse ;  /* 0x000000010e0ee824 */ /* 0x100fe200078e0a00 */
[----:B------:R-:W-:Y:S01]  /*1f80*/  IABS R11, R2 ;  /* 0x00000002000b7213 */ /* 0x000fe20000000000 */
[----:B------:R-:W-:Y:S01]  /*1f90*/  @!P1 IMAD.IADD R13, R13, 0x1, -R0 ;  /* 0x000000010d0d9824 */ /* 0x000fe200078e0a00 */
[C---:B------:R-:W-:Y:S01]  /*1fa0*/  ISETP.GT.U32.AND P6, PT, R0.reuse, R15, PT ;  /* 0x0000000f0000720c */ /* 0x040fe20003fc4070 */
[----:B------:R0:W-:Y:S01]  /*1fb0*/  STL [R1+0x11c], R3 ;  /* 0x00011c0301007387 */ /* 0x0001e20000100800 */
[----:B------:R-:W-:Y:S01]  /*1fc0*/  ISETP.GT.U32.AND P1, PT, R0, R9, PT ;  /* 0x000000090000720c */ /* 0x000fe20003f24070 */
[----:B------:R-:W-:-:S04]  /*1fd0*/  IMAD.HI.U32 R18, R8, R11, RZ ;  /* 0x0000000b08127227 */ /* 0x000fc800078e00ff */
[----:B------:R-:W-:Y:S01]  /*1fe0*/  @!P3 IMAD.IADD R6, R6, 0x1, -R0 ;  /* 0x000000010606b824 */ /* 0x000fe200078e0a00 */
[----:B------:R-:W-:Y:S01]  /*1ff0*/  ISETP.GE.AND P3, PT, R4, RZ, PT ;  /* 0x000000ff0400720c */ /* 0x000fe20003f66270 */
[----:B------:R-:W-:Y:S02]  /*2000*/  IMAD.MOV.U32 R4, RZ, RZ, R17 ;  /* 0x000000ffff047224 */ /* 0x000fe400078e0011 */
[----:B------:R-:W-:-:S04]  /*2010*/  IMAD.HI.U32 R17, R8, R16, RZ ;  /* 0x0000001008117227 */ /* 0x000fc800078e00ff */
[----:B0-----:R-:W-:Y:S02]  /*2020*/  IMAD.MOV.U32 R3, RZ, RZ, R13 ;  /* 0x000000ffff037224 */ /* 0x001fe400078e000d */
[--C-:B------:R-:W-:Y:S02]  /*2030*/  @!P6 IMAD.IADD R15, R15, 0x1, -R0.reuse ;  /* 0x000000010f0fe824 */ /* 0x100fe400078e0a00 */
[----:B------:R-:W-:Y:S02]  /*2040*/  IMAD.MOV R17, RZ, RZ, -R17 ;  /* 0x000000ffff117224 */ /* 0x000fe400078e0a11 */
[----:B------:R-:W-:Y:S01]  /*2050*/  @!P1 IMAD.IADD R9, R9, 0x1, -R0 ;  /* 0x0000000109099824 */ /* 0x000fe200078e0a00 */
[----:B------:R-:W-:Y:S01]  /*2060*/  ISETP.GE.AND P1, PT, R5, RZ, PT ;  /* 0x000000ff0500720c */ /* 0x000fe20003f26270 */
[----:B------:R-:W-:Y:S01]  /*2070*/  @!P5 IMAD.MOV R3, RZ, RZ, -R3 ;  /* 0x000000ffff03d224 */ /* 0x000fe200078e0a03 */
[----:B------:R-:W-:Y:S01]  /*2080*/  ISETP.GT.U32.AND P6, PT, R0, R15, PT ;  /* 0x0000000f0000720c */ /* 0x000fe20003fc4070 */
[----:B------:R-:W-:Y:S01]  /*2090*/  IMAD.HI.U32 R5, R8, R4, RZ ;  /* 0x0000000408057227 */ /* 0x000fe200078e00ff */
[----:B------:R-:W-:-:S02]  /*20a0*/  ISETP.GT.U32.AND P5, PT, R0, R9, PT ;  /* 0x000000090000720c */ /* 0x000fc40003fa4070 */
[----:B------:R0:W-:Y:S01]  /*20b0*/  STL [R1+0x118], R3 ;  /* 0x0001180301007387 */ /* 0x0001e20000100800 */
[----:B------:R-:W-:Y:S02]  /*20c0*/  IMAD.MOV R13, RZ, RZ, -R18 ;  /* 0x000000ffff0d7224 */ /* 0x000fe400078e0a12 */
[C---:B------:R-:W-:Y:S01]  /*20d0*/  IMAD R16, R0.reuse, R17, R16 ;  /* 0x0000001100107224 */ /* 0x040fe200078e0210 */
[C---:B------:R-:W-:Y:S01]  /*20e0*/  LOP3.LUT R17, R7.reuse, 0xc0, RZ, 0xfc, !PT ;  /* 0x000000c007117812 */ /* 0x040fe200078efcff */
[----:B------:R-:W-:Y:S01]  /*20f0*/  IMAD.MOV.U32 R12, RZ, RZ, R14 ;  /* 0x000000ffff0c7224 */ /* 0x000fe200078e000e */
[----:B------:R-:W-:Y:S01]  /*2100*/  LOP3.LUT R14, R7, 0xb8, RZ, 0xfc, !PT ;  /* 0x000000b8070e7812 */ /* 0x000fe200078efcff */
[----:B------:R-:W-:Y:S02]  /*2110*/  IMAD.MOV R5, RZ, RZ, -R5 ;  /* 0x000000ffff057224 */ /* 0x000fe400078e0a05 */
[----:B------:R-:W-:Y:S02]  /*2120*/  IMAD R11, R0, R13, R11 ;  /* 0x0000000d000b7224 */ /* 0x000fe400078e020b */
[----:B0-----:R-:W-:-:S02]  /*2130*/  IMAD.MOV.U32 R3, RZ, RZ, R6 ;  /* 0x000000ffff037224 */ /* 0x001fc400078e0006 */
[----:B------:R-:W-:Y:S01]  /*2140*/  @!P2 IMAD.MOV R12, RZ, RZ, -R12 ;  /* 0x000000ffff0ca224 */ /* 0x000fe200078e0a0c */
[C---:B------:R-:W-:Y:S01]  /*2150*/  ISETP.GT.U32.AND P2, PT, R0.reuse, R16, PT ;  /* 0x000000100000720c */ /* 0x040fe20003f44070 */
[C---:B------:R-:W-:Y:S01]  /*2160*/  IMAD R4, R0.reuse, R5, R4 ;  /* 0x0000000500047224 */ /* 0x040fe200078e0204 */
[----:B------:R-:W-:Y:S01]  /*2170*/  IABS R5, R17 ;  /* 0x0000001100057213 */ /* 0x000fe20000000000 */
[----:B------:R-:W-:Y:S01]  /*2180*/  @!P4 IMAD.MOV R3, RZ, RZ, -R3 ;  /* 0x000000ffff03c224 */ /* 0x000fe200078e0a03 */
[C---:B------:R-:W-:Y:S01]  /*2190*/  ISETP.GT.U32.AND P4, PT, R0.reuse, R11, PT ;  /* 0x0000000b0000720c */ /* 0x040fe20003f84070 */
[--C-:B------:R-:W-:Y:S01]  /*21a0*/  @!P6 IMAD.IADD R15, R15, 0x1, -R0.reuse ;  /* 0x000000010f0fe824 */ /* 0x100fe200078e0a00 */
[----:B------:R-:W-:Y:S01]  /*21b0*/  ISETP.GT.U32.AND P6, PT, R0, R4, PT ;  /* 0x000000040000720c */ /* 0x000fe20003fc4070 */
[--C-:B------:R-:W-:Y:S01]  /*21c0*/  @!P5 IMAD.IADD R9, R9, 0x1, -R0.reuse ;  /* 0x000000010909d824 */ /* 0x100fe200078e0a00 */
[----:B------:R-:W-:Y:S01]  /*21d0*/  ISETP.GE.AND P5, PT, R2, RZ, PT ;  /* 0x000000ff0200720c */ /* 0x000fe20003fa6270 */
[----:B------:R-:W-:Y:S01]  /*21e0*/  IMAD.HI.U32 R13, R8, R5, RZ ;  /* 0x00000005080d7227 */ /* 0x000fe200078e00ff */
[----:B------:R-:W-:Y:S01]  /*21f0*/  LOP3.LUT R2, R7, 0xbe, RZ, 0xfc, !PT ;  /* 0x000000be07027812 */ /* 0x000fe200078efcff */
[----:B------:R0:W-:Y:S02]  /*2200*/  STL [R1+0x138], R12 ;  /* 0x0001380c01007387 */ /* 0x0001e40000100800 */
[--C-:B------:R-:W-:Y:S01]  /*2210*/  @!P2 IMAD.IADD R16, R16, 0x1, -R0.reuse ;  /* 0x000000011010a824 */ /* 0x100fe200078e0a00 */
[----:B------:R-:W-:Y:S01]  /*2220*/  IABS R6, R2 ;  /* 0x0000000200067213 */ /* 0x000fe20000000000 */
[----:B------:R1:W-:Y:S01]  /*2230*/  STL [R1+0x154], R3 ;  /* 0x0001540301007387 */ /* 0x0003e20000100800 */
[----:B------:R-:W-:Y:S01]  /*2240*/  IMAD.MOV R13, RZ, RZ, -R13 ;  /* 0x000000ffff0d7224 */ /* 0x000fe200078e0a0d */
[----:B------:R-:W-:Y:S01]  /*2250*/  ISETP.GE.AND P2, PT, R10, RZ, PT ;  /* 0x000000ff0a00720c */ /* 0x000fe20003f46270 */
[--C-:B------:R-:W-:Y:S01]  /*2260*/  @!P4 IMAD.IADD R11, R11, 0x1, -R0.reuse ;  /* 0x000000010b0bc824 */ /* 0x100fe200078e0a00 */
[----:B------:R-:W-:Y:S01]  /*2270*/  ISETP.GT.U32.AND P4, PT, R0, R16, PT ;  /* 0x000000100000720c */ /* 0x000fe20003f84070 */
[----:B------:R-:W-:Y:S01]  /*2280*/  @!P6 IMAD.IADD R4, R4, 0x1, -R0 ;  /* 0x000000010404e824 */ /* 0x000fe200078e0a00 */
[C---:B------:R-:W-:Y:S01]  /*2290*/  LOP3.LUT R10, R7.reuse, 0xbc, RZ, 0xfc, !PT ;  /* 0x000000bc070a7812 */ /* 0x040fe200078efcff */
[C---:B------:R-:W-:Y:S01]  /*22a0*/  IMAD R5, R0.reuse, R13, R5 ;  /* 0x0000000d00057224 */ /* 0x040fe200078e0205 */
[----:B------:R-:W-:Y:S01]  /*22b0*/  ISETP.GT.U32.AND P6, PT, R0, R11, PT ;  /* 0x0000000b0000720c */ /* 0x000fe20003fc4070 */
[----:B0-----:R-:W-:Y:S01]  /*22c0*/  IMAD.MOV.U32 R12, RZ, RZ, R15 ;  /* 0x000000ffff0c7224 */ /* 0x001fe200078e000f */
[----:B------:R-:W-:Y:S01]  /*22d0*/  IABS R19, R10 ;  /* 0x0000000a00137213 */ /* 0x000fe20000000000 */
[----:B-1----:R-:W-:Y:S01]  /*22e0*/  IMAD.MOV.U32 R3, RZ, RZ, R9 ;  /* 0x000000ffff037224 */ /* 0x002fe200078e0009 */
[----:B------:R-:W-:Y:S01]  /*22f0*/  LOP3.LUT R13, R7, 0xba, RZ, 0xfc, !PT ;  /* 0x000000ba070d7812 */ /* 0x000fe200078efcff */
[----:B------:R-:W-:-:S04]  /*2300*/  IMAD.HI.U32 R9, R8, R6, RZ ;  /* 0x0000000608097227 */ /* 0x000fc800078e00ff */
[----:B------:R-:W-:Y:S02]  /*2310*/  IMAD.MOV R9, RZ, RZ, -R9 ;  /* 0x000000ffff097224 */ /* 0x000fe400078e0a09 */
[----:B------:R-:W-:Y:S01]  /*2320*/  @!P4 IMAD.IADD R16, R16, 0x1, -R0 ;  /* 0x000000011010c824 */ /* 0x000fe200078e0a00 */
[C---:B------:R-:W-:Y:S01]  /*2330*/  ISETP.GT.U32.AND P4, PT, R0.reuse, R5, PT ;  /* 0x000000050000720c */ /* 0x040fe20003f84070 */
[C---:B------:R-:W-:Y:S01]  /*2340*/  IMAD R6, R0.reuse, R9, R6 ;  /* 0x0000000900067224 */ /* 0x040fe200078e0206 */
[----:B------:R-:W-:Y:S01]  /*2350*/  IABS R9, R13 ;  /* 0x0000000d00097213 */ /* 0x000fe20000000000 */
[----:B------:R-:W-:Y:S02]  /*2360*/  @!P6 IMAD.IADD R11, R11, 0x1, -R0 ;  /* 0x000000010b0be824 */ /* 0x000fe400078e0a00 */
[----:B------:R-:W-:Y:S01]  /*2370*/  @!P0 IMAD.MOV R3, RZ, RZ, -R3 ;  /* 0x000000ffff038224 */ /* 0x000fe200078e0a03 */
[----:B------:R-:W-:Y:S01]  /*2380*/  ISETP.GT.U32.AND P6, PT, R0, R6, PT ;  /* 0x000000060000720c */ /* 0x000fe20003fc4070 */
[----:B------:R-:W-:Y:S01]  /*2390*/  IMAD.HI.U32 R20, R8, R19, RZ ;  /* 0x0000001308147227 */ /* 0x000fe200078e00ff */
[----:B------:R-:W-:-:S02]  /*23a0*/  ISETP.GT.U32.AND P0, PT, R0, R4, PT ;  /* 0x000000040000720c */ /* 0x000fc40003f04070 */
[----:B------:R0:W-:Y:S01]  /*23b0*/  STL [R1+0x1b8], R3 ;  /* 0x0001b80301007387 */ /* 0x0001e20000100800 */
[----:B------:R-:W-:Y:S02]  /*23c0*/  @!P3 IMAD.MOV R12, RZ, RZ, -R12 ;  /* 0x000000ffff0cb224 */ /* 0x000fe400078e0a0c */
[----:B------:R-:W-:Y:S01]  /*23d0*/  @!P4 IMAD.IADD R5, R5, 0x1, -R0 ;  /* 0x000000010505c824 */ /* 0x000fe200078e0a00 */
[----:B------:R-:W-:Y:S01]  /*23e0*/  ISETP.GE.AND P4, PT, R2, RZ, PT ;  /* 0x000000ff0200720c */ /* 0x000fe20003f86270 */
[----:B------:R-:W-:Y:S01]  /*23f0*/  IMAD.MOV R20, RZ, RZ, -R20 ;  /* 0x000000ffff147224 */ /* 0x000fe200078e0a14 */
[----:B------:R-:W-:Y:S01]  /*2400*/  STL [R1+0x1b4], R12 ;  /* 0x0001b40c01007387 */ /* 0x000fe20000100800 */
[----:B------:R-:W-:-:S04]  /*2410*/  IMAD.HI.U32 R18, R8, R9, RZ ;  /* 0x0000000908127227 */ /* 0x000fc800078e00ff */
[----:B0-----:R-:W-:Y:S02]  /*2420*/  IMAD.MOV.U32 R3, RZ, RZ, R16 ;  /* 0x000000ffff037224 */ /* 0x001fe400078e0010 */
[--C-:B------:R-:W-:Y:S01]  /*2430*/  @!P6 IMAD.IADD R6, R6, 0x1, -R0.reuse ;  /* 0x000000010606e824 */ /* 0x100fe200078e0a00 */
[----:B------:R-:W-:Y:S01]  /*2440*/  ISETP.GT.U32.AND P6, PT, R0, R5, PT ;  /* 0x000000050000720c */ /* 0x000fe20003fc4070 */
[----:B------:R-:W-:Y:S02]  /*2450*/  @!P1 IMAD.MOV R3, RZ, RZ, -R3 ;  /* 0x000000ffff039224 */ /* 0x000fe400078e0a03 */
[----:B------:R-:W-:Y:S01]  /*2460*/  @!P0 IMAD.IADD R4, R4, 0x1, -R0 ;  /* 0x0000000104048824 */ /* 0x000fe200078e0a00 */
[----:B------:R-:W-:Y:S01]  /*2470*/  ISETP.GE.AND P0, PT, R17, RZ, PT ;  /* 0x000000ff1100720c */ /* 0x000fe20003f06270 */
[C---:B------:R-:W-:Y:S01]  /*2480*/  IMAD R2, R0.reuse, R20, R19 ;  /* 0x0000001400027224 */ /* 0x040fe200078e0213 */
[----:B------:R0:W-:Y:S01]  /*2490*/  STL [R1+0x1b0], R3 ;  /* 0x0001b00301007387 */ /* 0x0001e20000100800 */
[----:B------:R-:W-:Y:S01]  /*24a0*/  IMAD.MOV R18, RZ, RZ, -R18 ;  /* 0x000000ffff127224 */ /* 0x000fe200078e0a12 */
[C---:B------:R-:W-:Y:S01]  /*24b0*/  ISETP.GT.U32.AND P1, PT, R0.reuse, R6, PT ;  /* 0x000000060000720c */ /* 0x040fe20003f24070 */
[----:B------:R-:W-:Y:S01]  /*24c0*/  @!P5 IMAD.MOV R11, RZ, RZ, -R11 ;  /* 0x000000ffff0bd224 */ /* 0x000fe200078e0a0b */
[C---:B------:R-:W-:Y:S01]  /*24d0*/  ISETP.GT.U32.AND P3, PT, R0.reuse, R2, PT ;  /* 0x000000020000720c */ /* 0x040fe20003f64070 */
[----:B------:R-:W-:Y:S01]  /*24e0*/  IMAD R9, R0, R18, R9 ;  /* 0x0000001200097224 */ /* 0x000fe200078e0209 */
[----:B------:R-:W-:Y:S01]  /*24f0*/  IABS R17, R14 ;  /* 0x0000000e00117213 */ /* 0x000fe20000000000 */
[----:B------:R-:W-:Y:S01]  /*2500*/  @!P6 IMAD.IADD R5, R5, 0x1, -R0 ;  /* 0x000000010505e824 */ /* 0x000fe200078e0a00 */
[----:B------:R1:W-:Y:S01]  /*2510*/  STL [R1+0x1ac], R11 ;  /* 0x0001ac0b01007387 */ /* 0x0003e20000100800 */
[----:B------:R-:W-:Y:S01]  /*2520*/  ISETP.GE.AND P5, PT, R10, RZ, PT ;  /* 0x000000ff0a00720c */ /* 0x000fe20003fa6270 */
[----:B0-----:R-:W-:Y:S01]  /*2530*/  IMAD.MOV.U32 R3, RZ, RZ, R4 ;  /* 0x000000ffff037224 */ /* 0x001fe200078e0004 */
[----:B------:R-:W-:Y:S01]  /*2540*/  ISETP.GT.U32.AND P6, PT, R0, R9, PT ;  /* 0x000000090000720c */ /* 0x000fe20003fc4070 */
[----:B------:R-:W-:Y:S01]  /*2550*/  IMAD.HI.U32 R4, R8, R17, RZ ;  /* 0x0000001108047227 */ /* 0x000fe200078e00ff */
[----:B------:R-:W-:-:S03]  /*2560*/  LOP3.LUT R10, R7, 0xb6, RZ, 0xfc, !PT ;  /* 0x000000b6070a7812 */ /* 0x000fc600078efcff */
[----:B------:R-:W-:Y:S01]  /*2570*/  @!P2 IMAD.MOV R3, RZ, RZ, -R3 ;  /* 0x000000ffff03a224 */ /* 0x000fe200078e0a03 */
[----:B------:R-:W-:Y:S01]  /*2580*/  ISETP.GE.AND P2, PT, R13, RZ, PT ;  /* 0x000000ff0d00720c */ /* 0x000fe20003f46270 */
[----:B------:R-:W-:Y:S01]  /*2590*/  IMAD.MOV R4, RZ, RZ, -R4 ;  /* 0x000000ffff047224 */ /* 0x000fe200078e0a04 */
[----:B-1----:R-:W-:Y:S01]  /*25a0*/  LOP3.LUT R11, R7, 0xb4, RZ, 0xfc, !PT ;  /* 0x000000b4070b7812 */ /* 0x002fe200078efcff */
[--C-:B------:R-:W-:Y:S01]  /*25b0*/  @!P1 IMAD.IADD R6, R6, 0x1, -R0.reuse ;  /* 0x0000000106069824 */ /* 0x100fe200078e0a00 */
[----:B------:R0:W-:Y:S01]  /*25c0*/  STL [R1+0x1a4], R3 ;  /* 0x0001a40301007387 */ /* 0x0001e20000100800 */
[--C-:B------:R-:W-:Y:S01]  /*25d0*/  @!P3 IMAD.IADD R2, R2, 0x1, -R0.reuse ;  /* 0x000000010202b824 */ /* 0x100fe200078e0a00 */
[----:B------:R-:W-:Y:S01]  /*25e0*/  ISETP.GE.AND P1, PT, R14, RZ, PT ;  /* 0x000000ff0e00720c */ /* 0x000fe20003f26270 */
[C---:B------:R-:W-:Y:S01]  /*25f0*/  IMAD R19, R0.reuse, R4, R17 ;  /* 0x0000000400137224 */ /* 0x040fe200078e0211 */
[----:B------:R-:W-:Y:S01]  /*2600*/  IABS R14, R10 ;  /* 0x0000000a000e7213 */ /* 0x000fe20000000000 */
[----:B------:R-:W-:Y:S01]  /*2610*/  @!P6 IMAD.IADD R9, R9, 0x1, -R0 ;  /* 0x000000010909e824 */ /* 0x000fe200078e0a00 */
[----:B------:R-:W-:-:S02]  /*2620*/  ISETP.GT.U32.AND P6, PT, R0, R2, PT ;  /* 0x000000020000720c */ /* 0x000fc40003fc4070 */
[----:B------:R-:W-:Y:S01]  /*2630*/  ISETP.GE.AND P3, PT, R10, RZ, PT ;  /* 0x000000ff0a00720c */ /* 0x000fe20003f66270 */
[----:B0-----:R-:W-:Y:S01]  /*2640*/  IMAD.MOV.U32 R3, RZ, RZ, R5 ;  /* 0x000000ffff037224 */ /* 0x001fe200078e0005 */
[C---:B------:R-:W-:Y:S01]  /*2650*/  LOP3.LUT R10, R7.reuse, 0xb2, RZ, 0xfc, !PT ;  /* 0x000000b2070a7812 */ /* 0x040fe200078efcff */
[----:B------:R-:W-:Y:S01]  /*2660*/  IMAD.HI.U32 R5, R8, R14, RZ ;  /* 0x0000000e08057227 */ /* 0x000fe200078e00ff */
[----:B------:R-:W-:Y:S02]  /*2670*/  IABS R15, R11 ;  /* 0x0000000b000f7213 */ /* 0x000fe40000000000 */
[----:B------:R-:W-:Y:S01]  /*2680*/  IABS R17, R10 ;  /* 0x0000000a00117213 */ /* 0x000fe20000000000 */
[----:B------:R-:W-:Y:S01]  /*2690*/  @!P0 IMAD.MOV R3, RZ, RZ, -R3 ;  /* 0x000000ffff038224 */ /* 0x000fe200078e0a03 */
[----:B------:R-:W-:Y:S01]  /*26a0*/  ISETP.GT.U32.AND P0, PT, R0, R9, PT ;  /* 0x000000090000720c */ /* 0x000fe20003f04070 */
[----:B------:R-:W-:Y:S01]  /*26b0*/  IMAD.MOV R5, RZ, RZ, -R5 ;  /* 0x000000ffff057224 */ /* 0x000fe200078e0a05 */
[C---:B------:R-:W-:Y:S01]  /*26c0*/  LOP3.LUT R4, R7.reuse, 0xb0, RZ, 0xfc, !PT ;  /* 0x000000b007047812 */ /* 0x040fe200078efcff */
[----:B------:R-:W-:Y:S01]  /*26d0*/  @!P6 IMAD.IADD R2, R2, 0x1, -R0 ;  /* 0x000000010202e824 */ /* 0x000fe200078e0a00 */
[----:B------:R0:W-:Y:S01]  /*26e0*/  STL [R1+0x1a0], R3 ;  /* 0x0001a00301007387 */ /* 0x0001e20000100800 */
[----:B------:R-:W-:Y:S01]  /*26f0*/  IMAD R14, R0, R5, R14 ;  /* 0x00000005000e7224 */ /* 0x000fe200078e020e */
[----:B------:R-:W-:Y:S01]  /*2700*/  IABS R16, R4 ;  /* 0x0000000400107213 */ /* 0x000fe20000000000 */
[----:B------:R-:W-:Y:S01]  /*2710*/  IMAD.HI.U32 R5, R8, R15, RZ ;  /* 0x0000000f08057227 */ /* 0x000fe200078e00ff */
[----:B------:R-:W-:-:S02]  /*2720*/  LOP3.LUT R13, R7, 0xa8, RZ, 0xfc, !PT ;  /* 0x000000a8070d7812 */ /* 0x000fc400078efcff */
[----:B------:R-:W-:-:S03]  /*2730*/  ISETP.GT.U32.AND P6, PT, R0, R14, PT ;  /* 0x0000000e0000720c */ /* 0x000fc60003fc4070 */
[----:B------:R-:W-:Y:S01]  /*2740*/  @!P0 IMAD.IADD R9, R9, 0x1, -R0 ;  /* 0x0000000109098824 */ /* 0x000fe200078e0a00 */
[----:B------:R-:W-:Y:S01]  /*2750*/  ISETP.GE.AND P0, PT, R11, RZ, PT ;  /* 0x000000ff0b00720c */ /* 0x000fe20003f06270 */
[----:B0-----:R-:W-:Y:S02]  /*2760*/  IMAD.MOV.U32 R3, RZ, RZ, R6 ;  /* 0x000000ffff037224 */ /* 0x001fe400078e0006 */
[----:B------:R-:W-:-:S04]  /*2770*/  IMAD.HI.U32 R6, R8, R17, RZ ;  /* 0x0000001108067227 */ /* 0x000fc800078e00ff */
[----:B------:R-:W-:Y:S01]  /*2780*/  @!P4 IMAD.MOV R3, RZ, RZ, -R3 ;  /* 0x000000ffff03c224 */ /* 0x000fe200078e0a03 */
[C---:B------:R-:W-:Y:S01]  /*2790*/  ISETP.GT.U32.AND P4, PT, R0.reuse, R19, PT ;  /* 0x000000130000720c */ /* 0x040fe20003f84070 */
[----:B------:R-:W-:Y:S02]  /*27a0*/  IMAD.MOV R11, RZ, RZ, -R5 ;  /* 0x000000ffff0b7224 */ /* 0x000fe400078e0a05 */
[----:B------:R-:W-:Y:S01]  /*27b0*/  IMAD.MOV R6, RZ, RZ, -R6 ;  /* 0x000000ffff067224 */ /* 0x000fe200078e0a06 */
[----:B------:R0:W-:Y:S01]  /*27c0*/  STL [R1+0x19c], R3 ;  /* 0x00019c0301007387 */ /* 0x0001e20000100800 */
[----:B------:R-:W-:Y:S01]  /*27d0*/  IMAD R15, R0, R11, R15 ;  /* 0x0000000b000f7224 */ /* 0x000fe200078e020f */
[----:B------:R-:W-:Y:S01]  /*27e0*/  LOP3.LUT R11, R7, 0xae, RZ, 0xfc, !PT ;  /* 0x000000ae070b7812 */ /* 0x000fe200078efcff */
[----:B------:R-:W-:Y:S02]  /*27f0*/  @!P6 IMAD.IADD R14, R14, 0x1, -R0 ;  /* 0x000000010e0ee824 */ /* 0x000fe400078e0a00 */
[----:B------:R-:W-:Y:S01]  /*2800*/  IMAD R17, R0, R6, R17 ;  /* 0x0000000600117224 */ /* 0x000fe200078e0211 */
[----:B------:R-:W-:Y:S01]  /*2810*/  IABS R18, R11 ;  /* 0x0000000b00127213 */ /* 0x000fe20000000000 */
[----:B------:R-:W-:Y:S01]  /*2820*/  IMAD.HI.U32 R5, R8, R16, RZ ;  /* 0x0000001008057227 */ /* 0x000fe200078e00ff */
[----:B------:R-:W-:-:S02]  /*2830*/  ISETP.GT.U32.AND P6, PT, R0, R14, PT ;  /* 0x0000000e0000720c */ /* 0x000fc40003fc4070 */
[----:B------:R-:W-:Y:S01]  /*2840*/  LOP3.LUT R6, R7, 0xac, RZ, 0xfc, !PT ;  /* 0x000000ac07067812 */ /* 0x000fe200078efcff */
[----:B------:R-:W-:Y:S01]  /*2850*/  @!P4 IMAD.IADD R19, R19, 0x1, -R0 ;  /* 0x000000011313c824 */ /* 0x000fe200078e0a00 */
[----:B------:R-:W-:Y:S01]  /*2860*/  ISETP.GE.AND P4, PT, R10, RZ, PT ;  /* 0x000000ff0a00720c */ /* 0x000fe20003f86270 */
[----:B0-----:R-:W-:Y:S01]  /*2870*/  IMAD.MOV.U32 R3, RZ, RZ, R2 ;  /* 0x000000ffff037224 */ /* 0x001fe200078e0002 */
[----:B------:R-:W-:Y:S01]  /*2880*/  LOP3.LUT R2, R7, 0xaa, RZ, 0xfc, !PT ;  /* 0x000000aa07027812 */ /* 0x000fe200078efcff */
[----:B------:R-:W-:Y:S02]  /*2890*/  IMAD.MOV R5, RZ, RZ, -R5 ;  /* 0x000000ffff057224 */ /* 0x000fe400078e0a05 */
[----:B------:R-:W-:Y:S01]  /*28a0*/  @!P5 IMAD.MOV R3, RZ, RZ, -R3 ;  /* 0x000000ffff03d224 */ /* 0x000fe200078e0a03 */
[C---:B------:R-:W-:Y:S01]  /*28b0*/  ISETP.GT.U32.AND P5, PT, R0.reuse, R19, PT ;  /* 0x000000130000720c */ /* 0x040fe20003fa4070 */
[----:B------:R-:W-:Y:S01]  /*28c0*/  IMAD R16, R0, R5, R16 ;  /* 0x0000000500107224 */ /* 0x000fe200078e0210 */
[----:B------:R-:W-:Y:S01]  /*28d0*/  IABS R5, R13 ;  /* 0x0000000d00057213 */ /* 0x000fe20000000000 */
[----:B------:R-:W-:Y:S01]  /*28e0*/  @!P6 IMAD.IADD R14, R14, 0x1, -R0 ;  /* 0x000000010e0ee824 */ /* 0x000fe200078e0a00 */
[----:B------:R0:W-:Y:S01]  /*28f0*/  STL [R1+0x198], R3 ;  /* 0x0001980301007387 */ /* 0x0001e20000100800 */
[----:B------:R-:W-:Y:S01]  /*2900*/  IMAD.HI.U32 R20, R8, R18, RZ ;  /* 0x0000001208147227 */ /* 0x000fe200078e00ff */
[----:B------:R-:W-:-:S02]  /*2910*/  ISETP.GT.U32.AND P6, PT, R0, R16, PT ;  /* 0x000000100000720c */ /* 0x000fc40003fc4070 */
[----:B------:R-:W-:Y:S01]  /*2920*/  IABS R10, R2 ;  /* 0x00000002000a7213 */ /* 0x000fe20000000000 */
[----:B------:R-:W-:-:S04]  /*2930*/  IMAD.MOV R20, RZ, RZ, -R20 ;  /* 0x000000ffff147224 */ /* 0x000fc800078e0a14 */
[--C-:B------:R-:W-:Y:S01]  /*2940*/  @!P5 IMAD.IADD R19, R19, 0x1, -R0.reuse ;  /* 0x000000011313d824 */ /* 0x100fe200078e0a00 */
[C---:B------:R-:W-:Y:S01]  /*2950*/  ISETP.GT.U32.AND P5, PT, R0.reuse, R17, PT ;  /* 0x000000110000720c */ /* 0x040fe20003fa4070 */
[----:B0-----:R-:W-:Y:S01]  /*2960*/  IMAD.MOV.U32 R3, RZ, RZ, R9 ;  /* 0x000000ffff037224 */ /* 0x001fe200078e0009 */
[----:B------:R-:W-:Y:S01]  /*2970*/  IABS R9, R6 ;  /* 0x0000000600097213 */ /* 0x000fe20000000000 */
[----:B------:R-:W-:Y:S02]  /*2980*/  IMAD.MOV.U32 R12, RZ, RZ, R19 ;  /* 0x000000ffff0c7224 */ /* 0x000fe400078e0013 */
[----:B------:R-:W-:Y:S01]  /*2990*/  @!P2 IMAD.MOV R3, RZ, RZ, -R3 ;  /* 0x000000ffff03a224 */ /* 0x000fe200078e0a03 */
[----:B------:R-:W-:Y:S01]  /*29a0*/  ISETP.GT.U32.AND P2, PT, R0, R15, PT ;  /* 0x0000000f0000720c */ /* 0x000fe20003f44070 */
[----:B------:R-:W-:Y:S02]  /*29b0*/  @!P6 IMAD.IADD R16, R16, 0x1, -R0 ;  /* 0x000000011010e824 */ /* 0x000fe400078e0a00 */
[----:B------:R-:W-:Y:S01]  /*29c0*/  @!P1 IMAD.MOV R12, RZ, RZ, -R12 ;  /* 0x000000ffff0c9224 */ /* 0x000fe200078e0a0c */
[----:B------:R0:W-:Y:S01]  /*29d0*/  STL [R1+0x194], R3 ;  /* 0x0001940301007387 */ /* 0x0001e20000100800 */
[----:B------:R-:W-:Y:S01]  /*29e0*/  IMAD.HI.U32 R19, R8, R10, RZ ;  /* 0x0000000a08137227 */ /* 0x000fe200078e00ff */
[----:B------:R-:W-:-:S02]  /*29f0*/  ISETP.GT.U32.AND P1, PT, R0, R16, PT ;  /* 0x000000100000720c */ /* 0x000fc40003f24070 */
[----:B------:R-:W-:Y:S01]  /*2a00*/  STL [R1+0x190], R12 ;  /* 0x0001900c01007387 */ /* 0x000fe20000100800 */
[--C-:B------:R-:W-:Y:S02]  /*2a10*/  @!P5 IMAD.IADD R17, R17, 0x1, -R0.reuse ;  /* 0x000000011111d824 */ /* 0x100fe400078e0a00 */
[----:B------:R-:W-:Y:S02]  /*2a20*/  IMAD.MOV R19, RZ, RZ, -R19 ;  /* 0x000000ffff137224 */ /* 0x000fe400078e0a13 */
[----:B------:R-:W-:Y:S01]  /*2a30*/  @!P2 IMAD.IADD R15, R15, 0x1, -R0 ;  /* 0x000000010f0fa824 */ /* 0x000fe200078e0a00 */
[----:B------:R-:W-:Y:S01]  /*2a40*/  ISETP.GE.AND P2, PT, R4, RZ, PT ;  /* 0x000000ff0400720c */ /* 0x000fe20003f46270 */
[----:B0-----:R-:W-:Y:S01]  /*2a50*/  IMAD.MOV.U32 R3, RZ, RZ, R14 ;  /* 0x000000ffff037224 */ /* 0x001fe200078e000e */
[----:B------:R-:W-:Y:S01]  /*2a60*/  ISETP.GT.U32.AND P6, PT, R0, R17, PT ;  /* 0x000000110000720c */ /* 0x000fe20003fc4070 */
[----:B------:R-:W-:Y:S01]  /*2a70*/  IMAD.HI.U32 R4, R8, R9, RZ ;  /* 0x0000000908047227 */ /* 0x000fe200078e00ff */
[----:B------:R-:W-:-:S03]  /*2a80*/  ISETP.GT.U32.AND P5, PT, R0, R15, PT ;  /* 0x0000000f0000720c */ /* 0x000fc60003fa4070 */
[----:B------:R-:W-:Y:S01]  /*2a90*/  @!P3 IMAD.MOV R3, RZ, RZ, -R3 ;  /* 0x000000ffff03b224 */ /* 0x000fe200078e0a03 */
[----:B------:R-:W-:Y:S01]  /*2aa0*/  ISETP.GE.AND P3, PT, R11, RZ, PT ;  /* 0x000000ff0b00720c */ /* 0x000fe20003f66270 */
[----:B------:R-:W-:Y:S01]  /*2ab0*/  IMAD R11, R0, R20, R18 ;  /* 0x00000014000b7224 */ /* 0x000fe200078e0212 */
[----:B------:R-:W-:Y:S01]  /*2ac0*/  LOP3.LUT R20, R7, 0x9a, RZ, 0xfc, !PT ;  /* 0x0000009a07147812 */ /* 0x000fe200078efcff */
[----:B------:R-:W-:Y:S01]  /*2ad0*/  IMAD.MOV R4, RZ, RZ, -R4 ;  /* 0x000000ffff047224 */ /* 0x000fe200078e0a04 */
[----:B------:R0:W-:Y:S01]  /*2ae0*/  STL [R1+0x18c], R3 ;  /* 0x00018c0301007387 */ /* 0x0001e20000100800 */
[----:B------:R-:W-:-:S04]  /*2af0*/  IMAD.HI.U32 R18, R8, R5, RZ ;  /* 0x0000000508127227 */ /* 0x000fc800078e00ff */
[--C-:B------:R-:W-:Y:S01]  /*2b00*/  @!P5 IMAD.IADD R15, R15, 0x1, -R0.reuse ;  /* 0x000000010f0fd824 */ /* 0x100fe200078e0a00 */
[C---:B------:R-:W-:Y:S01]  /*2b10*/  ISETP.GT.U32.AND P5, PT, R0.reuse, R11, PT ;  /* 0x0000000b0000720c */ /* 0x040fe20003fa4070 */
[C---:B------:R-:W-:Y:S01]  /*2b20*/  IMAD R9, R0.reuse, R4, R9 ;  /* 0x0000000400097224 */ /* 0x040fe200078e0209 */
[----:B------:R-:W-:Y:S01]  /*2b30*/  LOP3.LUT R4, R7, 0xa6, RZ, 0xfc, !PT ;  /* 0x000000a607047812 */ /* 0x000fe200078efcff */
[----:B------:R-:W-:Y:S02]  /*2b40*/  @!P6 IMAD.IADD R17, R17, 0x1, -R0 ;  /* 0x000000011111e824 */ /* 0x000fe400078e0a00 */
[----:B------:R-:W-:Y:S01]  /*2b50*/  IMAD.MOV R18, RZ, RZ, -R18 ;  /* 0x000000ffff127224 */ /* 0x000fe200078e0a12 */
[C---:B------:R-:W-:Y:S01]  /*2b60*/  ISETP.GT.U32.AND P6, PT, R0.reuse, R9, PT ;  /* 0x000000090000720c */ /* 0x040fe20003fc4070 */
[----:B0-----:R-:W-:Y:S01]  /*2b70*/  IMAD.MOV.U32 R3, RZ, RZ, R15 ;  /* 0x000000ffff037224 */ /* 0x001fe200078e000f */
[----:B------:R-:W-:Y:S01]  /*2b80*/  IABS R14, R4 ;  /* 0x00000004000e7213 */ /* 0x000fe20000000000 */
[----:B------:R-:W-:-:S02]  /*2b90*/  IMAD R5, R0, R18, R5 ;  /* 0x0000001200057224 */ /* 0x000fc400078e0205 */
[----:B------:R-:W-:Y:S02]  /*2ba0*/  @!P0 IMAD.MOV R3, RZ, RZ, -R3 ;  /* 0x000000ffff038224 */ /* 0x000fe400078e0a03 */
[--C-:B------:R-:W-:Y:S02]  /*2bb0*/  @!P5 IMAD.IADD R11, R11, 0x1, -R0.reuse ;  /* 0x000000010b0bd824 */ /* 0x100fe400078e0a00 */
[----:B------:R-:W-:Y:S01]  /*2bc0*/  IMAD.MOV.U32 R12, RZ, RZ, R17 ;  /* 0x000000ffff0c7224 */ /* 0x000fe200078e0011 */
[----:B------:R0:W-:Y:S01]  /*2bd0*/  STL [R1+0x168], R3 ;  /* 0x0001680301007387 */ /* 0x0001e20000100800 */
[----:B------:R-:W-:Y:S01]  /*2be0*/  @!P1 IMAD.IADD R16, R16, 0x1, -R0 ;  /* 0x0000000110109824 */ /* 0x000fe200078e0a00 */
[C---:B------:R-:W-:Y:S01]  /*2bf0*/  ISETP.GT.U32.AND P0, PT, R0.reuse, R11, PT ;  /* 0x0000000b0000720c */ /* 0x040fe20003f04070 */
[----:B------:R-:W-:Y:S01]  /*2c00*/  @!P4 IMAD.MOV R12, RZ, RZ, -R12 ;  /* 0x000000ffff0cc224 */ /* 0x000fe200078e0a0c */
[----:B------:R-:W-:Y:S01]  /*2c10*/  ISETP.GT.U32.AND P4, PT, R0, R5, PT ;  /* 0x000000050000720c */ /* 0x000fe20003f84070 */
[----:B------:R-:W-:Y:S01]  /*2c20*/  @!P6 IMAD.IADD R9, R9, 0x1, -R0 ;  /* 0x000000010909e824 */ /* 0x000fe200078e0a00 */
[----:B------:R-:W-:Y:S01]  /*2c30*/  ISETP.GE.AND P1, PT, R6, RZ, PT ;  /* 0x000000ff0600720c */ /* 0x000fe20003f26270 */
[----:B------:R-:W-:Y:S01]  /*2c40*/  IMAD R6, R0, R19, R10 ;  /* 0x0000001300067224 */ /* 0x000fe200078e020a */
[----:B------:R-:W-:Y:S01]  /*2c50*/  LOP3.LUT R10, R7, 0xa4, RZ, 0xfc, !PT ;  /* 0x000000a4070a7812 */ /* 0x000fe200078efcff */
[----:B------:R-:W-:Y:S01]  /*2c60*/  IMAD.HI.U32 R18, R8, R14, RZ ;  /* 0x0000000e08127227 */ /* 0x000fe200078e00ff */
[C---:B------:R-:W-:Y:S01]  /*2c70*/  ISETP.GT.U32.AND P6, PT, R0.reuse, R9, PT ;  /* 0x000000090000720c */ /* 0x040fe20003fc4070 */
[----:B------:R-:W-:Y:S01]  /*2c80*/  STL [R1+0x174], R12 ;  /* 0x0001740c01007387 */ /* 0x000fe20000100800 */
[----:B------:R-:W-:Y:S01]  /*2c90*/  ISETP.GT.U32.AND P5, PT, R0, R6, PT ;  /* 0x000000060000720c */ /* 0x000fe20003fa4070 */
[----:B0-----:R-:W-:Y:S01]  /*2ca0*/  IMAD.MOV.U32 R3, RZ, RZ, R16 ;  /* 0x000000ffff037224 */ /* 0x001fe200078e0010 */
[----:B------:R-:W-:Y:S01]  /*2cb0*/  IABS R15, R10 ;  /* 0x0000000a000f7213 */ /* 0x000fe20000000000 */
[----:B------:R-:W-:Y:S01]  /*2cc0*/  @!P0 IMAD.IADD R11, R11, 0x1, -R0 ;  /* 0x000000010b0b8824 */ /* 0x000fe200078e0a00 */
[----:B------:R-:W-:Y:S01]  /*2cd0*/  ISETP.GE.AND P0, PT, R13, RZ, PT ;  /* 0x000000ff0d00720c */ /* 0x000fe20003f06270 */
[----:B------:R-:W-:Y:S01]  /*2ce0*/  @!P2 IMAD.MOV R3, RZ, RZ, -R3 ;  /* 0x000000ffff03a224 */ /* 0x000fe200078e0a03 */
[----:B------:R-:W-:Y:S01]  /*2cf0*/  ISETP.GE.AND P2, PT, R2, RZ, PT ;  /* 0x000000ff0200720c */ /* 0x000fe20003f46270 */
[----:B------:R-:W-:Y:S01]  /*2d00*/  IMAD.MOV R17, RZ, RZ, -R18 ;  /* 0x000000ffff117224 */ /* 0x000fe200078e0a12 */
[----:B------:R-:W-:Y:S01]  /*2d10*/  LOP3.LUT R16, R7, 0x98, RZ, 0xfc, !PT ;  /* 0x0000009807107812 */ /* 0x000fe200078efcff */
[----:B------:R-:W-:Y:S01]  /*2d20*/  @!P4 IMAD.IADD R5, R5, 0x1, -R0 ;  /* 0x000000010505c824 */ /* 0x000fe200078e0a00 */
[----:B------:R0:W-:Y:S01]  /*2d30*/  STL [R1+0x178], R3 ;  /* 0x0001780301007387 */ /* 0x0001e20000100800 */
[----:B------:R-:W-:Y:S01]  /*2d40*/  IMAD R2, R0, R17, R14 ;  /* 0x0000001100027224 */ /* 0x000fe200078e020e */
[----:B------:R-:W-:Y:S01]  /*2d50*/  ISETP.GE.AND P4, PT, R4, RZ, PT ;  /* 0x000000ff0400720c */ /* 0x000fe20003f86270 */
[----:B------:R-:W-:Y:S01]  /*2d60*/  IMAD.HI.U32 R13, R8, R15, RZ ;  /* 0x0000000f080d7227 */ /* 0x000fe200078e00ff */
[----:B------:R-:W-:-:S03]  /*2d70*/  IABS R18, R16 ;  /* 0x0000001000127213 */ /* 0x000fc60000000000 */
[--C-:B------:R-:W-:Y:S01]  /*2d80*/  @!P6 IMAD.IADD R9, R9, 0x1, -R0.reuse ;  /* 0x000000010909e824 */ /* 0x100fe200078e0a00 */
[----:B------:R-:W-:Y:S01]  /*2d90*/  ISETP.GT.U32.AND P6, PT, R0, R2, PT ;  /* 0x000000020000720c */ /* 0x000fe20003fc4070 */
[----:B------:R-:W-:Y:S02]  /*2da0*/  IMAD.MOV R13, RZ, RZ, -R13 ;  /* 0x000000ffff0d7224 */ /* 0x000fe400078e0a0d */
[----:B0-----:R-:W-:Y:S01]  /*2db0*/  IMAD.MOV.U32 R3, RZ, RZ, R11 ;  /* 0x000000ffff037224 */ /* 0x001fe200078e000b */
[----:B------:R-:W-:Y:S01]  /*2dc0*/  LOP3.LUT R11, R7, 0x9e, RZ, 0xfc, !PT ;  /* 0x0000009e070b7812 */ /* 0x000fe200078efcff */
[----:B------:R-:W-:Y:S02]  /*2dd0*/  @!P5 IMAD.IADD R6, R6, 0x1, -R0 ;  /* 0x000000010606d824 */ /* 0x000fe400078e0a00 */
[----:B------:R-:W-:Y:S01]  /*2de0*/  @!P3 IMAD.MOV R3, RZ, RZ, -R3 ;  /* 0x000000ffff03b224 */ /* 0x000fe200078e0a03 */
[C---:B------:R-:W-:Y:S01]  /*2df0*/  ISETP.GT.U32.AND P3, PT, R0.reuse, R5, PT ;  /* 0x000000050000720c */ /* 0x040fe20003f64070 */
[C---:B------:R-:W-:Y:S01]  /*2e00*/  IMAD R4, R0.reuse, R13, R15 ;  /* 0x0000000d00047224 */ /* 0x040fe200078e020f */
[----:B------:R-:W-:-:S02]  /*2e10*/  ISETP.GT.U32.AND P5, PT, R0, R6, PT ;  /* 0x000000060000720c */ /* 0x000fc40003fa4070 */
[----:B------:R0:W-:Y:S01]  /*2e20*/  STL [R1+0x17c], R3 ;  /* 0x00017c0301007387 */ /* 0x0001e20000100800 */
[----:B------:R-:W-:Y:S01]  /*2e30*/  @!P6 IMAD.IADD R2, R2, 0x1, -R0 ;  /* 0x000000010202e824 */ /* 0x000fe200078e0a00 */
[----:B------:R-:W-:-:S04]  /*2e40*/  LOP3.LUT R13, R7, 0xa2, RZ, 0xfc, !PT ;  /* 0x000000a2070d7812 */ /* 0x000fc800078efcff */
[C---:B------:R-:W-:Y:S02]  /*2e50*/  ISETP.GT.U32.AND P6, PT, R0.reuse, R2, PT ;  /* 0x000000020000720c */ /* 0x040fe40003fc4070 */
[----:B------:R-:W-:Y:S01]  /*2e60*/  IABS R19, R13 ;  /* 0x0000000d00137213 */ /* 0x000fe20000000000 */
[--C-:B------:R-:W-:Y:S01]  /*2e70*/  @!P3 IMAD.IADD R5, R5, 0x1, -R0.reuse ;  /* 0x000000010505b824 */ /* 0x100fe200078e0a00 */
[----:B------:R-:W-:Y:S01]  /*2e80*/  ISETP.GT.U32.AND P3, PT, R0, R4, PT ;  /* 0x000000040000720c */ /* 0x000fe20003f64070 */
[----:B0-----:R-:W-:Y:S01]  /*2e90*/  IMAD.MOV.U32 R3, RZ, RZ, R9 ;  /* 0x000000ffff037224 */ /* 0x001fe200078e0009 */
[C---:B------:R-:W-:Y:S01]  /*2ea0*/  LOP3.LUT R9, R7.reuse, 0x9c, RZ, 0xfc, !PT ;  /* 0x0000009c07097812 */ /* 0x040fe200078efcff */
[----:B------:R-:W-:Y:S01]  /*2eb0*/  @!P5 IMAD.IADD R6, R6, 0x1, -R0 ;  /* 0x000000010606d824 */ /* 0x000fe200078e0a00 */
[----:B------:R-:W-:Y:S01]  /*2ec0*/  ISETP.GE.AND P5, PT, R10, RZ, PT ;  /* 0x000000ff0a00720c */ /* 0x000fe20003fa6270 */
[----:B------:R-:W-:Y:S01]  /*2ed0*/  @!P1 IMAD.MOV R3, RZ, RZ, -R3 ;  /* 0x000000ffff039224 */ /* 0x000fe200078e0a03 */
[----:B------:R-:W-:Y:S01]  /*2ee0*/  LOP3.LUT R10, R7, 0xa0, RZ, 0xfc, !PT ;  /* 0x000000a0070a7812 */ /* 0x000fe200078efcff */
[----:B------:R-:W-:Y:S01]  /*2ef0*/  @!P2 IMAD.MOV R6, RZ, RZ, -R6 ;  /* 0x000000ffff06a224 */ /* 0x000fe200078e0a06 */
[----:B------:R-:W-:Y:S01]  /*2f00*/  ISETP.GE.AND P1, PT, R13, RZ, PT ;  /* 0x000000ff0d00720c */ /* 0x000fe20003f26270 */
[----:B------:R-:W-:Y:S01]  /*2f10*/  @!P6 IMAD.IADD R2, R2, 0x1, -R0 ;  /* 0x000000010202e824 */ /* 0x000fe200078e0a00 */
[----:B------:R0:W-:Y:S01]  /*2f20*/  STL [R1+0x180], R3 ;  /* 0x0001800301007387 */ /* 0x0001e20000100800 */
[----:B------:R-:W-:-:S02]  /*2f30*/  ISETP.GE.AND P2, PT, R10, RZ, PT ;  /* 0x000000ff0a00720c */ /* 0x000fc40003f46270 */
[----:B------:R-:W-:Y:S01]  /*2f40*/  @!P3 IMAD.IADD R4, R4, 0x1, -R0 ;  /* 0x000000010404b824 */ /* 0x000fe200078e0a00 */
[----:B------:R-:W-:Y:S01]  /*2f50*/  IABS R13, R10 ;  /* 0x0000000a000d7213 */ /* 0x000fe20000000000 */
[----:B------:R-:W-:Y:S01]  /*2f60*/  IMAD.HI.U32 R10, R8, R19, RZ ;  /* 0x00000013080a7227 */ /* 0x000fe200078e00ff */
[----:B------:R1:W-:Y:S01]  /*2f70*/  STL [R1+0x184], R6 ;  /* 0x0001840601007387 */ /* 0x0003e20000100800 */
[----:B------:R-:W-:Y:S02]  /*2f80*/  ISETP.GE.AND P6, PT, R9, RZ, PT ;  /* 0x000000ff0900720c */ /* 0x000fe40003fc6270 */
[----:B------:R-:W-:Y:S01]  /*2f90*/  ISETP.GT.U32.AND P3, PT, R0, R4, PT ;  /* 0x000000040000720c */ /* 0x000fe20003f64070 */
[----:B0-----:R-:W-:Y:S01]  /*2fa0*/  IMAD.MOV.U32 R3, RZ, RZ, R5 ;  /* 0x000000ffff037224 */ /* 0x001fe200078e0005 */
[----:B------:R-:W-:Y:S01]  /*2fb0*/  IABS R9, R9 ;  /* 0x0000000900097213 */ /* 0x000fe20000000000 */
[----:B------:R-:W-:Y:S02]  /*2fc0*/  IMAD.MOV R10, RZ, RZ, -R10 ;  /* 0x000000ffff0a7224 */ /* 0x000fe400078e0a0a */
[----:B------:R-:W-:Y:S01]  /*2fd0*/  @!P0 IMAD.MOV R3, RZ, RZ, -R3 ;  /* 0x000000ffff038224 */ /* 0x000fe200078e0a03 */
[----:B------:R-:W-:Y:S01]  /*2fe0*/  ISETP.GE.AND P0, PT, R11, RZ, PT ;  /* 0x000000ff0b00720c */ /* 0x000fe20003f06270 */
[----:B-1----:R-:W-:Y:S01]  /*2ff0*/  IMAD.HI.U32 R6, R8, R13, RZ ;  /* 0x0000000d08067227 */ /* 0x002fe200078e00ff */
[----:B------:R-:W-:-:S02]  /*3000*/  IABS R11, R11 ;  /* 0x0000000b000b7213 */ /* 0x000fc40000000000 */
[----:B------:R0:W-:Y:S01]  /*3010*/  STL [R1+0x188], R3 ;  /* 0x0001880301007387 */ /* 0x0001e20000100800 */
[----:B------:R-:W-:Y:S02]  /*3020*/  IMAD R19, R0, R10, R19 ;  /* 0x0000000a00137224 */ /* 0x000fe400078e0213 */
[----:B------:R-:W-:-:S04]  /*3030*/  IMAD.HI.U32 R5, R8, R11, RZ ;  /* 0x0000000b08057227 */ /* 0x000fc800078e00ff */
[----:B------:R-:W-:Y:S02]  /*3040*/  IMAD.MOV R6, RZ, RZ, -R6 ;  /* 0x000000ffff067224 */ /* 0x000fe400078e0a06 */
[----:B------:R-:W-:Y:S02]  /*3050*/  IMAD.MOV R5, RZ, RZ, -R5 ;  /* 0x000000ffff057224 */ /* 0x000fe400078e0a05 */
[----:B0-----:R-:W-:Y:S02]  /*3060*/  IMAD.MOV.U32 R3, RZ, RZ, R2 ;  /* 0x000000ffff037224 */ /* 0x001fe400078e0002 */
[----:B------:R-:W-:Y:S02]  /*3070*/  @!P3 IMAD.IADD R4, R4, 0x1, -R0 ;  /* 0x000000010404b824 */ /* 0x000fe400078e0a00 */
[----:B------:R-:W-:Y:S01]  /*3080*/  @!P4 IMAD.MOV R3, RZ, RZ, -R3 ;  /* 0x000000ffff03c224 */ /* 0x000fe200078e0a03 */
[C---:B------:R-:W-:Y:S01]  /*3090*/  ISETP.GT.U32.AND P4, PT, R0.reuse, R19, PT ;  /* 0x000000130000720c */ /* 0x040fe20003f84070 */
[C---:B------:R-:W-:Y:S01]  /*30a0*/  IMAD R13, R0.reuse, R6, R13 ;  /* 0x00000006000d7224 */ /* 0x040fe200078e020d */
[----:B------:R-:W-:Y:S01]  /*30b0*/  LOP3.LUT R6, R7, 0x94, RZ, 0xfc, !PT ;  /* 0x0000009407067812 */ /* 0x000fe200078efcff */
[----:B------:R-:W-:Y:S01]  /*30c0*/  IMAD R11, R0, R5, R11 ;  /* 0x00000005000b7224 */ /* 0x000fe200078e020b */
[----:B------:R0:W-:Y:S01]  /*30d0*/  STL [R1+0x1d8], R3 ;  /* 0x0001d80301007387 */ /* 0x0001e20000100800 */
[----:B------:R-:W-:Y:S01]  /*30e0*/  IMAD.HI.U32 R2, R8, R9, RZ ;  /* 0x0000000908027227 */ /* 0x000fe200078e00ff */
[----:B------:R-:W-:-:S02]  /*30f0*/  ISETP.GT.U32.AND P3, PT, R0, R13, PT ;  /* 0x0000000d0000720c */ /* 0x000fc40003f64070 */
[----:B------:R-:W-:Y:S01]  /*3100*/  IABS R17, R6 ;  /* 0x0000000600117213 */ /* 0x000fe20000000000 */
[----:B------:R-:W-:Y:S02]  /*3110*/  IMAD.MOV R2, RZ, RZ, -R2 ;  /* 0x000000ffff027224 */ /* 0x000fe400078e0a02 */
[----:B------:R-:W-:-:S04]  /*3120*/  IMAD.HI.U32 R5, R8, R18, RZ ;  /* 0x0000001208057227 */ /* 0x000fc800078e00ff */
[----:B0-----:R-:W-:Y:S01]  /*3130*/  IMAD.MOV.U32 R3, RZ, RZ, R4 ;  /* 0x000000ffff037224 */ /* 0x001fe200078e0004 */
[----:B------:R-:W-:Y:S01]  /*3140*/  IABS R4, R20 ;  /* 0x0000001400047213 */ /* 0x000fe20000000000 */
[--C-:B------:R-:W-:Y:S02]  /*3150*/  @!P4 IMAD.IADD R19, R19, 0x1, -R0.reuse ;  /* 0x000000011313c824 */ /* 0x100fe400078e0a00 */
[----:B------:R-:W-:Y:S01]  /*3160*/  @!P5 IMAD.MOV R3, RZ, RZ, -R3 ;  /* 0x000000ffff03d224 */ /* 0x000fe200078e0a03 */
[C---:B------:R-:W-:Y:S01]  /*3170*/  ISETP.GT.U32.AND P5, PT, R0.reuse, R11, PT ;  /* 0x0000000b0000720c */ /* 0x040fe20003fa4070 */
[----:B------:R-:W-:Y:S01]  /*3180*/  @!P3 IMAD.IADD R13, R13, 0x1, -R0 ;  /* 0x000000010d0db824 */ /* 0x000fe200078e0a00 */
[C---:B------:R-:W-:Y:S01]  /*3190*/  ISETP.GT.U32.AND P4, PT, R0.reuse, R19, PT ;  /* 0x000000130000720c */ /* 0x040fe20003f84070 */
[----:B------:R-:W-:Y:S01]  /*31a0*/  IMAD R9, R0, R2, R9 ;  /* 0x0000000200097224 */ /* 0x000fe200078e0209 */
[----:B------:R0:W-:Y:S01]  /*31b0*/  STL [R1+0x1dc], R3 ;  /* 0x0001dc0301007387 */ /* 0x0001e20000100800 */
[----:B------:R-:W-:Y:S01]  /*31c0*/  IMAD.HI.U32 R14, R8, R4, RZ ;  /* 0x00000004080e7227 */ /* 0x000fe200078e00ff */
[----:B------:R-:W-:-:S02]  /*31d0*/  ISETP.GT.U32.AND P3, PT, R0, R13, PT ;  /* 0x0000000d0000720c */ /* 0x000fc40003f64070 */
[----:B------:R-:W-:Y:S01]  /*31e0*/  LOP3.LUT R2, R7, 0x96, RZ, 0xfc, !PT ;  /* 0x0000009607027812 */ /* 0x000fe200078efcff */
[----:B------:R-:W-:Y:S02]  /*31f0*/  IMAD.MOV R14, RZ, RZ, -R14 ;  /* 0x000000ffff0e7224 */ /* 0x000fe400078e0a0e */
[----:B------:R-:W-:Y:S01]  /*3200*/  IMAD.MOV R5, RZ, RZ, -R5 ;  /* 0x000000ffff057224 */ /* 0x000fe200078e0a05 */
[----:B------:R-:W-:Y:S01]  /*3210*/  IABS R10, R2 ;  /* 0x00000002000a7213 */ /* 0x000fe20000000000 */
[--C-:B------:R-:W-:Y:S02]  /*3220*/  @!P5 IMAD.IADD R11, R11, 0x1, -R0.reuse ;  /* 0x000000010b0bd824 */ /* 0x100fe400078e0a00 */
[----:B------:R-:W-:Y:S01]  /*3230*/  @!P4 IMAD.IADD R19, R19, 0x1, -R0 ;  /* 0x000000011313c824 */ /* 0x000fe200078e0a00 */
[C---:B------:R-:W-:Y:S01]  /*3240*/  ISETP.GT.U32.AND P4, PT, R0.reuse, R9, PT ;  /* 0x000000090000720c */ /* 0x040fe20003f84070 */
[C---:B------:R-:W-:Y:S01]  /*3250*/  IMAD R4, R0.reuse, R14, R4 ;  /* 0x0000000e00047224 */ /* 0x040fe200078e0204 */
[C---:B------:R-:W-:Y:S01]  /*3260*/  ISETP.GT.U32.AND P5, PT, R0.reuse, R11, PT ;  /* 0x0000000b0000720c */ /* 0x040fe20003fa4070 */
[C---:B------:R-:W-:Y:S01]  /*3270*/  IMAD R18, R0.reuse, R5, R18 ;  /* 0x0000000500127224 */ /* 0x040fe200078e0212 */
[----:B------:R-:W-:Y:S01]  /*3280*/  LOP3.LUT R5, R7, 0x92, RZ, 0xfc, !PT ;  /* 0x0000009207057812 */ /* 0x000fe200078efcff */
[----:B------:R-:W-:Y:S01]  /*3290*/  @!P3 IMAD.IADD R13, R13, 0x1, -R0 ;  /* 0x000000010d0db824 */ /* 0x000fe200078e0a00 */
[----:B------:R-:W-:Y:S01]  /*32a0*/  ISETP.GT.U32.AND P3, PT, R0, R4, PT ;  /* 0x000000040000720c */ /* 0x000fe20003f64070 */
[----:B0-----:R-:W-:Y:S01]  /*32b0*/  IMAD.MOV.U32 R3, RZ, RZ, R19 ;  /* 0x000000ffff037224 */ /* 0x001fe200078e0013 */
[----:B------:R-:W-:Y:S01]  /*32c0*/  IABS R19, R5 ;  /* 0x0000000500137213 */ /* 0x000fe20000000000 */
[----:B------:R-:W-:-:S04]  /*32d0*/  IMAD.HI.U32 R15, R8, R10, RZ ;  /* 0x0000000a080f7227 */ /* 0x000fc800078e00ff */
[--C-:B------:R-:W-:Y:S01]  /*32e0*/  @!P4 IMAD.IADD R9, R9, 0x1, -R0.reuse ;  /* 0x000000010909c824 */ /* 0x100fe200078e0a00 */
[----:B------:R-:W-:Y:S01]  /*32f0*/  ISETP.GE.AND P4, PT, R20, RZ, PT ;  /* 0x000000ff1400720c */ /* 0x000fe20003f86270 */
[--C-:B------:R-:W-:Y:S01]  /*3300*/  @!P5 IMAD.IADD R11, R11, 0x1, -R0.reuse ;  /* 0x000000010b0bd824 */ /* 0x100fe200078e0a00 */
[C---:B------:R-:W-:Y:S01]  /*3310*/  ISETP.GT.U32.AND P5, PT, R0.reuse, R18, PT ;  /* 0x000000120000720c */ /* 0x040fe20003fa4070 */
[----:B------:R-:W-:Y:S01]  /*3320*/  @!P1 IMAD.MOV R3, RZ, RZ, -R3 ;  /* 0x000000ffff039224 */ /* 0x000fe200078e0a03 */
[----:B------:R-:W-:Y:S01]  /*3330*/  ISETP.GT.U32.AND P1, PT, R0, R9, PT ;  /* 0x000000090000720c */ /* 0x000fe20003f24070 */
[----:B------:R-:W-:Y:S01]  /*3340*/  @!P3 IMAD.IADD R4, R4, 0x1, -R0 ;  /* 0x000000010404b824 */ /* 0x000fe200078e0a00 */
[----:B------:R-:W-:Y:S01]  /*3350*/  ISETP.GE.AND P3, PT, R16, RZ, PT ;  /* 0x000000ff1000720c */ /* 0x000fe20003f66270 */
[----:B------:R-:W-:Y:S01]  /*3360*/  IMAD.MOV.U32 R16, RZ, RZ, R19 ;  /* 0x000000ffff107224 */ /* 0x000fe200078e0013 */
[----:B------:R0:W-:Y:S01]  /*3370*/  STL [R1+0x170], R3 ;  /* 0x0001700301007387 */ /* 0x0001e20000100800 */
[----:B------:R-:W-:-:S02]  /*3380*/  IMAD.MOV R15, RZ, RZ, -R15 ;  /* 0x000000ffff0f7224 */ /* 0x000fc400078e0a0f */
[----:B------:R-:W-:-:S04]  /*3390*/  IMAD.HI.U32 R14, R8, R17, RZ ;  /* 0x00000011080e7227 */ /* 0x000fc800078e00ff */
[----:B------:R-:W-:Y:S02]  /*33a0*/  @!P5 IMAD.IADD R18, R18, 0x1, -R0 ;  /* 0x000000011212d824 */ /* 0x000fe400078e0a00 */
[C---:B------:R-:W-:Y:S02]  /*33b0*/  IMAD R10, R0.reuse, R15, R10 ;  /* 0x0000000f000a7224 */ /* 0x040fe400078e020a */
[----:B0-----:R-:W-:Y:S01]  /*33c0*/  IMAD.MOV.U32 R3, RZ, RZ, R13 ;  /* 0x000000ffff037224 */ /* 0x001fe200078e000d */
[----:B------:R-:W-:Y:S01]  /*33d0*/  ISETP.GT.U32.AND P5, PT, R0, R18, PT ;  /* 0x000000120000720c */ /* 0x000fe20003fa4070 */
[----:B------:R-:W-:-:S04]  /*33e0*/  IMAD.HI.U32 R13, R8, R16, RZ ;  /* 0x00000010080d7227 */ /* 0x000fc800078e00ff */
[----:B------:R-:W-:Y:S01]  /*33f0*/  @!P2 IMAD.MOV R3, RZ, RZ, -R3 ;  /* 0x000000ffff03a224 */ /* 0x000fe200078e0a03 */
[C---:B------:R-:W-:Y:S01]  /*3400*/  ISETP.GT.U32.AND P2, PT, R0.reuse, R4, PT ;  /* 0x000000040000720c */ /* 0x040fe20003f44070 */
[----:B------:R-:W-:Y:S02]  /*3410*/  IMAD.MOV R14, RZ, RZ, -R14 ;  /* 0x000000ffff0e7224 */ /* 0x000fe400078e0a0e */
[----:B------:R-:W-:Y:S01]  /*3420*/  @!P1 IMAD.IADD R9, R9, 0x1, -R0 ;  /* 0x0000000109099824 */ /* 0x000fe200078e0a00 */
[----:B------:R0:W-:Y:S01]  /*3430*/  STL [R1+0x16c], R3 ;  /* 0x00016c0301007387 */ /* 0x0001e20000100800 */
[----:B------:R-:W-:Y:S01]  /*3440*/  IMAD.MOV R13, RZ, RZ, -R13 ;  /* 0x000000ffff0d7224 */ /* 0x000fe200078e0a0d */
[C---:B------:R-:W-:Y:S01]  /*3450*/  ISETP.GT.U32.AND P1, PT, R0.reuse, R10, PT ;  /* 0x0000000a0000720c */ /* 0x040fe20003f24070 */
[C---:B------:R-:W-:Y:S01]  /*3460*/  IMAD R17, R0.reuse, R14, R17 ;  /* 0x0000000e00117224 */ /* 0x040fe200078e0211 */
[C---:B------:R-:W-:Y:S01]  /*3470*/  LOP3.LUT R14, R7.reuse, 0x8c, RZ, 0xfc, !PT ;  /* 0x0000008c070e7812 */ /* 0x040fe200078efcff */
[----:B------:R-:W-:Y:S01]  /*3480*/  IMAD R16, R0, R13, R16 ;  /* 0x0000000d00107224 */ /* 0x000fe200078e0210 */
[C---:B------:R-:W-:Y:S01]  /*3490*/  LOP3.LUT R13, R7.reuse, 0x8a, RZ, 0xfc, !PT ;  /* 0x0000008a070d7812 */ /* 0x040fe200078efcff */
[--C-:B------:R-:W-:Y:S01]  /*34a0*/  @!P5 IMAD.IADD R18, R18, 0x1, -R0.reuse ;  /* 0x000000011212d824 */ /* 0x100fe200078e0a00 */
[----:B------:R-:W-:Y:S01]  /*34b0*/  IABS R15, R14 ;  /* 0x0000000e000f7213 */ /* 0x000fe20000000000 */
[----:B------:R-:W-:Y:S01]  /*34c0*/  @!P0 IMAD.MOV R11, RZ, RZ, -R11 ;  /* 0x000000ffff0b8224 */ /* 0x000fe200078e0a0b */
[----:B------:R-:W-:Y:S01]  /*34d0*/  ISETP.GT.U32.AND P5, PT, R0, R16, PT ;  /* 0x000000100000720c */ /* 0x000fe20003fa4070 */
[----:B0-----:R-:W-:Y:S01]  /*34e0*/  IMAD.MOV.U32 R3, RZ, RZ, R9 ;  /* 0x000000ffff037224 */ /* 0x001fe200078e0009 */
[----:B------:R-:W-:Y:S01]  /*34f0*/  ISETP.GE.AND P0, PT, R2, RZ, PT ;  /* 0x000000ff0200720c */ /* 0x000fe20003f06270 */
[--C-:B------:R-:W-:Y:S01]  /*3500*/  @!P2 IMAD.IADD R4, R4, 0x1, -R0.reuse ;  /* 0x000000010404a824 */ /* 0x100fe200078e0a00 */
[C---:B------:R-:W-:Y:S01]  /*3510*/  LOP3.LUT R2, R7.reuse, 0x90, RZ, 0xfc, !PT ;  /* 0x0000009007027812 */ /* 0x040fe200078efcff */
[----:B------:R-:W-:Y:S01]  /*3520*/  @!P6 IMAD.MOV R3, RZ, RZ, -R3 ;  /* 0x000000ffff03e224 */ /* 0x000fe200078e0a03 */
[----:B------:R-:W-:Y:S01]  /*3530*/  ISETP.GT.U32.AND P6, PT, R0, R17, PT ;  /* 0x000000110000720c */ /* 0x000fe20003fc4070 */
[----:B------:R-:W-:Y:S01]  /*3540*/  @!P1 IMAD.IADD R10, R10, 0x1, -R0 ;  /* 0x000000010a0a9824 */ /* 0x000fe200078e0a00 */
[----:B------:R-:W-:Y:S01]  /*3550*/  LOP3.LUT R9, R7, 0x8e, RZ, 0xfc, !PT ;  /* 0x0000008e07097812 */ /* 0x000fe200078efcff */
[----:B------:R0:W-:Y:S01]  /*3560*/  STL [R1+0x130], R11 ;  /* 0x0001300b01007387 */ /* 0x0001e20000100800 */
[----:B------:R-:W-:Y:S01]  /*3570*/  ISETP.GE.AND P1, PT, R5, RZ, PT ;  /* 0x000000ff0500720c */ /* 0x000fe20003f26270 */
[----:B------:R-:W-:Y:S01]  /*3580*/  IMAD.MOV.U32 R12, RZ, RZ, R18 ;  /* 0x000000ffff0c7224 */ /* 0x000fe200078e0012 */
[----:B------:R-:W-:Y:S01]  /*3590*/  IABS R5, R9 ;  /* 0x0000000900057213 */ /* 0x000fe20000000000 */
[----:B------:R1:W-:Y:S01]  /*35a0*/  STL [R1+0x160], R3 ;  /* 0x0001600301007387 */ /* 0x0003e20000100800 */
[----:B------:R-:W-:Y:S01]  /*35b0*/  @!P5 IMAD.IADD R16, R16, 0x1, -R0 ;  /* 0x000000011010d824 */ /* 0x000fe200078e0a00 */
[----:B------:R-:W-:Y:S01]  /*35c0*/  ISETP.GE.AND P2, PT, R6, RZ, PT ;  /* 0x000000ff0600720c */ /* 0x000fe20003f46270 */
[----:B------:R-:W-:Y:S01]  /*35d0*/  @!P3 IMAD.MOV R12, RZ, RZ, -R12 ;  /* 0x000000ffff0cb224 */ /* 0x000fe200078e0a0c */
[----:B------:R-:W-:-:S02]  /*35e0*/  IABS R20, R13 ;  /* 0x0000000d00147213 */ /* 0x000fc40000000000 */
[----:B0-----:R-:W-:Y:S01]  /*35f0*/  IABS R11, R2 ;  /* 0x00000002000b7213 */ /* 0x001fe20000000000 */
[----:B------:R-:W-:Y:S01]  /*3600*/  @!P6 IMAD.IADD R17, R17, 0x1, -R0 ;  /* 0x000000011111e824 */ /* 0x000fe200078e0a00 */
[----:B------:R-:W-:Y:S01]  /*3610*/  ISETP.GT.U32.AND P6, PT, R0, R10, PT ;  /* 0x0000000a0000720c */ /* 0x000fe20003fc4070 */
[----:B-1----:R-:W-:Y:S02]  /*3620*/  IMAD.MOV.U32 R3, RZ, RZ, R4 ;  /* 0x000000ffff037224 */ /* 0x002fe400078e0004 */
[----:B------:R-:W-:Y:S01]  /*3630*/  IMAD.HI.U32 R6, R8, R11, RZ ;  /* 0x0000000b08067227 */ /* 0x000fe200078e00ff */
[----:B------:R-:W-:-:S03]  /*3640*/  ISETP.GT.U32.AND P5, PT, R0, R17, PT ;  /* 0x000000110000720c */ /* 0x000fc60003fa4070 */
[----:B------:R-:W-:Y:S02]  /*3650*/  IMAD.MOV.U32 R4, RZ, RZ, R5 ;  /* 0x000000ffff047224 */ /* 0x000fe400078e0005 */
[----:B------:R-:W-:Y:S01]  /*3660*/  @!P4 IMAD.MOV R3, RZ, RZ, -R3 ;  /* 0x000000ffff03c224 */ /* 0x000fe200078e0a03 */
[----:B------:R-:W-:Y:S01]  /*3670*/  ISETP.GT.U32.AND P4, PT, R0, R16, PT ;  /* 0x000000100000720c */ /* 0x000fe20003f84070 */
[----:B------:R-:W-:Y:S02]  /*3680*/  IMAD.MOV R6, RZ, RZ, -R6 ;  /* 0x000000ffff067224 */ /* 0x000fe400078e0a06 */
[----:B------:R-:W-:Y:S01]  /*3690*/  IMAD.HI.U32 R5, R8, R4, RZ ;  /* 0x0000000408057227 */ /* 0x000fe200078e00ff */
[----:B------:R0:W-:Y:S03]  /*36a0*/  STL [R1+0x164], R3 ;  /* 0x0001640301007387 */ /* 0x0001e60000100800 */
[----:B------:R-:W-:Y:S01]  /*36b0*/  IMAD R11, R0, R6, R11 ;  /* 0x00000006000b7224 */ /* 0x000fe200078e020b */
[----:B------:R1:W-:Y:S01]  /*36c0*/  STL [R1+0x13c], R12 ;  /* 0x00013c0c01007387 */ /* 0x0003e20000100800 */
[----:B------:R-:W-:-:S02]  /*36d0*/  IMAD.MOV R5, RZ, RZ, -R5 ;  /* 0x000000ffff057224 */ /* 0x000fc400078e0a05 */
[----:B------:R-:W-:Y:S01]  /*36e0*/  @!P6 IMAD.IADD R10, R10, 0x1, -R0 ;  /* 0x000000010a0ae824 */ /* 0x000fe200078e0a00 */
[C---:B------:R-:W-:Y:S01]  /*36f0*/  ISETP.GT.U32.AND P6, PT, R0.reuse, R11, PT ;  /* 0x0000000b0000720c */ /* 0x040fe20003fc4070 */
[----:B------:R-:W-:Y:S02]  /*3700*/  IMAD R4, R0, R5, R4 ;  /* 0x0000000500047224 */ /* 0x000fe400078e0204 */
[----:B------:R-:W-:Y:S02]  /*3710*/  @!P4 IMAD.IADD R16, R16, 0x1, -R0 ;  /* 0x000000011010c824 */ /* 0x000fe400078e0a00 */
[----:B------:R-:W-:Y:S01]  /*3720*/  IMAD.HI.U32 R5, R8, R15, RZ ;  /* 0x0000000f08057227 */ /* 0x000fe200078e00ff */
[----:B------:R-:W-:-:S03]  /*3730*/  ISETP.GT.U32.AND P4, PT, R0, R4, PT ;  /* 0x000000040000720c */ /* 0x000fc60003f84070 */
[----:B------:R-:W-:Y:S01]  /*3740*/  @!P5 IMAD.IADD R17, R17, 0x1, -R0 ;  /* 0x000000011111d824 */ /* 0x000fe200078e0a00 */
[----:B------:R-:W-:Y:S01]  /*3750*/  ISETP.GE.AND P5, PT, R2, RZ, PT ;  /* 0x000000ff0200720c */ /* 0x000fe20003fa6270 */
[----:B------:R-:W-:Y:S01]  /*3760*/  IMAD.HI.U32 R6, R8, R20, RZ ;  /* 0x0000001408067227 */ /* 0x000fe200078e00ff */
[----:B------:R-:W-:-:S03]  /*3770*/  LOP3.LUT R2, R7, 0x88, RZ, 0xfc, !PT ;  /* 0x0000008807027812 */ /* 0x000fc600078efcff */
[--C-:B------:R-:W-:Y:S01]  /*3780*/  @!P6 IMAD.IADD R11, R11, 0x1, -R0.reuse ;  /* 0x000000010b0be824 */ /* 0x100fe200078e0a00 */
[----:B------:R-:W-:Y:S01]  /*3790*/  ISETP.GE.AND P6, PT, R9, RZ, PT ;  /* 0x000000ff0900720c */ /* 0x000fe20003fc6270 */
[----:B------:R-:W-:Y:S01]  /*37a0*/  IMAD.MOV R5, RZ, RZ, -R5 ;  /* 0x000000ffff057224 */ /* 0x000fe200078e0a05 */
[----:B------:R-:W-:Y:S01]  /*37b0*/  LOP3.LUT R9, R7, 0x86, RZ, 0xfc, !PT ;  /* 0x0000008607097812 */ /* 0x000fe200078efcff */
[----:B------:R-:W-:Y:S01]  /*37c0*/  @!P4 IMAD.IADD R4, R4, 0x1, -R0 ;  /* 0x000000010404c824 */ /* 0x000fe200078e0a00 */
[C---:B------:R-:W-:Y:S01]  /*37d0*/  ISETP.GT.U32.AND P3, PT, R0.reuse, R11, PT ;  /* 0x0000000b0000720c */ /* 0x040fe20003f64070 */
[----:B0-----:R-:W-:Y:S02]  /*37e0*/  IMAD.MOV.U32 R3, RZ, RZ, R10 ;  /* 0x000000ffff037224 */ /* 0x001fe400078e000a */
[----:B------:R-:W-:Y:S01]  /*37f0*/  IMAD.MOV R6, RZ, RZ, -R6 ;  /* 0x000000ffff067224 */ /* 0x000fe200078e0a06 */
[C---:B------:R-:W-:Y:S01]  /*3800*/  ISETP.GT.U32.AND P4, PT, R0.reuse, R4, PT ;  /* 0x000000040000720c */ /* 0x040fe20003f84070 */
[----:B------:R-:W-:Y:S01]  /*3810*/  IMAD R15, R0, R5, R15 ;  /* 0x00000005000f7224 */ /* 0x000fe200078e020f */
[----:B------:R-:W-:Y:S01]  /*3820*/  IABS R5, R2 ;  /* 0x0000000200057213 */ /* 0x000fe20000000000 */
[----:B------:R-:W-:-:S02]  /*3830*/  @!P0 IMAD.MOV R3, RZ, RZ, -R3 ;  /* 0x000000ffff038224 */ /* 0x000fc400078e0a03 */
[----:B------:R-:W-:Y:S01]  /*3840*/  IMAD R20, R0, R6, R20 ;  /* 0x0000000600147224 */ /* 0x000fe200078e0214 */
[----:B------:R-:W-:Y:S01]  /*3850*/  IABS R6, R9 ;  /* 0x0000000900067213 */ /* 0x000fe20000000000 */
[----:B-1----:R-:W-:Y:S01]  /*3860*/  IMAD.MOV.U32 R12, RZ, RZ, R17 ;  /* 0x000000ffff0c7224 */ /* 0x002fe200078e0011 */
[----:B------:R0:W-:Y:S01]  /*3870*/  STL [R1+0x15c], R3 ;  /* 0x00015c0301007387 */ /* 0x0001e20000100800 */
[----:B------:R-:W-:Y:S01]  /*3880*/  IMAD.HI.U32 R10, R8, R5, RZ ;  /* 0x00000005080a7227 */ /* 0x000fe200078e00ff */
[----:B------:R-:W-:-:S03]  /*3890*/  ISETP.GT.U32.AND P0, PT, R0, R15, PT ;  /* 0x0000000f0000720c */ /* 0x000fc60003f04070 */
[----:B------:R-:W-:Y:S01]  /*38a0*/  @!P2 IMAD.MOV R12, RZ, RZ, -R12 ;  /* 0x000000ffff0ca224 */ /* 0x000fe200078e0a0c */
[----:B------:R-:W-:Y:S01]  /*38b0*/  ISETP.GT.U32.AND P2, PT, R0, R20, PT ;  /* 0x000000140000720c */ /* 0x000fe20003f44070 */
[----:B------:R-:W-:Y:S01]  /*38c0*/  @!P3 IMAD.IADD R11, R11, 0x1, -R0 ;  /* 0x000000010b0bb824 */ /* 0x000fe200078e0a00 */
[----:B------:R-:W-:Y:S01]  /*38d0*/  ISETP.GE.AND P3, PT, R13, RZ, PT ;  /* 0x000000ff0d00720c */ /* 0x000fe20003f66270 */
[----:B------:R-:W-:Y:S01]  /*38e0*/  IMAD.MOV R10, RZ, RZ, -R10 ;  /* 0x000000ffff0a7224 */ /* 0x000fe200078e0a0a */
[----:B------:R1:W-:Y:S01]  /*38f0*/  STL [R1+0x144], R12 ;  /* 0x0001440c01007387 */ /* 0x0003e20000100800 */
[----:B0-----:R-:W-:Y:S02]  /*3900*/  IMAD.MOV.U32 R3, RZ, RZ, R16 ;  /* 0x000000ffff037224 */ /* 0x001fe400078e0010 */
[----:B------:R-:W-:-:S04]  /*3910*/  IMAD.HI.U32 R16, R8, R6, RZ ;  /* 0x0000000608107227 */ /* 0x000fc800078e00ff */
[----:B------:R-:W-:Y:S01]  /*3920*/  @!P1 IMAD.MOV R3, RZ, RZ, -R3 ;  /* 0x000000ffff039224 */ /* 0x000fe200078e0a03 */
[----:B------:R-:W-:Y:S01]  /*3930*/  ISETP.GE.AND P1, PT, R14, RZ, PT ;  /* 0x000000ff0e00720c */ /* 0x000fe20003f26270 */
[----:B------:R-:W-:Y:S02]  /*3940*/  IMAD.MOV R16, RZ, RZ, -R16 ;  /* 0x000000ffff107224 */ /* 0x000fe400078e0a10 */
[----:B------:R-:W-:Y:S01]  /*3950*/  @!P4 IMAD.IADD R4, R4, 0x1, -R0 ;  /* 0x000000010404c824 */ /* 0x000fe200078e0a00 */
[----:B------:R0:W-:Y:S01]  /*3960*/  STL [R1+0x158], R3 ;  /* 0x0001580301007387 */ /* 0x0001e20000100800 */
[----:B------:R-:W-:Y:S01]  /*3970*/  IMAD R5, R0, R10, R5 ;  /* 0x0000000a00057224 */ /* 0x000fe200078e0205 */
[----:B------:R-:W-:Y:S01]  /*3980*/  ISETP.GE.AND P4, PT, R2, RZ, PT ;  /* 0x000000ff0200720c */ /* 0x000fe20003f86270 */
[----:B-1----:R-:W-:Y:S01]  /*3990*/  IMAD.MOV.U32 R12, RZ, RZ, R11 ;  /* 0x000000ffff0c7224 */ /* 0x002fe200078e000b */
[C---:B------:R-:W-:Y:S01]  /*39a0*/  LOP3.LUT R2, R7.reuse, 0x84, RZ, 0xfc, !PT ;  /* 0x0000008407027812 */ /* 0x040fe200078efcff */
[C---:B------:R-:W-:Y:S01]  /*39b0*/  IMAD R6, R0.reuse, R16, R6 ;  /* 0x0000001000067224 */ /* 0x040fe200078e0206 */
[----:B------:R-:W-:Y:S01]  /*39c0*/  LOP3.LUT R10, R7, 0x82, RZ, 0xfc, !PT ;  /* 0x00000082070a7812 */ /* 0x000fe200078efcff */
[----:B------:R-:W-:Y:S01]  /*39d0*/  @!P5 IMAD.MOV R12, RZ, RZ, -R12 ;  /* 0x000000ffff0cd224 */ /* 0x000fe200078e0a0c */
[----:B------:R-:W-:Y:S01]  /*39e0*/  ISETP.GT.U32.AND P5, PT, R0, R5, PT ;  /* 0x000000050000720c */ /* 0x000fe20003fa4070 */
[----:B------:R-:W-:Y:S01]  /*39f0*/  @!P2 IMAD.IADD R20, R20, 0x1, -R0 ;  /* 0x000000011414a824 */ /* 0x000fe200078e0a00 */
[----:B------:R-:W-:Y:S01]  /*3a00*/  IABS R11, R2 ;  /* 0x00000002000b7213 */ /* 0x000fe20000000000 */
[----:B0-----:R-:W-:Y:S01]  /*3a10*/  IMAD.MOV.U32 R3, RZ, RZ, R4 ;  /* 0x000000ffff037224 */ /* 0x001fe200078e0004 */
[----:B------:R-:W-:Y:S01]  /*3a20*/  IABS R4, R10 ;  /* 0x0000000a00047213 */ /* 0x000fe20000000000 */
[--C-:B------:R-:W-:Y:S01]  /*3a30*/  @!P0 IMAD.IADD R15, R15, 0x1, -R0.reuse ;  /* 0x000000010f0f8824 */ /* 0x100fe200078e0a00 */
[C---:B------:R-:W-:Y:S01]  /*3a40*/  ISETP.GT.U32.AND P2, PT, R0.reuse, R20, PT ;  /* 0x000000140000720c */ /* 0x040fe20003f44070 */
[----:B------:R-:W-:Y:S01]  /*3a50*/  @!P6 IMAD.MOV R3, RZ, RZ, -R3 ;  /* 0x000000ffff03e224 */ /* 0x000fe200078e0a03 */
[----:B------:R-:W-:Y:S01]  /*3a60*/  ISETP.GT.U32.AND P6, PT, R0, R6, PT ;  /* 0x000000060000720c */ /* 0x000fe20003fc4070 */
[----:B------:R-:W-:Y:S01]  /*3a70*/  IMAD.HI.U32 R13, R8, R11, RZ ;  /* 0x0000000b080d7227 */ /* 0x000fe200078e00ff */
[----:B------:R-:W-:Y:S01]  /*3a80*/  ISETP.GT.U32.AND P0, PT, R0, R15, PT ;  /* 0x0000000f0000720c */ /* 0x000fe20003f04070 */
[----:B------:R-:W-:Y:S01]  /*3a90*/  STL [R1+0x148], R12 ;  /* 0x0001480c01007387 */ /* 0x000fe20000100800 */
[----:B------:R-:W-:Y:S01]  /*3aa0*/  LOP3.LUT R16, R7, 0x7c, RZ, 0xfc, !PT ;  /* 0x0000007c07107812 */ /* 0x000fe200078efcff */
[----:B------:R-:W-:-:S02]  /*3ab0*/  @!P5 IMAD.IADD R5, R5, 0x1, -R0 ;  /* 0x000000010505d824 */ /* 0x000fc400078e0a00 */
[----:B------:R-:W-:Y:S01]  /*3ac0*/  IMAD.MOV R13, RZ, RZ, -R13 ;  /* 0x000000ffff0d7224 */ /* 0x000fe200078e0a0d */
[----:B------:R0:W-:Y:S01]  /*3ad0*/  STL [R1+0x150], R3 ;  /* 0x0001500301007387 */ /* 0x0001e20000100800 */
[----:B------:R-:W-:Y:S02]  /*3ae0*/  IABS R17, R16 ;  /* 0x0000001000117213 */ /* 0x000fe40000000000 */
[----:B------:R-:W-:Y:S01]  /*3af0*/  ISETP.GT.U32.AND P5, PT, R0, R5, PT ;  /* 0x000000050000720c */ /* 0x000fe20003fa4070 */
[--C-:B------:R-:W-:Y:S01]  /*3b00*/  @!P2 IMAD.IADD R20, R20, 0x1, -R0.reuse ;  /* 0x000000011414a824 */ /* 0x100fe200078e0a00 */
[----:B------:R-:W-:Y:S01]  /*3b10*/  ISETP.GE.AND P2, PT, R2, RZ, PT ;  /* 0x000000ff0200720c */ /* 0x000fe20003f46270 */
[----:B------:R-:W-:Y:S02]  /*3b20*/  @!P6 IMAD.IADD R6, R6, 0x1, -R0 ;  /* 0x000000010606e824 */ /* 0x000fe400078e0a00 */
[----:B------:R-:W-:-:S03]  /*3b30*/  IMAD.HI.U32 R2, R8, R4, RZ ;  /* 0x0000000408027227 */ /* 0x000fc600078e00ff */
[C---:B------:R-:W-:Y:S01]  /*3b40*/  ISETP.GT.U32.AND P6, PT, R0.reuse, R6, PT ;  /* 0x000000060000720c */ /* 0x040fe20003fc4070 */
[----:B------:R-:W-:Y:S02]  /*3b50*/  IMAD.MOV R2, RZ, RZ, -R2 ;  /* 0x000000ffff027224 */ /* 0x000fe400078e0a02 */
[C---:B------:R-:W-:Y:S01]  /*3b60*/  IMAD R11, R0.reuse, R13, R11 ;  /* 0x0000000d000b7224 */ /* 0x040fe200078e020b */
[C---:B------:R-:W-:Y:S01]  /*3b70*/  LOP3.LUT R13, R7.reuse, 0x78, RZ, 0xfc, !PT ;  /* 0x00000078070d7812 */ /* 0x040fe200078efcff */
[C---:B------:R-:W-:Y:S01]  /*3b80*/  IMAD R4, R0.reuse, R2, R4 ;  /* 0x0000000200047224 */ /* 0x040fe200078e0204 */
[----:B------:R-:W-:Y:S01]  /*3b90*/  LOP3.LUT R2, R7, 0x7a, RZ, 0xfc, !PT ;  /* 0x0000007a07027812 */ /* 0x000fe200078efcff */
[--C-:B------:R-:W-:Y:S01]  /*3ba0*/  @!P5 IMAD.IADD R5, R5, 0x1, -R0.reuse ;  /* 0x000000010505d824 */ /* 0x100fe200078e0a00 */
[----:B------:R-:W-:Y:S01]  /*3bb0*/  ISETP.GT.U32.AND P5, PT, R0, R11, PT ;  /* 0x0000000b0000720c */ /* 0x000fe20003fa4070 */
[----:B------:R-:W-:Y:S01]  /*3bc0*/  @!P0 IMAD.IADD R15, R15, 0x1, -R0 ;  /* 0x000000010f0f8824 */ /* 0x000fe200078e0a00 */
[----:B------:R-:W-:Y:S01]  /*3bd0*/  ISETP.GE.AND P0, PT, R9, RZ, PT ;  /* 0x000000ff0900720c */ /* 0x000fe20003f06270 */
[----:B------:R-:W-:Y:S01]  /*3be0*/  IMAD.HI.U32 R19, R8, R17, RZ ;  /* 0x0000001108137227 */ /* 0x000fe200078e00ff */
[----:B------:R-:W-:-:S03]  /*3bf0*/  LOP3.LUT R9, R7, 0x80, RZ, 0xfc, !PT ;  /* 0x0000008007097812 */ /* 0x000fc600078efcff */
[--C-:B------:R-:W-:Y:S01]  /*3c00*/  @!P6 IMAD.IADD R6, R6, 0x1, -R0.reuse ;  /* 0x000000010606e824 */ /* 0x100fe200078e0a00 */
[----:B------:R-:W-:Y:S01]  /*3c10*/  ISETP.GT.U32.AND P6, PT, R0, R4, PT ;  /* 0x000000040000720c */ /* 0x000fe20003fc4070 */
[----:B0-----:R-:W-:Y:S01]  /*3c20*/  IMAD.MOV.U32 R3, RZ, RZ, R15 ;  /* 0x000000ffff037224 */ /* 0x001fe200078e000f */
[----:B------:R-:W-:Y:S01]  /*3c30*/  IABS R14, R9 ;  /* 0x00000009000e7213 */ /* 0x000fe20000000000 */
[----:B------:R-:W-:Y:S01]  /*3c40*/  IMAD.MOV R19, RZ, RZ, -R19 ;  /* 0x000000ffff137224 */ /* 0x000fe200078e0a13 */
[----:B------:R-:W-:Y:S01]  /*3c50*/  LOP3.LUT R15, R7, 0x7e, RZ, 0xfc, !PT ;  /* 0x0000007e070f7812 */ /* 0x000fe200078efcff */
[----:B------:R-:W-:Y:S01]  /*3c60*/  @!P1 IMAD.MOV R3, RZ, RZ, -R3 ;  /* 0x000000ffff039224 */ /* 0x000fe200078e0a03 */
[----:B------:R-:W-:Y:S01]  /*3c70*/  ISETP.GE.AND P1, PT, R10, RZ, PT ;  /* 0x000000ff0a00720c */ /* 0x000fe20003f26270 */
[--C-:B------:R-:W-:Y:S01]  /*3c80*/  @!P5 IMAD.IADD R11, R11, 0x1, -R0.reuse ;  /* 0x000000010b0bd824 */ /* 0x100fe200078e0a00 */
[----:B------:R-:W-:Y:S01]  /*3c90*/  IABS R18, R15 ;  /* 0x0000000f00127213 */ /* 0x000fe20000000000 */
[----:B------:R-:W-:Y:S01]  /*3ca0*/  IMAD.HI.U32 R10, R8, R14, RZ ;  /* 0x0000000e080a7227 */ /* 0x000fe200078e00ff */
[----:B------:R0:W-:Y:S03]  /*3cb0*/  STL [R1+0x14c], R3 ;  /* 0x00014c0301007387 */ /* 0x0001e60000100800 */
[----:B------:R-:W-:Y:S01]  /*3cc0*/  @!P6 IMAD.IADD R4, R4, 0x1, -R0 ;  /* 0x000000010404e824 */ /* 0x000fe200078e0a00 */
[----:B------:R-:W-:Y:S01]  /*3cd0*/  ISETP.GT.U32.AND P6, PT, R0, R11, PT ;  /* 0x0000000b0000720c */ /* 0x000fe20003fc4070 */
[----:B------:R-:W-:-:S02]  /*3ce0*/  IMAD.MOV R10, RZ, RZ, -R10 ;  /* 0x000000ffff0a7224 */ /* 0x000fc400078e0a0a */
[----:B------:R-:W-:-:S04]  /*3cf0*/  IMAD.HI.U32 R21, R8, R18, RZ ;  /* 0x0000001208157227 */ /* 0x000fc800078e00ff */
[----:B0-----:R-:W-:Y:S02]  /*3d00*/  IMAD.MOV.U32 R3, RZ, RZ, R20 ;  /* 0x000000ffff037224 */ /* 0x001fe400078e0014 */
[C---:B------:R-:W-:Y:S01]  /*3d10*/  IMAD R14, R0.reuse, R10, R14 ;  /* 0x0000000a000e7224 */ /* 0x040fe200078e020e */
[----:B------:R-:W-:Y:S01]  /*3d20*/  IABS R10, R2 ;  /* 0x00000002000a7213 */ /* 0x000fe20000000000 */
[----:B------:R-:W-:Y:S01]  /*3d30*/  @!P3 IMAD.MOV R3, RZ, RZ, -R3 ;  /* 0x000000ffff03b224 */ /* 0x000fe200078e0a03 */
[----:B------:R-:W-:Y:S01]  /*3d40*/  ISETP.GE.AND P3, PT, R9, RZ, PT ;  /* 0x000000ff0900720c */ /* 0x000fe20003f66270 */
[----:B------:R-:W-:Y:S01]  /*3d50*/  IMAD.MOV R21, RZ, RZ, -R21 ;  /* 0x000000ffff157224 */ /* 0x000fe200078e0a15 */
[C---:B------:R-:W-:Y:S01]  /*3d60*/  ISETP.GT.U32.AND P5, PT, R0.reuse, R14, PT ;  /* 0x0000000e0000720c */ /* 0x040fe20003fa4070 */
[----:B------:R-:W-:Y:S01]  /*3d70*/  @!P6 IMAD.IADD R11, R11, 0x1, -R0 ;  /* 0x000000010b0be824 */ /* 0x000fe200078e0a00 */
[----:B------:R0:W-:Y:S01]  /*3d80*/  STL [R1+0x140], R3 ;  /* 0x0001400301007387 */ /* 0x0001e20000100800 */
[----:B------:R-:W-:Y:S01]  /*3d90*/  IMAD R9, R0, R21, R18 ;  /* 0x0000001500097224 */ /* 0x000fe200078e0212 */
[----:B------:R-:W-:Y:S01]  /*3da0*/  IABS R18, R13 ;  /* 0x0000000d00127213 */ /* 0x000fe20000000000 */
[----:B------:R-:W-:-:S02]  /*3db0*/  IMAD.MOV.U32 R20, RZ, RZ, R10 ;  /* 0x000000ffff147224 */ /* 0x000fc400078e000a */
[C---:B------:R-:W-:Y:S01]  /*3dc0*/  IMAD R10, R0.reuse, R19, R17 ;  /* 0x00000013000a7224 */ /* 0x040fe200078e0211 */
[----:B------:R-:W-:Y:S01]  /*3dd0*/  ISETP.GT.U32.AND P6, PT, R0, R9, PT ;  /* 0x000000090000720c */ /* 0x000fe20003fc4070 */
[----:B------:R-:W-:Y:S02]  /*3de0*/  IMAD.MOV.U32 R12, RZ, RZ, R6 ;  /* 0x000000ffff0c7224 */ /* 0x000fe400078e0006 */
[----:B------:R-:W-:-:S04]  /*3df0*/  IMAD.HI.U32 R6, R8, R18, RZ ;  /* 0x0000001208067227 */ /* 0x000fc800078e00ff */
[----:B0-----:R-:W-:Y:S02]  /*3e00*/  IMAD.MOV.U32 R3, RZ, RZ, R5 ;  /* 0x000000ffff037224 */ /* 0x001fe400078e0005 */
[----:B------:R-:W-:-:S04]  /*3e10*/  IMAD.HI.U32 R5, R8, R20, RZ ;  /* 0x0000001408057227 */ /* 0x000fc800078e00ff */
[----:B------:R-:W-:Y:S01]  /*3e20*/  @!P4 IMAD.MOV R3, RZ, RZ, -R3 ;  /* 0x000000ffff03c224 */ /* 0x000fe200078e0a03 */
[----:B------:R-:W-:Y:S01]  /*3e30*/  ISETP.GT.U32.AND P4, PT, R0, R4, PT ;  /* 0x000000040000720c */ /* 0x000fe20003f84070 */
[----:B------:R-:W-:Y:S02]  /*3e40*/  IMAD.MOV R5, RZ, RZ, -R5 ;  /* 0x000000ffff057224 */ /* 0x000fe400078e0a05 */
[--C-:B------:R-:W-:Y:S01]  /*3e50*/  @!P5 IMAD.IADD R14, R14, 0x1, -R0.reuse ;  /* 0x000000010e0ed824 */ /* 0x100fe200078e0a00 */
[----:B------:R0:W-:Y:S01]  /*3e60*/  STL [R1+0x134], R3 ;  /* 0x0001340301007387 */ /* 0x0001e20000100800 */
[----:B------:R-:W-:Y:S02]  /*3e70*/  @!P6 IMAD.IADD R9, R9, 0x1, -R0 ;  /* 0x000000010909e824 */ /* 0x000fe400078e0a00 */
[----:B------:R-:W-:Y:S01]  /*3e80*/  @!P0 IMAD.MOV R12, RZ, RZ, -R12 ;  /* 0x000000ffff0c8224 */ /* 0x000fe200078e0a0c */
[----:B------:R-:W-:Y:S02]  /*3e90*/  ISETP.GT.U32.AND P5, PT, R0, R14, PT ;  /* 0x0000000e0000720c */ /* 0x000fe40003fa4070 */
[----:B------:R-:W-:-:S02]  /*3ea0*/  ISETP.GE.AND P0, PT, R15, RZ, PT ;  /* 0x000000ff0f00720c */ /* 0x000fc40003f06270 */
[----:B------:R1:W-:Y:S01]  /*3eb0*/  STL [R1+0x12c], R12 ;  /* 0x00012c0c01007387 */ /* 0x0003e20000100800 */
[----:B------:R-:W-:Y:S01]  /*3ec0*/  @!P4 IMAD.IADD R4, R4, 0x1, -R0 ;  /* 0x000000010404c824 */ /* 0x000fe200078e0a00 */
[----:B------:R-:W-:Y:S01]  /*3ed0*/  ISETP.GE.AND P4, PT, R16, RZ, PT ;  /* 0x000000ff1000720c */ /* 0x000fe20003f86270 */
[----:B0-----:R-:W-:Y:S01]  /*3ee0*/  IMAD.MOV.U32 R3, RZ, RZ, R11 ;  /* 0x000000ffff037224 */ /* 0x001fe200078e000b */
[C---:B------:R-:W-:Y:S01]  /*3ef0*/  LOP3.LUT R16, R7.reuse, 0x76, RZ, 0xfc, !PT ;  /* 0x0000007607107812 */ /* 0x040fe200078efcff */
[----:B------:R-:W-:Y:S02]  /*3f00*/  IMAD.MOV R11, RZ, RZ, -R6 ;  /* 0x000000ffff0b7224 */ /* 0x000fe400078e0a06 */
[----:B------:R-:W-:Y:S01]  /*3f10*/  @!P2 IMAD.MOV R3, RZ, RZ, -R3 ;  /* 0x000000ffff03a224 */ /* 0x000fe200078e0a03 */
[C---:B------:R-:W-:Y:S01]  /*3f20*/  ISETP.GT.U32.AND P2, PT, R0.reuse, R10, PT ;  /* 0x0000000a0000720c */ /* 0x040fe20003f44070 */
[----:B------:R-:W-:Y:S01]  /*3f30*/  IMAD R6, R0, R5, R20 ;  /* 0x0000000500067224 */ /* 0x000fe200078e0214 */
[----:B------:R-:W-:Y:S01]  /*3f40*/  LOP3.LUT R5, R7, 0x70, RZ, 0xfc, !PT ;  /* 0x0000007007057812 */ /* 0x000fe200078efcff */
[----:B------:R-:W-:Y:S01]  /*3f50*/  @!P5 IMAD.IADD R14, R14, 0x1, -R0 ;  /* 0x000000010e0ed824 */ /* 0x000fe200078e0a00 */
[----:B------:R0:W-:Y:S01]  /*3f60*/  STL [R1+0x128], R3 ;  /* 0x0001280301007387 */ /* 0x0001e20000100800 */
[----:B------:R-:W-:Y:S01]  /*3f70*/  ISETP.GE.AND P5, PT, R2, RZ, PT ;  /* 0x000000ff0200720c */ /* 0x000fe20003fa6270 */
[C---:B------:R-:W-:Y:S01]  /*3f80*/  IMAD R2, R0.reuse, R11, R18 ;  /* 0x0000000b00027224 */ /* 0x040fe200078e0212 */
[----:B------:R-:W-:Y:S01]  /*3f90*/  ISETP.GT.U32.AND P6, PT, R0, R6, PT ;  /* 0x000000060000720c */ /* 0x000fe20003fc4070 */
[----:B-1----:R-:W-:Y:S01]  /*3fa0*/  IMAD.MOV.U32 R12, RZ, RZ, R14 ;  /* 0x000000ffff0c7224 */ /* 0x002fe200078e000e */
[----:B------:R-:W-:-:S02]  /*3fb0*/  IABS R18, R16 ;  /* 0x0000001000127213 */ /* 0x000fc40000000000 */
[C---:B------:R-:W-:Y:S01]  /*3fc0*/  LOP3.LUT R11, R7.reuse, 0x74, RZ, 0xfc, !PT ;  /* 0x00000074070b7812 */ /* 0x040fe200078efcff */
[----:B------:R-:W-:Y:S01]  /*3fd0*/  @!P3 IMAD.MOV R12, RZ, RZ, -R12 ;  /* 0x000000ffff0cb224 */ /* 0x000fe200078e0a0c */
[----:B------:R-:W-:Y:S01]  /*3fe0*/  IABS R15, R5 ;  /* 0x00000005000f7213 */ /* 0x000fe20000000000 */
[----:B------:R-:W-:Y:S01]  /*3ff0*/  @!P2 IMAD.IADD R10, R10, 0x1, -R0 ;  /* 0x000000010a0aa824 */ /* 0x000fe200078e0a00 */
[----:B------:R-:W-:Y:S01]  /*4000*/  ISETP.GT.U32.AND P2, PT, R0, R9, PT ;  /* 0x000000090000720c */ /* 0x000fe20003f44070 */
[----:B0-----:R-:W-:Y:S01]  /*4010*/  IMAD.MOV.U32 R3, RZ, RZ, R4 ;  /* 0x000000ffff037224 */ /* 0x001fe200078e0004 */
[----:B------:R-:W-:Y:S01]  /*4020*/  LOP3.LUT R4, R7, 0x72, RZ, 0xfc, !PT ;  /* 0x0000007207047812 */ /* 0x000fe200078efcff */
[----:B------:R-:W-:Y:S01]  /*4030*/  IMAD.HI.U32 R20, R8, R18, RZ ;  /* 0x0000001208147227 */ /* 0x000fe200078e00ff */
[----:B------:R-:W-:Y:S02]  /*4040*/  IABS R19, R11 ;  /* 0x0000000b00137213 */ /* 0x000fe40000000000 */
[----:B------:R-:W-:Y:S01]  /*4050*/  IABS R17, R4 ;  /* 0x0000000400117213 */ /* 0x000fe20000000000 */
[----:B------:R-:W-:Y:S01]  /*4060*/  @!P1 IMAD.MOV R3, RZ, RZ, -R3 ;  /* 0x000000ffff039224 */ /* 0x000fe200078e0a03 */
[----:B------:R-:W-:Y:S01]  /*4070*/  ISETP.GT.U32.AND P1, PT, R0, R10, PT ;  /* 0x0000000a0000720c */ /* 0x000fe20003f24070 */
[----:B------:R-:W-:-:S02]  /*4080*/  @!P6 IMAD.IADD R6, R6, 0x1, -R0 ;  /* 0x000000010606e824 */ /* 0x000fc400078e0a00 */
[----:B------:R-:W-:Y:S01]  /*4090*/  IMAD.MOV R20, RZ, RZ, -R20 ;  /* 0x000000ffff147224 */ /* 0x000fe200078e0a14 */
[----:B------:R0:W-:Y:S01]  /*40a0*/  STL [R1+0x124], R3 ;  /* 0x0001240301007387 */ /* 0x0001e20000100800 */
[--C-:B------:R-:W-:Y:S01]  /*40b0*/  @!P2 IMAD.IADD R9, R9, 0x1, -R0.reuse ;  /* 0x000000010909a824 */ /* 0x100fe200078e0a00 */
[----:B------:R-:W-:Y:S01]  /*40c0*/  ISETP.GT.U32.AND P6, PT, R0, R6, PT ;  /* 0x000000060000720c */ /* 0x000fe20003fc4070 */
[----:B------:R-:W-:Y:S01]  /*40d0*/  IMAD.HI.U32 R21, R8, R17, RZ ;  /* 0x0000001108157227 */ /* 0x000fe200078e00ff */
[----:B------:R-:W-:Y:S01]  /*40e0*/  ISETP.GT.U32.AND P2, PT, R0, R2, PT ;  /* 0x000000020000720c */ /* 0x000fe20003f44070 */
[----:B------:R1:W-:Y:S02]  /*40f0*/  STL [R1+0x120], R12 ;  /* 0x0001200c01007387 */ /* 0x0003e40000100800 */
[----:B------:R-:W-:Y:S02]  /*4100*/  IMAD.MOV R21, RZ, RZ, -R21 ;  /* 0x000000ffff157224 */ /* 0x000fe400078e0a15 */
[----:B------:R-:W-:Y:S01]  /*4110*/  @!P1 IMAD.IADD R10, R10, 0x1, -R0 ;  /* 0x000000010a0a9824 */ /* 0x000fe200078e0a00 */
[----:B------:R-:W-:Y:S01]  /*4120*/  ISETP.GE.AND P1, PT, R13, RZ, PT ;  /* 0x000000ff0d00720c */ /* 0x000fe20003f26270 */
[----:B------:R-:W-:-:S02]  /*4130*/  IMAD R13, R0, R20, R18 ;  /* 0x00000014000d7224 */ /* 0x000fc400078e0212 */
[----:B------:R-:W-:-:S04]  /*4140*/  IMAD.HI.U32 R20, R8, R15, RZ ;  /* 0x0000000f08147227 */ /* 0x000fc800078e00ff */
[--C-:B------:R-:W-:Y:S01]  /*4150*/  @!P6 IMAD.IADD R6, R6, 0x1, -R0.reuse ;  /* 0x000000010606e824 */ /* 0x100fe200078e0a00 */
[----:B------:R-:W-:Y:S01]  /*4160*/  ISETP.GT.U32.AND P6, PT, R0, R13, PT ;  /* 0x0000000d0000720c */ /* 0x000fe20003fc4070 */
[----:B------:R-:W-:Y:S01]  /*4170*/  @!P2 IMAD.IADD R2, R2, 0x1, -R0 ;  /* 0x000000010202a824 */ /* 0x000fe200078e0a00 */
[----:B------:R-:W-:Y:S01]  /*4180*/  ISETP.GE.AND P2, PT, R16, RZ, PT ;  /* 0x000000ff1000720c */ /* 0x000fe20003f46270 */
[----:B0-----:R-:W-:Y:S01]  /*4190*/  IMAD.MOV.U32 R3, RZ, RZ, R9 ;  /* 0x000000ffff037224 */ /* 0x001fe200078e0009 */
[----:B------:R-:W-:Y:S01]  /*41a0*/  LOP3.LUT R16, R7, 0x6e, RZ, 0xfc, !PT ;  /* 0x0000006e07107812 */ /* 0x000fe200078efcff */
[----:B------:R-:W-:Y:S01]  /*41b0*/  IMAD.HI.U32 R18, R8, R19, RZ ;  /* 0x0000001308127227 */ /* 0x000fe200078e00ff */
[----:B------:R-:W-:-:S03]  /*41c0*/  ISETP.GT.U32.AND P3, PT, R0, R2, PT ;  /* 0x000000020000720c */ /* 0x000fc60003f64070 */
[----:B------:R-:W-:Y:S02]  /*41d0*/  IMAD.MOV R20, RZ, RZ, -R20 ;  /* 0x000000ffff147224 */ /* 0x000fe400078e0a14 */
[C---:B------:R-:W-:Y:S01]  /*41e0*/  IMAD R17, R0.reuse, R21, R17 ;  /* 0x0000001500117224 */ /* 0x040fe200078e0211 */
[----:B------:R-:W-:Y:S01]  /*41f0*/  LOP3.LUT R21, R7, 0x58, RZ, 0xfc, !PT ;  /* 0x0000005807157812 */ /* 0x000fe200078efcff */
[----:B-1----:R-:W-:Y:S02]  /*4200*/  IMAD.MOV.U32 R12, RZ, RZ, R10 ;  /* 0x000000ffff0c7224 */ /* 0x002fe400078e000a */
[----:B------:R-:W-:Y:S02]  /*4210*/  @!P0 IMAD.MOV R3, RZ, RZ, -R3 ;  /* 0x000000ffff038224 */ /* 0x000fe400078e0a03 */
[----:B------:R-:W-:Y:S02]  /*4220*/  IMAD.MOV R18, RZ, RZ, -R18 ;  /* 0x000000ffff127224 */ /* 0x000fe400078e0a12 */
[C---:B------:R-:W-:Y:S01]  /*4230*/  IMAD R15, R0.reuse, R20, R15 ;  /* 0x00000014000f7224 */ /* 0x040fe200078e020f */
[----:B------:R0:W-:Y:S01]  /*4240*/  STL [R1+0x114], R3 ;  /* 0x0001140301007387 */ /* 0x0001e20000100800 */
[----:B------:R-:W-:Y:S01]  /*4250*/  @!P6 IMAD.IADD R13, R13, 0x1, -R0 ;  /* 0x000000010d0de824 */ /* 0x000fe200078e0a00 */
[----:B------:R-:W-:Y:S01]  /*4260*/  IABS R20, R16 ;  /* 0x0000001000147213 */ /* 0x000fe20000000000 */
[----:B------:R-:W-:Y:S01]  /*4270*/  @!P4 IMAD.MOV R12, RZ, RZ, -R12 ;  /* 0x000000ffff0cc224 */ /* 0x000fe200078e0a0c */
[C---:B------:R-:W-:Y:S01]  /*4280*/  ISETP.GT.U32.AND P4, PT, R0.reuse, R17, PT ;  /* 0x000000110000720c */ /* 0x040fe20003f84070 */
[C---:B------:R-:W-:Y:S01]  /*4290*/  IMAD R18, R0.reuse, R18, R19 ;  /* 0x0000001200127224 */ /* 0x040fe200078e0213 */
[----:B------:R-:W-:Y:S01]  /*42a0*/  ISETP.GT.U32.AND P0, PT, R0, R13, PT ;  /* 0x0000000d0000720c */ /* 0x000fe20003f04070 */
[----:B------:R-:W-:Y:S01]  /*42b0*/  @!P3 IMAD.IADD R2, R2, 0x1, -R0 ;  /* 0x000000010202b824 */ /* 0x000fe200078e0a00 */
[C---:B------:R-:W-:Y:S01]  /*42c0*/  ISETP.GT.U32.AND P3, PT, R0.reuse, R15, PT ;  /* 0x0000000f0000720c */ /* 0x040fe20003f64070 */
[----:B------:R-:W-:Y:S01]  /*42d0*/  IMAD.MOV.U32 R9, RZ, RZ, R20 ;  /* 0x000000ffff097224 */ /* 0x000fe200078e0014 */
[----:B------:R-:W-:Y:S01]  /*42e0*/  LOP3.LUT R19, R7, 0x6c, RZ, 0xfc, !PT ;  /* 0x0000006c07137812 */ /* 0x000fe200078efcff */
[----:B0-----:R-:W-:Y:S01]  /*42f0*/  IMAD.MOV.U32 R3, RZ, RZ, R6 ;  /* 0x000000ffff037224 */ /* 0x001fe200078e0006 */
[----:B------:R-:W-:Y:S01]  /*4300*/  ISETP.GT.U32.AND P6, PT, R0, R18, PT ;  /* 0x000000120000720c */ /* 0x000fe20003fc4070 */
[----:B------:R-:W-:Y:S01]  /*4310*/  STL [R1+0x110], R12 ;  /* 0x0001100c01007387 */ /* 0x000fe20000100800 */
[----:B------:R-:W-:Y:S01]  /*4320*/  IABS R14, R19 ;  /* 0x00000013000e7213 */ /* 0x000fe20000000000 */
[----:B------:R-:W-:Y:S01]  /*4330*/  @!P5 IMAD.MOV R3, RZ, RZ, -R3 ;  /* 0x000000ffff03d224 */ /* 0x000fe200078e0a03 */
[----:B------:R-:W-:Y:S01]  /*4340*/  ISETP.GE.AND P5, PT, R11, RZ, PT ;  /* 0x000000ff0b00720c */ /* 0x000fe20003fa6270 */
[----:B------:R-:W-:Y:S01]  /*4350*/  @!P4 IMAD.IADD R17, R17, 0x1, -R0 ;  /* 0x000000011111c824 */ /* 0x000fe200078e0a00 */
[C---:B------:R-:W-:Y:S01]  /*4360*/  LOP3.LUT R11, R7.reuse, 0x6a, RZ, 0xfc, !PT ;  /* 0x0000006a070b7812 */ /* 0x040fe200078efcff */
[----:B------:R-:W-:Y:S01]  /*4370*/  IMAD.HI.U32 R10, R8, R9, RZ ;  /* 0x00000009080a7227 */ /* 0x000fe200078e00ff */
[----:B------:R0:W-:Y:S01]  /*4380*/  STL [R1+0x10c], R3 ;  /* 0x00010c0301007387 */ /* 0x0001e20000100800 */
[----:B------:R-:W-:-:S02]  /*4390*/  LOP3.LUT R20, R7, 0x5a, RZ, 0xfc, !PT ;  /* 0x0000005a07147812 */ /* 0x000fc400078efcff */
[----:B------:R-:W-:Y:S02]  /*43a0*/  IMAD.MOV.U32 R6, RZ, RZ, R14 ;  /* 0x000000ffff067224 */ /* 0x000fe400078e000e */
[--C-:B------:R-:W-:Y:S01]  /*43b0*/  @!P0 IMAD.IADD R13, R13, 0x1, -R0.reuse ;  /* 0x000000010d0d8824 */ /* 0x100fe200078e0a00 */
[----:B------:R-:W-:Y:S01]  /*43c0*/  ISETP.GE.AND P0, PT, R4, RZ, PT ;  /* 0x000000ff0400720c */ /* 0x000fe20003f06270 */
[----:B------:R-:W-:Y:S01]  /*43d0*/  @!P3 IMAD.IADD R15, R15, 0x1, -R0 ;  /* 0x000000010f0fb824 */ /* 0x000fe200078e0a00 */
[----:B------:R-:W-:Y:S01]  /*43e0*/  ISETP.GT.U32.AND P3, PT, R0, R17, PT ;  /* 0x000000110000720c */ /* 0x000fe20003f64070 */
[----:B------:R-:W-:Y:S02]  /*43f0*/  IMAD.MOV R10, RZ, RZ, -R10 ;  /* 0x000000ffff0a7224 */ /* 0x000fe400078e0a0a */
[----:B0-----:R-:W-:Y:S01]  /*4400*/  IMAD.MOV.U32 R3, RZ, RZ, R2 ;  /* 0x000000ffff037224 */ /* 0x001fe200078e0002 */
[----:B------:R-:W-:Y:S01]  /*4410*/  LOP3.LUT R2, R7, 0x68, RZ, 0xfc, !PT ;  /* 0x0000006807027812 */ /* 0x000fe200078efcff */
[----:B------:R-:W-:-:S04]  /*4420*/  IMAD.HI.U32 R4, R8, R6, RZ ;  /* 0x0000000608047227 */ /* 0x000fc800078e00ff */
[----:B------:R-:W-:Y:S01]  /*4430*/  @!P1 IMAD.MOV R3, RZ, RZ, -R3 ;  /* 0x000000ffff039224 */ /* 0x000fe200078e0a03 */
[----:B------:R-:W-:Y:S01]  /*4440*/  ISETP.GT.U32.AND P1, PT, R0, R15, PT ;  /* 0x0000000f0000720c */ /* 0x000fe20003f24070 */
[----:B------:R-:W-:Y:S01]  /*4450*/  @!P6 IMAD.IADD R18, R18, 0x1, -R0 ;  /* 0x000000011212e824 */ /* 0x000fe200078e0a00 */
[----:B------:R-:W-:Y:S01]  /*4460*/  ISETP.GE.AND P6, PT, R5, RZ, PT ;  /* 0x000000ff0500720c */ /* 0x000fe20003fc6270 */
[C---:B------:R-:W-:Y:S01]  /*4470*/  IMAD R9, R0.reuse, R10, R9 ;  /* 0x0000000a00097224 */ /* 0x040fe200078e0209 */
[----:B------:R0:W-:Y:S01]  /*4480*/  STL [R1+0x108], R3 ;  /* 0x0001080301007387 */ /* 0x0001e20000100800 */
[----:B------:R-:W-:Y:S01]  /*4490*/  IMAD.MOV R4, RZ, RZ, -R4 ;  /* 0x000000ffff047224 */ /* 0x000fe200078e0a04 */
[C---:B------:R-:W-:Y:S01]  /*44a0*/  ISETP.GT.U32.AND P4, PT, R0.reuse, R18, PT ;  /* 0x000000120000720c */ /* 0x040fe20003f84070 */
[----:B------:R-:W-:Y:S01]  /*44b0*/  @!P3 IMAD.IADD R17, R17, 0x1, -R0 ;  /* 0x000000011111b824 */ /* 0x000fe200078e0a00 */
[----:B------:R-:W-:Y:S01]  /*44c0*/  IABS R5, R11 ;  /* 0x0000000b00057213 */ /* 0x000fe20000000000 */
[----:B------:R-:W-:Y:S01]  /*44d0*/  IMAD R6, R0, R4, R6 ;  /* 0x0000000400067224 */ /* 0x000fe200078e0206 */
[----:B------:R-:W-:Y:S01]  /*44e0*/  IABS R4, R2 ;  /* 0x0000000200047213 */ /* 0x000fe20000000000 */
[----:B------:R-:W-:Y:S01]  /*44f0*/  IMAD.MOV.U32 R12, RZ, RZ, R17 ;  /* 0x000000ffff0c7224 */ /* 0x000fe200078e0011 */
[----:B------:R-:W-:Y:S01]  /*4500*/  LOP3.LUT R10, R7, 0x66, RZ, 0xfc, !PT ;  /* 0x00000066070a7812 */ /* 0x000fe200078efcff */
[----:B------:R-:W-:Y:S01]  /*4510*/  IMAD.HI.U32 R14, R8, R5, RZ ;  /* 0x00000005080e7227 */ /* 0x000fe200078e00ff */
[----:B------:R-:W-:-:S03]  /*4520*/  ISETP.GT.U32.AND P3, PT, R0, R6, PT ;  /* 0x000000060000720c */ /* 0x000fc60003f64070 */
[----:B0-----:R-:W-:Y:S02]  /*4530*/  IMAD.MOV.U32 R3, RZ, RZ, R13 ;  /* 0x000000ffff037224 */ /* 0x001fe400078e000d */
[--C-:B------:R-:W-:Y:S01]  /*4540*/  @!P4 IMAD.IADD R18, R18, 0x1, -R0.reuse ;  /* 0x000000011212c824 */ /* 0x100fe200078e0a00 */
[----:B------:R-:W-:Y:S01]  /*4550*/  ISETP.GE.AND P4, PT, R16, RZ, PT ;  /* 0x000000ff1000720c */ /* 0x000fe20003f86270 */
[----:B------:R-:W-:Y:S01]  /*4560*/  @!P2 IMAD.MOV R3, RZ, RZ, -R3 ;  /* 0x000000ffff03a224 */ /* 0x000fe200078e0a03 */
[----:B------:R-:W-:Y:S01]  /*4570*/  ISETP.GT.U32.AND P2, PT, R0, R9, PT ;  /* 0x000000090000720c */ /* 0x000fe20003f44070 */
[----:B------:R-:W-:Y:S01]  /*4580*/  IMAD.HI.U32 R13, R8, R4, RZ ;  /* 0x00000004080d7227 */ /* 0x000fe200078e00ff */
[----:B------:R-:W-:Y:S02]  /*4590*/  IABS R16, R10 ;  /* 0x0000000a00107213 */ /* 0x000fe40000000000 */
[----:B------:R0:W-:Y:S01]  /*45a0*/  STL [R1+0x104], R3 ;  /* 0x0001040301007387 */ /* 0x0001e20000100800 */
[----:B------:R-:W-:-:S02]  /*45b0*/  @!P3 IMAD.IADD R6, R6, 0x1, -R0 ;  /* 0x000000010606b824 */ /* 0x000fc400078e0a00 */
[----:B------:R-:W-:Y:S01]  /*45c0*/  @!P1 IMAD.IADD R15, R15, 0x1, -R0 ;  /* 0x000000010f0f9824 */ /* 0x000fe200078e0a00 */
[----:B------:R-:W-:Y:S01]  /*45d0*/  ISETP.GE.AND P1, PT, R19, RZ, PT ;  /* 0x000000ff1300720c */ /* 0x000fe20003f26270 */
[----:B------:R-:W-:Y:S01]  /*45e0*/  IMAD.MOV R14, RZ, RZ, -R14 ;  /* 0x000000ffff0e7224 */ /* 0x000fe200078e0a0e */
[----:B------:R-:W-:Y:S01]  /*45f0*/  LOP3.LUT R19, R7, 0x52, RZ, 0xfc, !PT ;  /* 0x0000005207137812 */ /* 0x000fe200078efcff */
[----:B------:R-:W-:Y:S02]  /*4600*/  @!P0 IMAD.MOV R12, RZ, RZ, -R12 ;  /* 0x000000ffff0c8224 */ /* 0x000fe400078e0a0c */
[----:B------:R-:W-:Y:S01]  /*4610*/  @!P2 IMAD.IADD R9, R9, 0x1, -R0 ;  /* 0x000000010909a824 */ /* 0x000fe200078e0a00 */
[----:B------:R-:W-:Y:S01]  /*4620*/  ISETP.GE.AND P2, PT, R11, RZ, PT ;  /* 0x000000ff0b00720c */ /* 0x000fe20003f46270 */
[----:B0-----:R-:W-:Y:S02]  /*4630*/  IMAD.MOV.U32 R3, RZ, RZ, R18 ;  /* 0x000000ffff037224 */ /* 0x001fe400078e0012 */
[----:B------:R-:W-:Y:S01]  /*4640*/  IMAD.MOV R11, RZ, RZ, -R13 ;  /* 0x000000ffff0b7224 */ /* 0x000fe200078e0a0d */
[C---:B------:R-:W-:Y:S01]  /*4650*/  ISETP.GT.U32.AND P3, PT, R0.reuse, R9, PT ;  /* 0x000000090000720c */ /* 0x040fe20003f64070 */
[----:B------:R-:W-:Y:S01]  /*4660*/  @!P5 IMAD.MOV R3, RZ, RZ, -R3 ;  /* 0x000000ffff03d224 */ /* 0x000fe200078e0a03 */
[C---:B------:R-:W-:Y:S01]  /*4670*/  ISETP.GT.U32.AND P5, PT, R0.reuse, R6, PT ;  /* 0x000000060000720c */ /* 0x040fe20003fa4070 */
[----:B------:R-:W-:-:S02]  /*4680*/  IMAD R5, R0, R14, R5 ;  /* 0x0000000e00057224 */ /* 0x000fc400078e0205 */
[----:B------:R-:W-:Y:S01]  /*4690*/  IMAD R4, R0, R11, R4 ;  /* 0x0000000b00047224 */ /* 0x000fe200078e0204 */
[----:B------:R0:W-:Y:S01]  /*46a0*/  STL [R1+0xe8], R3 ;  /* 0x0000e80301007387 */ /* 0x0001e20000100800 */
[----:B------:R-:W-:Y:S01]  /*46b0*/  IMAD.HI.U32 R11, R8, R16, RZ ;  /* 0x00000010080b7227 */ /* 0x000fe200078e00ff */
[C---:B------:R-:W-:Y:S02]  /*46c0*/  ISETP.GT.U32.AND P0, PT, R0.reuse, R5, PT ;  /* 0x000000050000720c */ /* 0x040fe40003f04070 */
[----:B------:R-:W-:Y:S01]  /*46d0*/  STL [R1+0xec], R12 ;  /* 0x0000ec0c01007387 */ /* 0x000fe20000100800 */
[----:B------:R-:W-:Y:S02]  /*46e0*/  IMAD.MOV R11, RZ, RZ, -R11 ;  /* 0x000000ffff0b7224 */ /* 0x000fe400078e0a0b */
[--C-:B------:R-:W-:Y:S01]  /*46f0*/  @!P3 IMAD.IADD R9, R9, 0x1, -R0.reuse ;  /* 0x000000010909b824 */ /* 0x100fe200078e0a00 */
[----:B------:R-:W-:Y:S01]  /*4700*/  ISETP.GT.U32.AND P3, PT, R0, R4, PT ;  /* 0x000000040000720c */ /* 0x000fe20003f64070 */
[----:B------:R-:W-:Y:S01]  /*4710*/  @!P5 IMAD.IADD R6, R6, 0x1, -R0 ;  /* 0x000000010606d824 */ /* 0x000fe200078e0a00 */
[----:B------:R-:W-:Y:S01]  /*4720*/  ISETP.GE.AND P5, PT, R10, RZ, PT ;  /* 0x000000ff0a00720c */ /* 0x000fe20003fa6270 */
[----:B0-----:R-:W-:Y:S01]  /*4730*/  IMAD.MOV.U32 R3, RZ, RZ, R15 ;  /* 0x000000ffff037224 */ /* 0x001fe200078e000f */
[C---:B------:R-:W-:Y:S01]  /*4740*/  LOP3.LUT R10, R7.reuse, 0x64, RZ, 0xfc, !PT ;  /* 0x00000064070a7812 */ /* 0x040fe200078efcff */
[----:B------:R-:W-:Y:S01]  /*4750*/  IMAD R16, R0, R11, R16 ;  /* 0x0000000b00107224 */ /* 0x000fe200078e0210 */
[----:B------:R-:W-:Y:S01]  /*4760*/  LOP3.LUT R11, R7, 0x62, RZ, 0xfc, !PT ;  /* 0x00000062070b7812 */ /* 0x000fe200078efcff */
[----:B------:R-:W-:Y:S01]  /*4770*/  @!P6 IMAD.MOV R3, RZ, RZ, -R3 ;  /* 0x000000ffff03e224 */ /* 0x000fe200078e0a03 */
[----:B------:R-:W-:Y:S01]  /*4780*/  ISETP.GE.AND P6, PT, R2, RZ, PT ;  /* 0x000000ff0200720c */ /* 0x000fe20003fc6270 */
[----:B------:R-:W-:Y:S01]  /*4790*/  @!P0 IMAD.IADD R5, R5, 0x1, -R0 ;  /* 0x0000000105058824 */ /* 0x000fe200078e0a00 */
[----:B------:R-:W-:-:S02]  /*47a0*/  LOP3.LUT R2, R7, 0x60, RZ, 0xfc, !PT ;  /* 0x0000006007027812 */ /* 0x000fc400078efcff */
[----:B------:R0:W-:Y:S01]  /*47b0*/  STL [R1+0xf4], R3 ;  /* 0x0000f40301007387 */ /* 0x0001e20000100800 */
[----:B------:R-:W-:Y:S01]  /*47c0*/  @!P3 IMAD.IADD R4, R4, 0x1, -R0 ;  /* 0x000000010404b824 */ /* 0x000fe200078e0a00 */
[C---:B------:R-:W-:Y:S02]  /*47d0*/  ISETP.GT.U32.AND P0, PT, R0.reuse, R5, PT ;  /* 0x000000050000720c */ /* 0x040fe40003f04070 */
[----:B------:R-:W-:Y:S02]  /*47e0*/  IABS R14, R11 ;  /* 0x0000000b000e7213 */ /* 0x000fe40000000000 */
[----:B------:R-:W-:Y:S02]  /*47f0*/  ISETP.GT.U32.AND P3, PT, R0, R4, PT ;  /* 0x000000040000720c */ /* 0x000fe40003f64070 */
[----:B------:R-:W-:Y:S01]  /*4800*/  IABS R17, R2 ;  /* 0x0000000200117213 */ /* 0x000fe20000000000 */
[----:B0-----:R-:W-:Y:S01]  /*4810*/  IMAD.MOV.U32 R3, RZ, RZ, R9 ;  /* 0x000000ffff037224 */ /* 0x001fe200078e0009 */
[----:B------:R-:W-:Y:S01]  /*4820*/  LOP3.LUT R15, R7, 0x56, RZ, 0xfc, !PT ;  /* 0x00000056070f7812 */ /* 0x000fe200078efcff */
[----:B------:R-:W-:-:S04]  /*4830*/  IMAD.HI.U32 R9, R8, R14, RZ ;  /* 0x0000000e08097227 */ /* 0x000fc800078e00ff */
[----:B------:R-:W-:Y:S01]  /*4840*/  @!P4 IMAD.MOV R3, RZ, RZ, -R3 ;  /* 0x000000ffff03c224 */ /* 0x000fe200078e0a03 */
[----:B------:R-:W-:Y:S01]  /*4850*/  ISETP.GE.AND P4, PT, R10, RZ, PT ;  /* 0x000000ff0a00720c */ /* 0x000fe20003f86270 */
[--C-:B------:R-:W-:Y:S01]  /*4860*/  @!P0 IMAD.IADD R5, R5, 0x1, -R0.reuse ;  /* 0x0000000105058824 */ /* 0x100fe200078e0a00 */
[----:B------:R-:W-:Y:S01]  /*4870*/  IABS R10, R10 ;  /* 0x0000000a000a7213 */ /* 0x000fe20000000000 */
[----:B------:R-:W-:Y:S01]  /*4880*/  @!P3 IMAD.IADD R4, R4, 0x1, -R0 ;  /* 0x000000010404b824 */ /* 0x000fe200078e0a00 */
[----:B------:R0:W-:Y:S01]  /*4890*/  STL [R1+0xf8], R3 ;  /* 0x0000f80301007387 */ /* 0x0001e20000100800 */
[----:B------:R-:W-:Y:S01]  /*48a0*/  ISETP.GE.AND P0, PT, R11, RZ, PT ;  /* 0x000000ff0b00720c */ /* 0x000fe20003f06270 */
[----:B------:R-:W-:Y:S01]  /*48b0*/  IMAD.MOV R9, RZ, RZ, -R9 ;  /* 0x000000ffff097224 */ /* 0x000fe200078e0a09 */
[----:B------:R-:W-:Y:S01]  /*48c0*/  ISETP.GE.AND P3, PT, R2, RZ, PT ;  /* 0x000000ff0200720c */ /* 0x000fe20003f66270 */
[----:B------:R-:W-:-:S04]  /*48d0*/  IMAD.HI.U32 R13, R8, R10, RZ ;  /* 0x0000000a080d7227 */ /* 0x000fc800078e00ff */
[----:B------:R-:W-:Y:S01]  /*48e0*/  IMAD.MOV R11, RZ, RZ, -R13 ;  /* 0x000000ffff0b7224 */ /* 0x000fe200078e0a0d */
[----:B------:R-:W-:Y:S01]  /*48f0*/  LOP3.LUT R13, R7, 0x5e, RZ, 0xfc, !PT ;  /* 0x0000005e070d7812 */ /* 0x000fe200078efcff */
[----:B0-----:R-:W-:Y:S02]  /*4900*/  IMAD.MOV.U32 R3, RZ, RZ, R6 ;  /* 0x000000ffff037224 */ /* 0x001fe400078e0006 */
[C---:B------:R-:W-:Y:S01]  /*4910*/  IMAD R2, R0.reuse, R11, R10 ;  /* 0x0000000b00027224 */ /* 0x040fe200078e020a */
[----:B------:R-:W-:Y:S01]  /*4920*/  IABS R10, R22 ;  /* 0x00000016000a7213 */ /* 0x000fe20000000000 */
[----:B------:R-:W-:Y:S01]  /*4930*/  @!P1 IMAD.MOV R3, RZ, RZ, -R3 ;  /* 0x000000ffff039224 */ /* 0x000fe200078e0a03 */
[C---:B------:R-:W-:Y:S01]  /*4940*/  ISETP.GT.U32.AND P1, PT, R0.reuse, R16, PT ;  /* 0x000000100000720c */ /* 0x040fe20003f24070 */
[----:B------:R-:W-:Y:S01]  /*4950*/  IMAD R14, R0, R9, R14 ;  /* 0x00000009000e7224 */ /* 0x000fe200078e020e */
[----:B------:R-:W-:Y:S01]  /*4960*/  IABS R9, R20 ;  /* 0x0000001400097213 */ /* 0x000fe20000000000 */
[----:B------:R-:W-:Y:S01]  /*4970*/  IMAD.MOV.U32 R12, RZ, RZ, R5 ;  /* 0x000000ffff0c7224 */ /* 0x000fe200078e0005 */
[----:B------:R0:W-:Y:S01]  /*4980*/  STL [R1+0x100], R3 ;  /* 0x0001000301007387 */ /* 0x0001e20000100800 */
[----:B------:R-:W-:Y:S01]  /*4990*/  IMAD.HI.U32 R6, R8, R17, RZ ;  /* 0x0000001108067227 */ /* 0x000fe200078e00ff */
[----:B------:R-:W-:-:S03]  /*49a0*/  IABS R5, R15 ;  /* 0x0000000f00057213 */ /* 0x000fc60000000000 */
[----:B------:R-:W-:Y:S01]  /*49b0*/  @!P2 IMAD.MOV R12, RZ, RZ, -R12 ;  /* 0x000000ffff0ca224 */ /* 0x000fe200078e0a0c */
[----:B------:R-:W-:Y:S01]  /*49c0*/  ISETP.GE.AND P2, PT, R13, RZ, PT ;  /* 0x000000ff0d00720c */ /* 0x000fe20003f46270 */
[----:B------:R-:W-:Y:S01]  /*49d0*/  IMAD.MOV R6, RZ, RZ, -R6 ;  /* 0x000000ffff067224 */ /* 0x000fe200078e0a06 */
[----:B------:R-:W-:Y:S01]  /*49e0*/  IABS R13, R13 ;  /* 0x0000000d000d7213 */ /* 0x000fe20000000000 */
[----:B------:R-:W-:Y:S01]  /*49f0*/  @!P1 IMAD.IADD R16, R16, 0x1, -R0 ;  /* 0x0000000110109824 */ /* 0x000fe200078e0a00 */
[----:B------:R-:W-:Y:S01]  /*4a00*/  STL [R1+0xfc], R12 ;  /* 0x0000fc0c01007387 */ /* 0x000fe20000100800 */
[----:B0-----:R-:W-:Y:S02]  /*4a10*/  IMAD.MOV.U32 R3, RZ, RZ, R4 ;  /* 0x000000ffff037224 */ /* 0x001fe400078e0004 */
[----:B------:R-:W-:Y:S01]  /*4a20*/  IMAD.HI.U32 R18, R8, R13, RZ ;  /* 0x0000000d08127227 */ /* 0x000fe200078e00ff */
[----:B------:R-:W-:-:S03]  /*4a30*/  ISETP.GT.U32.AND P1, PT, R0, R16, PT ;  /* 0x000000100000720c */ /* 0x000fc60003f24070 */
[----:B------:R-:W-:Y:S01]  /*4a40*/  @!P6 IMAD.MOV R3, RZ, RZ, -R3 ;  /* 0x000000ffff03e224 */ /* 0x000fe200078e0a03 */
[C---:B------:R-:W-:Y:S01]  /*4a50*/  ISETP.GT.U32.AND P6, PT, R0.reuse, R2, PT ;  /* 0x000000020000720c */ /* 0x040fe20003fc4070 */
[----:B------:R-:W-:Y:S01]  /*4a60*/  IMAD R17, R0, R6, R17 ;  /* 0x0000000600117224 */ /* 0x000fe200078e0211 */
[----:B------:R-:W-:Y:S01]  /*4a70*/  IABS R6, R21 ;  /* 0x0000001500067213 */ /* 0x000fe20000000000 */
[----:B------:R-:W-:Y:S01]  /*4a80*/  IMAD.MOV R18, RZ, RZ, -R18 ;  /* 0x000000ffff127224 */ /* 0x000fe200078e0a12 */
[----:B------:R0:W-:Y:S01]  /*4a90*/  STL [R1+0x1c8], R3 ;  /* 0x0001c80301007387 */ /* 0x0001e20000100800 */
[----:B------:R-:W-:-:S04]  /*4aa0*/  IMAD.HI.U32 R11, R8, R10, RZ ;  /* 0x0000000a080b7227 */ /* 0x000fc800078e00ff */
[--C-:B------:R-:W-:Y:S01]  /*4ab0*/  @!P1 IMAD.IADD R16, R16, 0x1, -R0.reuse ;  /* 0x0000000110109824 */ /* 0x100fe200078e0a00 */
[C---:B------:R-:W-:Y:S01]  /*4ac0*/  ISETP.GT.U32.AND P1, PT, R0.reuse, R14, PT ;  /* 0x0000000e0000720c */ /* 0x040fe20003f24070 */
[----:B------:R-:W-:Y:S01]  /*4ad0*/  IMAD R13, R0, R18, R13 ;  /* 0x00000012000d7224 */ /* 0x000fe200078e020d */
[----:B------:R-:W-:Y:S01]  /*4ae0*/  LOP3.LUT R18, R7, 0x54, RZ, 0xfc, !PT ;  /* 0x0000005407127812 */ /* 0x000fe200078efcff */
[----:B------:R-:W-:Y:S02]  /*4af0*/  @!P6 IMAD.IADD R2, R2, 0x1, -R0 ;  /* 0x000000010202e824 */ /* 0x000fe400078e0a00 */
[----:B0-----:R-:W-:Y:S02]  /*4b00*/  IMAD.MOV.U32 R3, RZ, RZ, R16 ;  /* 0x000000ffff037224 */ /* 0x001fe400078e0010 */
[----:B------:R-:W-:Y:S01]  /*4b10*/  IMAD.MOV R11, RZ, RZ, -R11 ;  /* 0x000000ffff0b7224 */ /* 0x000fe200078e0a0b */
[C---:B------:R-:W-:Y:S01]  /*4b20*/  ISETP.GT.U32.AND P6, PT, R0.reuse, R2, PT ;  /* 0x000000020000720c */ /* 0x040fe20003fc4070 */
[----:B------:R-:W-:Y:S01]  /*4b30*/  @!P5 IMAD.MOV R3, RZ, RZ, -R3 ;  /* 0x000000ffff03d224 */ /* 0x000fe200078e0a03 */
[----:B------:R-:W-:Y:S01]  /*4b40*/  ISETP.GT.U32.AND P5, PT, R0, R17, PT ;  /* 0x000000110000720c */ /* 0x000fe20003fa4070 */
[----:B------:R-:W-:-:S03]  /*4b50*/  IMAD.HI.U32 R4, R8, R9, RZ ;  /* 0x0000000908047227 */ /* 0x000fc600078e00ff */
[----:B------:R0:W-:Y:S01]  /*4b60*/  STL [R1+0xf0], R3 ;  /* 0x0000f00301007387 */ /* 0x0001e20000100800 */
[----:B------:R-:W-:Y:S02]  /*4b70*/  @!P1 IMAD.IADD R14, R14, 0x1, -R0 ;  /* 0x000000010e0e9824 */ /* 0x000fe400078e0a00 */
[C---:B------:R-:W-:Y:S02]  /*4b80*/  IMAD R10, R0.reuse, R11, R10 ;  /* 0x0000000b000a7224 */ /* 0x040fe400078e020a */
[----:B------:R-:W-:Y:S01]  /*4b90*/  IMAD.MOV R16, RZ, RZ, -R4 ;  /* 0x000000ffff107224 */ /* 0x000fe200078e0a04 */
[----:B------:R-:W-:Y:S01]  /*4ba0*/  ISETP.GT.U32.AND P1, PT, R0, R14, PT ;  /* 0x0000000e0000720c */ /* 0x000fe20003f24070 */
[--C-:B------:R-:W-:Y:S01]  /*4bb0*/  @!P6 IMAD.IADD R2, R2, 0x1, -R0.reuse ;  /* 0x000000010202e824 */ /* 0x100fe200078e0a00 */
[C---:B------:R-:W-:Y:S01]  /*4bc0*/  ISETP.GT.U32.AND P6, PT, R0.reuse, R13, PT ;  /* 0x0000000d0000720c */ /* 0x040fe20003fc4070 */
[----:B------:R-:W-:Y:S02]  /*4bd0*/  @!P5 IMAD.IADD R17, R17, 0x1, -R0 ;  /* 0x000000011111d824 */ /* 0x000fe400078e0a00 */
[----:B------:R-:W-:Y:S01]  /*4be0*/  IMAD R9, R0, R16, R9 ;  /* 0x0000001000097224 */ /* 0x000fe200078e0209 */
[----:B------:R-:W-:Y:S01]  /*4bf0*/  LOP3.LUT R16, R7, 0x50, RZ, 0xfc, !PT ;  /* 0x0000005007107812 */ /* 0x000fe200078efcff */
[----:B------:R-:W-:-:S03]  /*4c00*/  IMAD.HI.U32 R11, R8, R6, RZ ;  /* 0x00000006080b7227 */ /* 0x000fc600078e00ff */
[----:B------:R-:W-:Y:S01]  /*4c10*/  ISETP.GT.U32.AND P5, PT, R0, R9, PT ;  /* 0x000000090000720c */ /* 0x000fe20003fa4070 */
[----:B------:R-:W-:Y:S02]  /*4c20*/  IMAD.MOV R11, RZ, RZ, -R11 ;  /* 0x000000ffff0b7224 */ /* 0x000fe400078e0a0b */
[--C-:B------:R-:W-:Y:S01]  /*4c30*/  @!P1 IMAD.IADD R14, R14, 0x1, -R0.reuse ;  /* 0x000000010e0e9824 */ /* 0x100fe200078e0a00 */
[C---:B------:R-:W-:Y:S01]  /*4c40*/  ISETP.GT.U32.AND P1, PT, R0.reuse, R10, PT ;  /* 0x0000000a0000720c */ /* 0x040fe20003f24070 */
[----:B------:R-:W-:Y:S01]  /*4c50*/  @!P6 IMAD.IADD R13, R13, 0x1, -R0 ;  /* 0x000000010d0de824 */ /* 0x000fe200078e0a00 */
[C---:B------:R-:W-:Y:S01]  /*4c60*/  ISETP.GT.U32.AND P6, PT, R0.reuse, R17, PT ;  /* 0x000000110000720c */ /* 0x040fe20003fc4070 */
[----:B0-----:R-:W-:Y:S01]  /*4c70*/  IMAD.MOV.U32 R3, RZ, RZ, R2 ;  /* 0x000000ffff037224 */ /* 0x001fe200078e0002 */
[----:B------:R-:W-:Y:S01]  /*4c80*/  IABS R2, R19 ;  /* 0x0000001300027213 */ /* 0x000fe20000000000 */
[----:B------:R-:W-:Y:S01]  /*4c90*/  IMAD R6, R0, R11, R6 ;  /* 0x0000000b00067224 */ /* 0x000fe200078e0206 */
[----:B------:R-:W-:Y:S01]  /*4ca0*/  IABS R11, R18 ;  /* 0x00000012000b7213 */ /* 0x000fe20000000000 */
[----:B------:R-:W-:-:S02]  /*4cb0*/  @!P4 IMAD.MOV R3, RZ, RZ, -R3 ;  /* 0x000000ffff03c224 */ /* 0x000fc400078e0a03 */
[----:B------:R-:W-:-:S03]  /*4cc0*/  IMAD.HI.U32 R4, R8, R5, RZ ;  /* 0x0000000508047227 */ /* 0x000fc600078e00ff */
[----:B------:R0:W-:Y:S01]  /*4cd0*/  STL [R1+0xe4], R3 ;  /* 0x0000e40301007387 */ /* 0x0001e20000100800 */
[--C-:B------:R-:W-:Y:S01]  /*4ce0*/  @!P1 IMAD.IADD R10, R10, 0x1, -R0.reuse ;  /* 0x000000010a0a9824 */ /* 0x100fe200078e0a00 */
[C---:B------:R-:W-:Y:S01]  /*4cf0*/  ISETP.GT.U32.AND P1, PT, R0.reuse, R13, PT ;  /* 0x0000000d0000720c */ /* 0x040fe20003f24070 */
[--C-:B------:R-:W-:Y:S01]  /*4d00*/  @!P6 IMAD.IADD R17, R17, 0x1, -R0.reuse ;  /* 0x000000011111e824 */ /* 0x100fe200078e0a00 */
[C---:B------:R-:W-:Y:S01]  /*4d10*/  ISETP.GT.U32.AND P6, PT, R0.reuse, R6, PT ;  /* 0x000000060000720c */ /* 0x040fe20003fc4070 */
[----:B------:R-:W-:Y:S01]  /*4d20*/  @!P5 IMAD.IADD R9, R9, 0x1, -R0 ;  /* 0x000000010909d824 */ /* 0x000fe200078e0a00 */
[----:B------:R-:W-:Y:S01]  /*4d30*/  ISETP.GT.U32.AND P4, PT, R0, R10, PT ;  /* 0x0000000a0000720c */ /* 0x000fe20003f84070 */
[----:B------:R-:W-:Y:S02]  /*4d40*/  IMAD.MOV R4, RZ, RZ, -R4 ;  /* 0x000000ffff047224 */ /* 0x000fe400078e0a04 */
[----:B------:R-:W-:Y:S01]  /*4d50*/  IMAD.HI.U32 R23, R8, R11, RZ ;  /* 0x0000000b08177227 */ /* 0x000fe200078e00ff */
[----:B------:R-:W-:-:S03]  /*4d60*/  ISETP.GT.U32.AND P5, PT, R0, R9, PT ;  /* 0x000000090000720c */ /* 0x000fc60003fa4070 */
[----:B0-----:R-:W-:Y:S01]  /*4d70*/  IMAD.MOV.U32 R3, RZ, RZ, R14 ;  /* 0x000000ffff037224 */ /* 0x001fe200078e000e */
[----:B------:R-:W-:Y:S01]  /*4d80*/  LOP3.LUT R14, R7, 0x4a, RZ, 0xfc, !PT ;  /* 0x0000004a070e7812 */ /* 0x000fe200078efcff */
[C---:B------:R-:W-:Y:S01]  /*4d90*/  IMAD R5, R0.reuse, R4, R5 ;  /* 0x0000000400057224 */ /* 0x040fe200078e0205 */
[----:B------:R-:W-:Y:S01]  /*4da0*/  IABS R4, R16 ;  /* 0x0000001000047213 */ /* 0x000fe20000000000 */
[----:B------:R-:W-:Y:S02]  /*4db0*/  @!P0 IMAD.MOV R3, RZ, RZ, -R3 ;  /* 0x000000ffff038224 */ /* 0x000fe400078e0a03 */
[--C-:B------:R-:W-:Y:S01]  /*4dc0*/  @!P1 IMAD.IADD R13, R13, 0x1, -R0.reuse ;  /* 0x000000010d0d9824 */ /* 0x100fe200078e0a00 */
[----:B------:R-:W-:Y:S01]  /*4dd0*/  ISETP.GT.U32.AND P1, PT, R0, R5, PT ;  /* 0x000000050000720c */ /* 0x000fe20003f24070 */
[----:B------:R-:W-:Y:S01]  /*4de0*/  IMAD.MOV.U32 R12, RZ, RZ, R17 ;  /* 0x000000ffff0c7224 */ /* 0x000fe200078e0011 */
[----:B------:R0:W-:Y:S01]  /*4df0*/  STL [R1+0xe0], R3 ;  /* 0x0000e00301007387 */ /* 0x0001e20000100800 */
[--C-:B------:R-:W-:Y:S01]  /*4e00*/  @!P4 IMAD.IADD R10, R10, 0x1, -R0.reuse ;  /* 0x000000010a0ac824 */ /* 0x100fe200078e0a00 */
[----:B------:R-:W-:Y:S01]  /*4e10*/  ISETP.GE.AND P4, PT, R22, RZ, PT ;  /* 0x000000ff1600720c */ /* 0x000fe20003f86270 */
[----:B------:R-:W-:Y:S01]  /*4e20*/  @!P6 IMAD.IADD R6, R6, 0x1, -R0 ;  /* 0x000000010606e824 */ /* 0x000fe200078e0a00 */
[----:B------:R-:W-:Y:S01]  /*4e30*/  ISETP.GE.AND P6, PT, R20, RZ, PT ;  /* 0x000000ff1400720c */ /* 0x000fe20003fc6270 */
[----:B------:R-:W-:Y:S01]  /*4e40*/  IMAD.MOV R23, RZ, RZ, -R23 ;  /* 0x000000ffff177224 */ /* 0x000fe200078e0a17 */
[----:B------:R-:W-:Y:S01]  /*4e50*/  LOP3.LUT R20, R7, 0x4e, RZ, 0xfc, !PT ;  /* 0x0000004e07147812 */ /* 0x000fe200078efcff */
[----:B------:R-:W-:Y:S01]  /*4e60*/  IMAD.HI.U32 R22, R8, R4, RZ ;  /* 0x0000000408167227 */ /* 0x000fe200078e00ff */
[----:B------:R-:W-:-:S03]  /*4e70*/  ISETP.GT.U32.AND P0, PT, R0, R6, PT ;  /* 0x000000060000720c */ /* 0x000fc60003f04070 */
[----:B0-----:R-:W-:Y:S01]  /*4e80*/  IMAD.MOV.U32 R3, RZ, RZ, R13 ;  /* 0x000000ffff037224 */ /* 0x001fe200078e000d */
[----:B------:R-:W-:Y:S01]  /*4e90*/  LOP3.LUT R13, R7, 0x4c, RZ, 0xfc, !PT ;  /* 0x0000004c070d7812 */ /* 0x000fe200078efcff */
[----:B------:R-:W-:Y:S02]  /*4ea0*/  @!P3 IMAD.MOV R12, RZ, RZ, -R12 ;  /* 0x000000ffff0cb224 */ /* 0x000fe400078e0a0c */
[----:B------:R-:W-:Y:S02]  /*4eb0*/  @!P2 IMAD.MOV R3, RZ, RZ, -R3 ;  /* 0x000000ffff03a224 */ /* 0x000fe400078e0a03 */
[C---:B------:R-:W-:Y:S01]  /*4ec0*/  IMAD R11, R0.reuse, R23, R11 ;  /* 0x00000017000b7224 */ /* 0x040fe200078e020b */
[----:B------:R-:W-:Y:S01]  /*4ed0*/  STL [R1+0xdc], R12 ;  /* 0x0000dc0c01007387 */ /* 0x000fe20000100800 */
[----:B------:R-:W-:Y:S02]  /*4ee0*/  @!P5 IMAD.IADD R9, R9, 0x1, -R0 ;  /* 0x000000010909d824 */ /* 0x000fe400078e0a00 */
[----:B------:R-:W-:Y:S01]  /*4ef0*/  IMAD.MOV R22, RZ, RZ, -R22 ;  /* 0x000000ffff167224 */ /* 0x000fe200078e0a16 */
[----:B------:R0:W-:Y:S01]  /*4f00*/  STL [R1+0xd8], R3 ;  /* 0x0000d80301007387 */ /* 0x0001e20000100800 */
[C---:B------:R-:W-:Y:S01]  /*4f10*/  ISETP.GT.U32.AND P5, PT, R0.reuse, R11, PT ;  /* 0x0000000b0000720c */ /* 0x040fe20003fa4070 */
[----:B------:R-:W-:Y:S01]  /*4f20*/  @!P1 IMAD.IADD R5, R5, 0x1, -R0 ;  /* 0x0000000105059824 */ /* 0x000fe200078e0a00 */
[----:B------:R-:W-:Y:S01]  /*4f30*/  ISETP.GE.AND P1, PT, R21, RZ, PT ;  /* 0x000000ff1500720c */ /* 0x000fe20003f26270 */
[----:B------:R-:W-:Y:S01]  /*4f40*/  IMAD R4, R0, R22, R4 ;  /* 0x0000001600047224 */ /* 0x000fe200078e0204 */
[----:B------:R-:W-:Y:S01]  /*4f50*/  IABS R21, R20 ;  /* 0x0000001400157213 */ /* 0x000fe20000000000 */
[----:B------:R-:W-:Y:S01]  /*4f60*/  IMAD.HI.U32 R23, R8, R2, RZ ;  /* 0x0000000208177227 */ /* 0x000fe200078e00ff */
[----:B------:R-:W-:-:S03]  /*4f70*/  ISETP.GT.U32.AND P3, PT, R0, R5, PT ;  /* 0x000000050000720c */ /* 0x000fc60003f64070 */
[----:B0-----:R-:W-:Y:S02]  /*4f80*/  IMAD.MOV.U32 R3, RZ, RZ, R9 ;  /* 0x000000ffff037224 */ /* 0x001fe400078e0009 */
[----:B------:R-:W-:Y:S01]  /*4f90*/  @!P4 IMAD.MOV R10, RZ, RZ, -R10 ;  /* 0x000000ffff0ac224 */ /* 0x000fe200078e0a0a */
[----:B------:R-:W-:Y:S01]  /*4fa0*/  ISETP.GE.AND P4, PT, R15, RZ, PT ;  /* 0x000000ff0f00720c */ /* 0x000fe20003f86270 */
[----:B------:R-:W-:Y:S01]  /*4fb0*/  @!P6 IMAD.MOV R3, RZ, RZ, -R3 ;  /* 0x000000ffff03e224 */ /* 0x000fe200078e0a03 */
[----:B------:R-:W-:Y:S01]  /*4fc0*/  ISETP.GT.U32.AND P6, PT, R0, R4, PT ;  /* 0x000000040000720c */ /* 0x000fe20003fc4070 */
[--C-:B------:R-:W-:Y:S01]  /*4fd0*/  @!P5 IMAD.IADD R11, R11, 0x1, -R0.reuse ;  /* 0x000000010b0bd824 */ /* 0x100fe200078e0a00 */
[----:B------:R0:W-:Y:S01]  /*4fe0*/  STL [R1+0xd4], R10 ;  /* 0x0000d40a01007387 */ /* 0x0001e20000100800 */
[----:B------:R-:W-:Y:S02]  /*4ff0*/  IMAD.MOV R23, RZ, RZ, -R23 ;  /* 0x000000ffff177224 */ /* 0x000fe400078e0a17 */
[----:B------:R-:W-:Y:S01]  /*5000*/  @!P0 IMAD.IADD R6, R6, 0x1, -R0 ;  /* 0x0000000106068824 */ /* 0x000fe200078e0a00 */
[----:B------:R1:W-:Y:S01]  /*5010*/  STL [R1+0xd0], R3 ;  /* 0x0000d00301007387 */ /* 0x0003e20000100800 */
[C---:B------:R-:W-:Y:S01]  /*5020*/  IMAD R2, R0.reuse, R23, R2 ;  /* 0x0000001700027224 */ /* 0x040fe200078e0202 */
[----:B------:R-:W-:Y:S01]  /*5030*/  ISETP.GT.U32.AND P2, PT, R0, R11, PT ;  /* 0x0000000b0000720c */ /* 0x000fe20003f44070 */
[----:B------:R-:W-:Y:S01]  /*5040*/  IMAD.HI.U32 R9, R8, R21, RZ ;  /* 0x0000001508097227 */ /* 0x000fe200078e00ff */
[----:B------:R-:W-:-:S02]  /*5050*/  ISETP.GE.AND P0, PT, R18, RZ, PT ;  /* 0x000000ff1200720c */ /* 0x000fc40003f06270 */
[----:B------:R-:W-:Y:S01]  /*5060*/  ISETP.GT.U32.AND P5, PT, R0, R2, PT ;  /* 0x000000020000720c */ /* 0x000fe20003fa4070 */
[----:B------:R-:W-:Y:S01]  /*5070*/  @!P6 IMAD.IADD R4, R4, 0x1, -R0 ;  /* 0x000000010404e824 */ /* 0x000fe200078e0a00 */
[C---:B0-----:R-:W-:Y:S01]  /*5080*/  LOP3.LUT R10, R7.reuse, 0x48, RZ, 0xfc, !PT ;  /* 0x00000048070a7812 */ /* 0x041fe200078efcff */
[----:B------:R-:W-:Y:S02]  /*5090*/  IMAD.MOV R9, RZ, RZ, -R9 ;  /* 0x000000ffff097224 */ /* 0x000fe400078e0a09 */
[----:B-1----:R-:W-:Y:S01]  /*50a0*/  IMAD.MOV.U32 R3, RZ, RZ, R6 ;  /* 0x000000ffff037224 */ /* 0x002fe200078e0006 */
[----:B------:R-:W-:Y:S01]  /*50b0*/  IABS R15, R10 ;  /* 0x0000000a000f7213 */ /* 0x000fe20000000000 */
[C---:B------:R-:W-:Y:S01]  /*50c0*/  IMAD R9, R0.reuse, R9, R21 ;  /* 0x0000000900097224 */ /* 0x040fe200078e0215 */
[----:B------:R-:W-:Y:S01]  /*50d0*/  LOP3.LUT R6, R7, 0x46, RZ, 0xfc, !PT ;  /* 0x0000004607067812 */ /* 0x000fe200078efcff */
[----:B------:R-:W-:Y:S01]  /*50e0*/  @!P1 IMAD.MOV R3, RZ, RZ, -R3 ;  /* 0x000000ffff039224 */ /* 0x000fe200078e0a03 */
[----:B------:R-:W-:Y:S01]  /*50f0*/  ISETP.GT.U32.AND P1, PT, R0, R4, PT ;  /* 0x000000040000720c */ /* 0x000fe20003f24070 */
[--C-:B------:R-:W-:Y:S01]  /*5100*/  @!P2 IMAD.IADD R11, R11, 0x1, -R0.reuse ;  /* 0x000000010b0ba824 */ /* 0x100fe200078e0a00 */
[----:B------:R-:W-:Y:S01]  /*5110*/  ISETP.GE.AND P2, PT, R16, RZ, PT ;  /* 0x000000ff1000720c */ /* 0x000fe20003f46270 */
[--C-:B------:R-:W-:Y:S01]  /*5120*/  @!P3 IMAD.IADD R5, R5, 0x1, -R0.reuse ;  /* 0x000000010505b824 */ /* 0x100fe200078e0a00 */
[----:B------:R0:W-:Y:S01]  /*5130*/  STL [R1+0xcc], R3 ;  /* 0x0000cc0301007387 */ /* 0x0001e20000100800 */
[----:B------:R-:W-:Y:S01]  /*5140*/  @!P5 IMAD.IADD R2, R2, 0x1, -R0 ;  /* 0x000000010202d824 */ /* 0x000fe200078e0a00 */
[----:B------:R-:W-:Y:S01]  /*5150*/  ISETP.GE.AND P3, PT, R19, RZ, PT ;  /* 0x000000ff1300720c */ /* 0x000fe20003f66270 */
[----:B------:R-:W-:Y:S01]  /*5160*/  @!P4 IMAD.MOV R5, RZ, RZ, -R5 ;  /* 0x000000ffff05c224 */ /* 0x000fe200078e0a05 */
[----:B------:R-:W-:-:S02]  /*5170*/  ISETP.GE.AND P4, PT, R13, RZ, PT ;  /* 0x000000ff0d00720c */ /* 0x000fc40003f86270 */
[----:B------:R-:W-:Y:S02]  /*5180*/  ISETP.GT.U32.AND P6, PT, R0, R2, PT ;  /* 0x000000020000720c */ /* 0x000fe40003fc4070 */
[----:B------:R-:W-:Y:S01]  /*5190*/  IABS R13, R13 ;  /* 0x0000000d000d7213 */ /* 0x000fe20000000000 */
[--C-:B------:R-:W-:Y:S01]  /*51a0*/  @!P1 IMAD.IADD R4, R4, 0x1, -R0.reuse ;  /* 0x0000000104049824 */ /* 0x100fe200078e0a00 */
[----:B------:R-:W-:Y:S01]  /*51b0*/  ISETP.GT.U32.AND P1, PT, R0, R9, PT ;  /* 0x000000090000720c */ /* 0x000fe20003f24070 */
[----:B0-----:R-:W-:Y:S01]  /*51c0*/  IMAD.MOV.U32 R3, RZ, RZ, R11 ;  /* 0x000000ffff037224 */ /* 0x001fe200078e000b */
[----:B------:R0:W-:Y:S01]  /*51d0*/  STL [R1+0xc0], R5 ;  /* 0x0000c00501007387 */ /* 0x0001e20000100800 */
[----:B------:R-:W-:Y:S01]  /*51e0*/  IMAD.HI.U32 R16, R8, R13, RZ ;  /* 0x0000000d08107227 */ /* 0x000fe200078e00ff */
[----:B------:R-:W-:Y:S02]  /*51f0*/  IABS R18, R6 ;  /* 0x0000000600127213 */ /* 0x000fe40000000000 */
[----:B------:R-:W-:Y:S01]  /*5200*/  ISETP.GE.AND P5, PT, R20, RZ, PT ;  /* 0x000000ff1400720c */ /* 0x000fe20003fa6270 */
[----:B------:R-:W-:Y:S01]  /*5210*/  @!P0 IMAD.MOV R3, RZ, RZ, -R3 ;  /* 0x000000ffff038224 */ /* 0x000fe200078e0a03 */
[----:B------:R-:W-:Y:S01]  /*5220*/  ISETP.GE.AND P0, PT, R14, RZ, PT ;  /* 0x000000ff0e00720c */ /* 0x000fe20003f06270 */
[----:B------:R-:W-:Y:S01]  /*5230*/  @!P6 IMAD.IADD R2, R2, 0x1, -R0 ;  /* 0x000000010202e824 */ /* 0x000fe200078e0a00 */
[----:B------:R-:W-:Y:S01]  /*5240*/  IABS R14, R14 ;  /* 0x0000000e000e7213 */ /* 0x000fe20000000000 */
[----:B------:R-:W-:Y:S01]  /*5250*/  IMAD.MOV R16, RZ, RZ, -R16 ;  /* 0x000000ffff107224 */ /* 0x000fe200078e0a10 */
[----:B------:R1:W-:Y:S01]  /*5260*/  STL [R1+0xa8], R3 ;  /* 0x0000a80301007387 */ /* 0x0003e20000100800 */
[----:B------:R-:W-:Y:S01]  /*5270*/  @!P1 IMAD.IADD R9, R9, 0x1, -R0 ;  /* 0x0000000109099824 */ /* 0x000fe200078e0a00 */
[----:B------:R-:W-:Y:S01]  /*5280*/  ISETP.GE.AND P6, PT, R10, RZ, PT ;  /* 0x000000ff0a00720c */ /* 0x000fe20003fc6270 */
[----:B0-----:R-:W-:Y:S01]  /*5290*/  IMAD.HI.U32 R5, R8, R14, RZ ;  /* 0x0000000e08057227 */ /* 0x001fe200078e00ff */
[----:B------:R-:W-:-:S02]  /*52a0*/  LOP3.LUT R11, R7, 0x44, RZ, 0xfc, !PT ;  /* 0x00000044070b7812 */ /* 0x000fc400078efcff */
[----:B------:R-:W-:Y:S01]  /*52b0*/  ISETP.GT.U32.AND P1, PT, R0, R9, PT ;  /* 0x000000090000720c */ /* 0x000fe20003f24070 */
[----:B------:R-:W-:Y:S01]  /*52c0*/  IMAD.MOV R5, RZ, RZ, -R5 ;  /* 0x000000ffff057224 */ /* 0x000fe200078e0a05 */
[----:B------:R-:W-:Y:S01]  /*52d0*/  IABS R17, R11 ;  /* 0x0000000b00117213 */ /* 0x000fe20000000000 */
[----:B------:R-:W-:-:S04]  /*52e0*/  IMAD.HI.U32 R10, R8, R15, RZ ;  /* 0x0000000f080a7227 */ /* 0x000fc800078e00ff */
[C---:B------:R-:W-:Y:S02]  /*52f0*/  IMAD R14, R0.reuse, R5, R14 ;  /* 0x00000005000e7224 */ /* 0x040fe400078e020e */
[----:B-1----:R-:W-:Y:S02]  /*5300*/  IMAD.MOV.U32 R3, RZ, RZ, R4 ;  /* 0x000000ffff037224 */ /* 0x002fe400078e0004 */
[C---:B------:R-:W-:Y:S01]  /*5310*/  IMAD R13, R0.reuse, R16, R13 ;  /* 0x00000010000d7224 */ /* 0x040fe200078e020d */
[----:B------:R-:W-:Y:S01]  /*5320*/  LOP3.LUT R16, R7, 0x3e, RZ, 0xfc, !PT ;  /* 0x0000003e07107812 */ /* 0x000fe200078efcff */
[----:B------:R-:W-:Y:S02]  /*5330*/  IMAD.MOV.U32 R12, RZ, RZ, R2 ;  /* 0x000000ffff0c7224 */ /* 0x000fe400078e0002 */
[----:B------:R-:W-:Y:S01]  /*5340*/  @!P2 IMAD.MOV R3, RZ, RZ, -R3 ;  /* 0x000000ffff03a224 */ /* 0x000fe200078e0a03 */
[C---:B------:R-:W-:Y:S01]  /*5350*/  ISETP.GT.U32.AND P2, PT, R0.reuse, R14, PT ;  /* 0x0000000e0000720c */ /* 0x040fe20003f44070 */
[----:B------:R-:W-:Y:S01]  /*5360*/  IMAD.MOV R10, RZ, RZ, -R10 ;  /* 0x000000ffff0a7224 */ /* 0x000fe200078e0a0a */
[----:B------:R-:W-:Y:S01]  /*5370*/  IABS R20, R16 ;  /* 0x0000001000147213 */ /* 0x000fe20000000000 */
[----:B------:R-:W-:Y:S01]  /*5380*/  @!P3 IMAD.MOV R12, RZ, RZ, -R12 ;  /* 0x000000ffff0cb224 */ /* 0x000fe200078e0a0c */
[----:B------:R-:W-:Y:S01]  /*5390*/  ISETP.GT.U32.AND P3, PT, R0, R13, PT ;  /* 0x0000000d0000720c */ /* 0x000fe20003f64070 */
[----:B------:R-:W-:-:S03]  /*53a0*/  IMAD.HI.U32 R5, R8, R18, RZ ;  /* 0x0000001208057227 */ /* 0x000fc600078e00ff */
[----:B------:R0:W-:Y:S01]  /*53b0*/  STL [R1+0x8c], R12 ;  /* 0x00008c0c01007387 */ /* 0x0001e20000100800 */
[C---:B------:R-:W-:Y:S02]  /*53c0*/  IMAD R15, R0.reuse, R10, R15 ;  /* 0x0000000a000f7224 */ /* 0x040fe400078e020f */
[----:B------:R-:W-:Y:S01]  /*53d0*/  IMAD.MOV R2, RZ, RZ, -R5 ;  /* 0x000000ffff027224 */ /* 0x000fe200078e0a05 */
[----:B------:R-:W-:Y:S01]  /*53e0*/  LOP3.LUT R5, R7, 0x42, RZ, 0xfc, !PT ;  /* 0x0000004207057812 */ /* 0x000fe200078efcff */
[----:B------:R-:W-:Y:S01]  /*53f0*/  @!P1 IMAD.IADD R9, R9, 0x1, -R0 ;  /* 0x0000000109099824 */ /* 0x000fe200078e0a00 */
[----:B------:R1:W-:Y:S01]  /*5400*/  STL [R1+0x54], R3 ;  /* 0x0000540301007387 */ /* 0x0003e20000100800 */
[C---:B------:R-:W-:Y:S01]  /*5410*/  ISETP.GT.U32.AND P1, PT, R0.reuse, R15, PT ;  /* 0x0000000f0000720c */ /* 0x040fe20003f24070 */
[----:B------:R-:W-:Y:S01]  /*5420*/  IMAD R18, R0, R2, R18 ;  /* 0x0000000200127224 */ /* 0x000fe200078e0212 */
[----:B------:R-:W-:Y:S01]  /*5430*/  IABS R2, R5 ;  /* 0x0000000500027213 */ /* 0x000fe20000000000 */
[--C-:B------:R-:W-:Y:S01]  /*5440*/  @!P2 IMAD.IADD R14, R14, 0x1, -R0.reuse ;  /* 0x000000010e0ea824 */ /* 0x100fe200078e0a00 */
[----:B0-----:R-:W-:Y:S01]  /*5450*/  LOP3.LUT R12, R7, 0x14, RZ, 0xfc, !PT ;  /* 0x00000014070c7812 */ /* 0x001fe200078efcff */
[----:B------:R-:W-:Y:S01]  /*5460*/  @!P3 IMAD.IADD R13, R13, 0x1, -R0 ;  /* 0x000000010d0db824 */ /* 0x000fe200078e0a00 */
[----:B------:R-:W-:Y:S01]  /*5470*/  ISETP.GT.U32.AND P3, PT, R0, R18, PT ;  /* 0x000000120000720c */ /* 0x000fe20003f64070 */
[----:B------:R-:W-:Y:S01]  /*5480*/  IMAD.HI.U32 R10, R8, R17, RZ ;  /* 0x00000011080a7227 */ /* 0x000fe200078e00ff */
[----:B------:R-:W-:-:S02]  /*5490*/  IABS R29, R12 ;  /* 0x0000000c001d7213 */ /* 0x000fc40000000000 */
[----:B------:R-:W-:Y:S01]  /*54a0*/  ISETP.GT.U32.AND P2, PT, R0, R13, PT ;  /* 0x0000000d0000720c */ /* 0x000fe20003f44070 */
[----:B-1----:R-:W-:Y:S02]  /*54b0*/  IMAD.MOV.U32 R3, RZ, RZ, R9 ;  /* 0x000000ffff037224 */ /* 0x002fe400078e0009 */
[----:B------:R-:W-:-:S04]  /*54c0*/  IMAD.HI.U32 R19, R8, R2, RZ ;  /* 0x0000000208137227 */ /* 0x000fc800078e00ff */
[----:B------:R-:W-:Y:S01]  /*54d0*/  @!P5 IMAD.MOV R3, RZ, RZ, -R3 ;  /* 0x000000ffff03d224 */ /* 0x000fe200078e0a03 */
[C---:B------:R-:W-:Y:S01]  /*54e0*/  ISETP.GT.U32.AND P5, PT, R0.reuse, R14, PT ;  /* 0x0000000e0000720c */ /* 0x040fe20003fa4070 */
[----:B------:R-:W-:Y:S02]  /*54f0*/  IMAD.MOV R4, RZ, RZ, -R10 ;  /* 0x000000ffff047224 */ /* 0x000fe400078e0a0a */
[----:B------:R-:W-:Y:S01]  /*5500*/  IMAD.MOV R19, RZ, RZ, -R19 ;  /* 0x000000ffff137224 */ /* 0x000fe200078e0a13 */
[----:B------:R0:W-:Y:S01]  /*5510*/  STL [R1+0x4c], R3 ;  /* 0x00004c0301007387 */ /* 0x0001e20000100800 */
[----:B------:R-:W-:Y:S02]  /*5520*/  @!P1 IMAD.IADD R15, R15, 0x1, -R0 ;  /* 0x000000010f0f9824 */ /* 0x000fe400078e0a00 */
[C---:B------:R-:W-:Y:S01]  /*5530*/  IMAD R17, R0.reuse, R4, R17 ;  /* 0x0000000400117224 */ /* 0x040fe200078e0211 */
[----:B------:R-:W-:Y:S01]  /*5540*/  LOP3.LUT R4, R7, 0x40, RZ, 0xfc, !PT ;  /* 0x0000004007047812 */ /* 0x000fe200078efcff */
[C---:B------:R-:W-:Y:S01]  /*5550*/  IMAD R9, R0.reuse, R19, R2 ;  /* 0x0000001300097224 */ /* 0x040fe200078e0202 */
[----:B------:R-:W-:Y:S01]  /*5560*/  ISETP.GT.U32.AND P1, PT, R0, R15, PT ;  /* 0x0000000f0000720c */ /* 0x000fe20003f24070 */
[--C-:B------:R-:W-:Y:S01]  /*5570*/  @!P3 IMAD.IADD R18, R18, 0x1, -R0.reuse ;  /* 0x000000011212b824 */ /* 0x100fe200078e0a00 */
[----:B------:R-:W-:Y:S01]  /*5580*/  IABS R10, R4 ;  /* 0x00000004000a7213 */ /* 0x000fe20000000000 */
[----:B------:R-:W-:Y:S01]  /*5590*/  @!P5 IMAD.IADD R14, R14, 0x1, -R0 ;  /* 0x000000010e0ed824 */ /* 0x000fe200078e0a00 */
[----:B------:R-:W-:Y:S01]  /*55a0*/  ISETP.GT.U32.AND P5, PT, R0, R9, PT ;  /* 0x000000090000720c */ /* 0x000fe20003fa4070 */
[----:B------:R-:W-:Y:S01]  /*55b0*/  IMAD.HI.U32 R21, R8, R20, RZ ;  /* 0x0000001408157227 */ /* 0x000fe200078e00ff */
[----:B------:R-:W-:-:S02]  /*55c0*/  ISETP.GT.U32.AND P3, PT, R0, R18, PT ;  /* 0x000000120000720c */ /* 0x000fc40003f64070 */
[----:B------:R-:W-:Y:S01]  /*55d0*/  LOP3.LUT R2, R7, 0x3c, RZ, 0xfc, !PT ;  /* 0x0000003c07027812 */ /* 0x000fe200078efcff */
[----:B------:R-:W-:-:S04]  /*55e0*/  IMAD.HI.U32 R19, R8, R10, RZ ;  /* 0x0000000a08137227 */ /* 0x000fc800078e00ff */
[----:B------:R-:W-:Y:S02]  /*55f0*/  IMAD.MOV R19, RZ, RZ, -R19 ;  /* 0x000000ffff137224 */ /* 0x000fe400078e0a13 */
[----:B------:R-:W-:Y:S01]  /*5600*/  @!P1 IMAD.IADD R15, R15, 0x1, -R0 ;  /* 0x000000010f0f9824 */ /* 0x000fe200078e0a00 */
[----:B------:R-:W-:Y:S01]  /*5610*/  ISETP.GE.AND P1, PT, R6, RZ, PT ;  /* 0x000000ff0600720c */ /* 0x000fe20003f26270 */
[C---:B------:R-:W-:Y:S01]  /*5620*/  IMAD R6, R0.reuse, R19, R10 ;  /* 0x0000001300067224 */ /* 0x040fe200078e020a */
[----:B------:R-:W-:Y:S01]  /*5630*/  IABS R19, R2 ;  /* 0x0000000200137213 */ /* 0x000fe20000000000 */
[--C-:B------:R-:W-:Y:S01]  /*5640*/  @!P5 IMAD.IADD R9, R9, 0x1, -R0.reuse ;  /* 0x000000010909d824 */ /* 0x100fe200078e0a00 */
[----:B------:R-:W-:Y:S01]  /*5650*/  ISETP.GE.AND P5, PT, R5, RZ, PT ;  /* 0x000000ff0500720c */ /* 0x000fe20003fa6270 */
[----:B------:R-:W-:Y:S01]  /*5660*/  IMAD.MOV R21, RZ, RZ, -R21 ;  /* 0x000000ffff157224 */ /* 0x000fe200078e0a15 */
[----:B------:R-:W-:Y:S01]  /*5670*/  LOP3.LUT R10, R7, 0x3a, RZ, 0xfc, !PT ;  /* 0x0000003a070a7812 */ /* 0x000fe200078efcff */
[--C-:B------:R-:W-:Y:S01]  /*5680*/  @!P2 IMAD.IADD R13, R13, 0x1, -R0.reuse ;  /* 0x000000010d0da824 */ /* 0x100fe200078e0a00 */
[----:B------:R-:W-:Y:S01]  /*5690*/  ISETP.GT.U32.AND P2, PT, R0, R17, PT ;  /* 0x000000110000720c */ /* 0x000fe20003f44070 */
[----:B------:R-:W-:Y:S01]  /*56a0*/  @!P3 IMAD.IADD R18, R18, 0x1, -R0 ;  /* 0x000000011212b824 */ /* 0x000fe200078e0a00 */
[C---:B------:R-:W-:Y:S01]  /*56b0*/  ISETP.GT.U32.AND P3, PT, R0.reuse, R6, PT ;  /* 0x000000060000720c */ /* 0x040fe20003f64070 */
[----:B------:R-:W-:Y:S01]  /*56c0*/  @!P0 IMAD.MOV R14, RZ, RZ, -R14 ;  /* 0x000000ffff0e8224 */ /* 0x000fe200078e0a0e */
[C---:B------:R-:W-:Y:S01]  /*56d0*/  ISETP.GT.U32.AND P0, PT, R0.reuse, R9, PT ;  /* 0x000000090000720c */ /* 0x040fe20003f04070 */
[----:B------:R-:W-:-:S02]  /*56e0*/  IMAD R5, R0, R21, R20 ;  /* 0x0000001500057224 */ /* 0x000fc400078e0214 */
[----:B------:R-:W-:-:S04]  /*56f0*/  IMAD.HI.U32 R20, R8, R19, RZ ;  /* 0x0000001308147227 */ /* 0x000fc800078e00ff */
[----:B0-----:R-:W-:Y:S02]  /*5700*/  IMAD.MOV.U32 R3, RZ, RZ, R18 ;  /* 0x000000ffff037224 */ /* 0x001fe400078e0012 */
[----:B------:R-:W-:Y:S02]  /*5710*/  IMAD.MOV R20, RZ, RZ, -R20 ;  /* 0x000000ffff147224 */ /* 0x000fe400078e0a14 */
[----:B------:R-:W-:Y:S01]  /*5720*/  @!P1 IMAD.MOV R3, RZ, RZ, -R3 ;  /* 0x000000ffff039224 */ /* 0x000fe200078e0a03 */
[----:B------:R-:W-:Y:S01]  /*5730*/  ISETP.GE.AND P1, PT, R4, RZ, PT ;  /* 0x000000ff0400720c */ /* 0x000fe20003f26270 */
[C---:B------:R-:W-:Y:S02]  /*5740*/  IMAD R4, R0.reuse, R20, R19 ;  /* 0x0000001400047224 */ /* 0x040fe400078e0213 */
[--C-:B------:R-:W-:Y:S01]  /*5750*/  @!P2 IMAD.IADD R17, R17, 0x1, -R0.reuse ;  /* 0x000000011111a824 */ /* 0x100fe200078e0a00 */
[----:B------:R-:W-:Y:S01]  /*5760*/  ISETP.GE.AND P2, PT, R11, RZ, PT ;  /* 0x000000ff0b00720c */ /* 0x000fe20003f46270 */
[--C-:B------:R-:W-:Y:S01]  /*5770*/  @!P0 IMAD.IADD R9, R9, 0x1, -R0.reuse ;  /* 0x0000000109098824 */ /* 0x100fe200078e0a00 */
[----:B------:R-:W-:Y:S01]  /*5780*/  ISETP.GT.U32.AND P0, PT, R0, R4, PT ;  /* 0x000000040000720c */ /* 0x000fe20003f04070 */
[----:B------:R-:W-:Y:S01]  /*5790*/  @!P3 IMAD.IADD R6, R6, 0x1, -R0 ;  /* 0x000000010606b824 */ /* 0x000fe200078e0a00 */
[C---:B------:R-:W-:Y:S01]  /*57a0*/  ISETP.GT.U32.AND P3, PT, R0.reuse, R17, PT ;  /* 0x000000110000720c */ /* 0x040fe20003f64070 */
[----:B------:R-:W-:Y:S01]  /*57b0*/  @!P6 IMAD.MOV R15, RZ, RZ, -R15 ;  /* 0x000000ffff0fe224 */ /* 0x000fe200078e0a0f */
[C---:B------:R-:W-:Y:S01]  /*57c0*/  ISETP.GT.U32.AND P6, PT, R0.reuse, R5, PT ;  /* 0x000000050000720c */ /* 0x040fe20003fc4070 */
[----:B------:R-:W-:Y:S01]  /*57d0*/  @!P4 IMAD.MOV R13, RZ, RZ, -R13 ;  /* 0x000000ffff0dc224 */ /* 0x000fe200078e0a0d */
[----:B------:R-:W-:Y:S01]  /*57e0*/  ISETP.GT.U32.AND P4, PT, R0, R6, PT ;  /* 0x000000060000720c */ /* 0x000fe20003f84070 */
[----:B------:R-:W-:Y:S01]  /*57f0*/  @!P5 IMAD.MOV R9, RZ, RZ, -R9 ;  /* 0x000000ffff09d224 */ /* 0x000fe200078e0a09 */
[----:B------:R-:W-:-:S02]  /*5800*/  IABS R11, R10 ;  /* 0x0000000a000b7213 */ /* 0x000fc40000000000 */
[----:B------:R0:W-:Y:S03]  /*5810*/  STL [R1+0x7b4], R13 ;  /* 0x0007b40d01007387 */ /* 0x0001e60000100800 */
[--C-:B------:R-:W-:Y:S01]  /*5820*/  @!P0 IMAD.IADD R4, R4, 0x1, -R0.reuse ;  /* 0x0000000104048824 */ /* 0x100fe200078e0a00 */
[----:B------:R-:W-:Y:S01]  /*5830*/  STL [R1+0x7b8], R14 ;  /* 0x0007b80e01007387 */ /* 0x000fe20000100800 */
[----:B------:R-:W-:Y:S01]  /*5840*/  @!P3 IMAD.IADD R17, R17, 0x1, -R0 ;  /* 0x000000011111b824 */ /* 0x000fe200078e0a00 */
[----:B------:R-:W-:Y:S01]  /*5850*/  ISETP.GE.AND P3, PT, R16, RZ, PT ;  /* 0x000000ff1000720c */ /* 0x000fe20003f66270 */
[----:B------:R-:W-:Y:S01]  /*5860*/  IMAD.HI.U32 R18, R8, R11, RZ ;  /* 0x0000000b08127227 */ /* 0x000fe200078e00ff */
[----:B------:R-:W-:Y:S01]  /*5870*/  ISETP.GT.U32.AND P5, PT, R0, R4, PT ;  /* 0x000000040000720c */ /* 0x000fe20003fa4070 */
[----:B------:R-:W-:Y:S01]  /*5880*/  STL [R1+0x7bc], R15 ;  /* 0x0007bc0f01007387 */ /* 0x000fe20000100800 */
[----:B0-----:R-:W-:Y:S01]  /*5890*/  LOP3.LUT R13, R7, 0x1a, RZ, 0xfc, !PT ;  /* 0x0000001a070d7812 */ /* 0x001fe200078efcff */
[----:B------:R-:W-:-:S02]  /*58a0*/  IMAD.MOV R18, RZ, RZ, -R18 ;  /* 0x000000ffff127224 */ /* 0x000fc400078e0a12 */
[----:B------:R0:W-:Y:S01]  /*58b0*/  STL [R1+0x6c], R3 ;  /* 0x00006c0301007387 */ /* 0x0001e20000100800 */
[--C-:B------:R-:W-:Y:S01]  /*58c0*/  @!P6 IMAD.IADD R5, R5, 0x1, -R0.reuse ;  /* 0x000000010505e824 */ /* 0x100fe200078e0a00 */
[----:B------:R-:W-:Y:S01]  /*58d0*/  ISETP.GE.AND P6, PT, R10, RZ, PT ;  /* 0x000000ff0a00720c */ /* 0x000fe20003fc6270 */
[--C-:B------:R-:W-:Y:S01]  /*58e0*/  @!P4 IMAD.IADD R6, R6, 0x1, -R0.reuse ;  /* 0x000000010606c824 */ /* 0x100fe200078e0a00 */
[----:B------:R-:W-:Y:S01]  /*58f0*/  ISETP.GE.AND P4, PT, R2, RZ, PT ;  /* 0x000000ff0200720c */ /* 0x000fe20003f86270 */
[----:B------:R-:W-:Y:S01]  /*5900*/  IMAD R2, R0, R18, R11 ;  /* 0x0000001200027224 */ /* 0x000fe200078e020b */
[C---:B------:R-:W-:Y:S02]  /*5910*/  LOP3.LUT R11, R7.reuse, 0x38, RZ, 0xfc, !PT ;  /* 0x00000038070b7812 */ /* 0x040fe400078efcff */
[----:B------:R-:W-:Y:S01]  /*5920*/  @!P5 IMAD.IADD R4, R4, 0x1, -R0 ;  /* 0x000000010404d824 */ /* 0x000fe200078e0a00 */
[----:B------:R-:W-:Y:S01]  /*5930*/  LOP3.LUT R10, R7, 0x36, RZ, 0xfc, !PT ;  /* 0x00000036070a7812 */ /* 0x000fe200078efcff */
[----:B0-----:R-:W-:Y:S01]  /*5940*/  IMAD.MOV.U32 R3, RZ, RZ, R17 ;  /* 0x000000ffff037224 */ /* 0x001fe200078e0011 */
[----:B------:R-:W-:-:S02]  /*5950*/  ISETP.GT.U32.AND P5, PT, R0, R2, PT ;  /* 0x000000020000720c */ /* 0x000fc40003fa4070 */
[----:B------:R-:W-:Y:S01]  /*5960*/  LOP3.LUT R17, R7, 0x34, RZ, 0xfc, !PT ;  /* 0x0000003407117812 */ /* 0x000fe200078efcff */
[----:B------:R-:W-:Y:S01]  /*5970*/  @!P2 IMAD.MOV R3, RZ, RZ, -R3 ;  /* 0x000000ffff03a224 */ /* 0x000fe200078e0a03 */
[----:B------:R-:W-:Y:S02]  /*5980*/  ISETP.GT.U32.AND P2, PT, R0, R5, PT ;  /* 0x000000050000720c */ /* 0x000fe40003f44070 */
[----:B------:R-:W-:Y:S02]  /*5990*/  IABS R16, R10 ;  /* 0x0000000a00107213 */ /* 0x000fe40000000000 */
[----:B------:R0:W-:Y:S01]  /*59a0*/  STL [R1+0x70], R3 ;  /* 0x0000700301007387 */ /* 0x0001e20000100800 */
[----:B------:R-:W-:Y:S02]  /*59b0*/  ISETP.GE.AND P0, PT, R11, RZ, PT ;  /* 0x000000ff0b00720c */ /* 0x000fe40003f06270 */
[----:B------:R-:W-:Y:S01]  /*59c0*/  IMAD.HI.U32 R20, R8, R16, RZ ;  /* 0x0000001008147227 */ /* 0x000fe200078e00ff */
[----:B------:R1:W-:Y:S01]  /*59d0*/  STL [R1+0xb8], R9 ;  /* 0x0000b80901007387 */ /* 0x0003e20000100800 */
[----:B------:R-:W-:-:S02]  /*59e0*/  LOP3.LUT R14, R7, 0x1c, RZ, 0xfc, !PT ;  /* 0x0000001c070e7812 */ /* 0x000fc400078efcff */
[--C-:B------:R-:W-:Y:S01]  /*59f0*/  @!P5 IMAD.IADD R2, R2, 0x1, -R0.reuse ;  /* 0x000000010202d824 */ /* 0x100fe200078e0a00 */
[----:B------:R-:W-:Y:S01]  /*5a00*/  IABS R26, R13 ;  /* 0x0000000d001a7213 */ /* 0x000fe20000000000 */
[----:B------:R-:W-:Y:S01]  /*5a10*/  @!P2 IMAD.IADD R5, R5, 0x1, -R0 ;  /* 0x000000010505a824 */ /* 0x000fe200078e0a00 */
[----:B------:R-:W-:Y:S01]  /*5a20*/  ISETP.GE.AND P2, PT, R17, RZ, PT ;  /* 0x000000ff1100720c */ /* 0x000fe20003f46270 */
[----:B0-----:R-:W-:Y:S01]  /*5a30*/  IMAD.MOV.U32 R3, RZ, RZ, R6 ;  /* 0x000000ffff037224 */ /* 0x001fe200078e0006 */
[----:B------:R-:W-:Y:S01]  /*5a40*/  IABS R17, R17 ;  /* 0x0000001100117213 */ /* 0x000fe20000000000 */
[----:B------:R-:W-:Y:S01]  /*5a50*/  IMAD.MOV R20, RZ, RZ, -R20 ;  /* 0x000000ffff147224 */ /* 0x000fe200078e0a14 */
[----:B-1----:R-:W-:Y:S01]  /*5a60*/  IABS R9, R11 ;  /* 0x0000000b00097213 */ /* 0x002fe20000000000 */
[----:B------:R-:W-:Y:S01]  /*5a70*/  @!P1 IMAD.MOV R3, RZ, RZ, -R3 ;  /* 0x000000ffff039224 */ /* 0x000fe200078e0a03 */
[----:B------:R-:W-:Y:S01]  /*5a80*/  ISETP.GE.AND P1, PT, R10, RZ, PT ;  /* 0x000000ff0a00720c */ /* 0x000fe20003f26270 */
[----:B------:R-:W-:Y:S01]  /*5a90*/  IMAD.HI.U32 R6, R8, R17, RZ ;  /* 0x0000001108067227 */ /* 0x000fe200078e00ff */
[----:B------:R-:W-:-:S02]  /*5aa0*/  LOP3.LUT R10, R7, 0x32, RZ, 0xfc, !PT ;  /* 0x00000032070a7812 */ /* 0x000fc400078efcff */
[----:B------:R0:W-:Y:S01]  /*5ab0*/  STL [R1+0xbc], R3 ;  /* 0x0000bc0301007387 */ /* 0x0001e20000100800 */
[----:B------:R-:W-:Y:S01]  /*5ac0*/  IMAD.HI.U32 R21, R8, R9, RZ ;  /* 0x0000000908157227 */ /* 0x000fe200078e00ff */
[C---:B------:R-:W-:Y:S02]  /*5ad0*/  ISETP.GT.U32.AND P5, PT, R0.reuse, R2, PT ;  /* 0x000000020000720c */ /* 0x040fe40003fa4070 */
[----:B------:R-:W-:Y:S01]  /*5ae0*/  IABS R18, R10 ;  /* 0x0000000a00127213 */ /* 0x000fe20000000000 */
[----:B------:R-:W-:Y:S01]  /*5af0*/  IMAD.MOV R21, RZ, RZ, -R21 ;  /* 0x000000ffff157224 */ /* 0x000fe200078e0a15 */
[C---:B------:R-:W-:Y:S01]  /*5b00*/  LOP3.LUT R11, R7.reuse, 0x30, RZ, 0xfc, !PT ;  /* 0x00000030070b7812 */ /* 0x040fe200078efcff */
[----:B------:R-:W-:Y:S01]  /*5b10*/  IMAD.MOV R6, RZ, RZ, -R6 ;  /* 0x000000ffff067224 */ /* 0x000fe200078e0a06 */
[----:B------:R-:W-:Y:S01]  /*5b20*/  IABS R25, R14 ;  /* 0x0000000e00197213 */ /* 0x000fe20000000000 */
[C---:B------:R-:W-:Y:S01]  /*5b30*/  IMAD R9, R0.reuse, R21, R9 ;  /* 0x0000001500097224 */ /* 0x040fe200078e0209 */
[----:B------:R-:W-:Y:S01]  /*5b40*/  IABS R19, R11 ;  /* 0x0000000b00137213 */ /* 0x000fe20000000000 */
[----:B0-----:R-:W-:Y:S01]  /*5b50*/  IMAD.MOV.U32 R3, RZ, RZ, R5 ;  /* 0x000000ffff037224 */ /* 0x001fe200078e0005 */
[C---:B------:R-:W-:Y:S01]  /*5b60*/  LOP3.LUT R15, R7.reuse, 0x6, RZ, 0xfc, !PT ;  /* 0x00000006070f7812 */ /* 0x040fe200078efcff */
[C---:B------:R-:W-:Y:S01]  /*5b70*/  IMAD R16, R0.reuse, R20, R16 ;  /* 0x0000001400107224 */ /* 0x040fe200078e0210 */
[----:B------:R-:W-:Y:S01]  /*5b80*/  LOP3.LUT R20, R7, 0x2e, RZ, 0xfc, !PT ;  /* 0x0000002e07147812 */ /* 0x000fe200078efcff */
[----:B------:R-:W-:Y:S01]  /*5b90*/  @!P3 IMAD.MOV R3, RZ, RZ, -R3 ;  /* 0x000000ffff03b224 */ /* 0x000fe200078e0a03 */
[C---:B------:R-:W-:Y:S01]  /*5ba0*/  ISETP.GT.U32.AND P3, PT, R0.reuse, R9, PT ;  /* 0x000000090000720c */ /* 0x040fe20003f64070 */
[----:B------:R-:W-:-:S02]  /*5bb0*/  IMAD R17, R0, R6, R17 ;  /* 0x0000000600117224 */ /* 0x000fc400078e0211 */
[----:B------:R-:W-:Y:S01]  /*5bc0*/  IMAD.HI.U32 R6, R8, R18, RZ ;  /* 0x0000001208067227 */ /* 0x000fe200078e00ff */
[----:B------:R0:W-:Y:S03]  /*5bd0*/  STL [R1+0x5c], R3 ;  /* 0x00005c0301007387 */ /* 0x0001e60000100800 */
[----:B------:R-:W-:Y:S02]  /*5be0*/  IMAD.MOV R6, RZ, RZ, -R6 ;  /* 0x000000ffff067224 */ /* 0x000fe400078e0a06 */
[----:B------:R-:W-:Y:S01]  /*5bf0*/  @!P5 IMAD.IADD R2, R2, 0x1, -R0 ;  /* 0x000000010202d824 */ /* 0x000fe200078e0a00 */
[C---:B------:R-:W-:Y:S01]  /*5c00*/  ISETP.GT.U32.AND P5, PT, R0.reuse, R17, PT ;  /* 0x000000110000720c */ /* 0x040fe20003fa4070 */
[----:B------:R-:W-:Y:S01]  /*5c10*/  IMAD R18, R0, R6, R18 ;  /* 0x0000000600127224 */ /* 0x000fe200078e0212 */
[----:B------:R-:W-:Y:S01]  /*5c20*/  LOP3.LUT R6, R7, 0x2a, RZ, 0xfc, !PT ;  /* 0x0000002a07067812 */ /* 0x000fe200078efcff */
[----:B------:R-:W-:-:S02]  /*5c30*/  @!P3 IMAD.IADD R9, R9, 0x1, -R0 ;  /* 0x000000010909b824 */ /* 0x000fc400078e0a00 */
[----:B0-----:R-:W-:Y:S01]  /*5c40*/  IMAD.MOV.U32 R3, RZ, RZ, R4 ;  /* 0x000000ffff037224 */ /* 0x001fe200078e0004 */
[----:B------:R-:W-:Y:S01]  /*5c50*/  IABS R4, R20 ;  /* 0x0000001400047213 */ /* 0x000fe20000000000 */
[----:B------:R-:W-:Y:S01]  /*5c60*/  IMAD.HI.U32 R5, R8, R19, RZ ;  /* 0x0000001308057227 */ /* 0x000fe200078e00ff */
[----:B------:R-:W-:-:S03]  /*5c70*/  ISETP.GT.U32.AND P3, PT, R0, R9, PT ;  /* 0x000000090000720c */ /* 0x000fc60003f64070 */
[----:B------:R-:W-:Y:S01]  /*5c80*/  @!P4 IMAD.MOV R3, RZ, RZ, -R3 ;  /* 0x000000ffff03c224 */ /* 0x000fe200078e0a03 */
[----:B------:R-:W-:Y:S01]  /*5c90*/  ISETP.GT.U32.AND P4, PT, R0, R16, PT ;  /* 0x000000100000720c */ /* 0x000fe20003f84070 */
[----:B------:R-:W-:Y:S02]  /*5ca0*/  IMAD.MOV R5, RZ, RZ, -R5 ;  /* 0x000000ffff057224 */ /* 0x000fe400078e0a05 */
[----:B------:R-:W-:Y:S01]  /*5cb0*/  IMAD.HI.U32 R22, R8, R4, RZ ;  /* 0x0000000408167227 */ /* 0x000fe200078e00ff */
[----:B------:R0:W-:Y:S03]  /*5cc0*/  STL [R1+0xa4], R3 ;  /* 0x0000a40301007387 */ /* 0x0001e60000100800 */
[----:B------:R-:W-:Y:S01]  /*5cd0*/  IMAD R19, R0, R5, R19 ;  /* 0x0000000500137224 */ /* 0x000fe200078e0213 */
[----:B------:R-:W-:Y:S01]  /*5ce0*/  LOP3.LUT R5, R7, 0x2c, RZ, 0xfc, !PT ;  /* 0x0000002c07057812 */ /* 0x000fe200078efcff */
[----:B------:R-:W-:-:S02]  /*5cf0*/  @!P3 IMAD.IADD R9, R9, 0x1, -R0 ;  /* 0x000000010909b824 */ /* 0x000fc400078e0a00 */
[----:B------:R-:W-:Y:S01]  /*5d00*/  IMAD.MOV R22, RZ, RZ, -R22 ;  /* 0x000000ffff167224 */ /* 0x000fe200078e0a16 */
[----:B------:R-:W-:Y:S01]  /*5d10*/  ISETP.GT.U32.AND P3, PT, R0, R19, PT ;  /* 0x000000130000720c */ /* 0x000fe20003f64070 */
[----:B------:R-:W-:Y:S01]  /*5d20*/  @!P4 IMAD.IADD R16, R16, 0x1, -R0 ;  /* 0x000000011010c824 */ /* 0x000fe200078e0a00 */
[----:B------:R-:W-:Y:S01]  /*5d30*/  IABS R21, R5 ;  /* 0x0000000500157213 */ /* 0x000fe20000000000 */
[----:B0-----:R-:W-:Y:S01]  /*5d40*/  IMAD.MOV.U32 R3, RZ, RZ, R2 ;  /* 0x000000ffff037224 */ /* 0x001fe200078e0002 */
[----:B------:R-:W-:Y:S01]  /*5d50*/  IABS R2, R6 ;  /* 0x0000000600027213 */ /* 0x000fe20000000000 */
[C---:B------:R-:W-:Y:S01]  /*5d60*/  IMAD R4, R0.reuse, R22, R4 ;  /* 0x0000001600047224 */ /* 0x040fe200078e0204 */
[C---:B------:R-:W-:Y:S01]  /*5d70*/  ISETP.GT.U32.AND P4, PT, R0.reuse, R16, PT ;  /* 0x000000100000720c */ /* 0x040fe20003f84070 */
[----:B------:R-:W-:Y:S01]  /*5d80*/  @!P6 IMAD.MOV R3, RZ, RZ, -R3 ;  /* 0x000000ffff03e224 */ /* 0x000fe200078e0a03 */
[----:B------:R-:W-:Y:S01]  /*5d90*/  ISETP.GT.U32.AND P6, PT, R0, R18, PT ;  /* 0x000000120000720c */ /* 0x000fe20003fc4070 */
[----:B------:R-:W-:-:S02]  /*5da0*/  @!P5 IMAD.IADD R17, R17, 0x1, -R0 ;  /* 0x000000011111d824 */ /* 0x000fc400078e0a00 */
[----:B------:R-:W-:Y:S01]  /*5db0*/  IMAD.HI.U32 R23, R8, R2, RZ ;  /* 0x0000000208177227 */ /* 0x000fe200078e00ff */
[----:B------:R0:W-:Y:S02]  /*5dc0*/  STL [R1+0x94], R3 ;  /* 0x0000940301007387 */ /* 0x0001e40000100800 */
[----:B------:R-:W-:Y:S01]  /*5dd0*/  ISETP.GT.U32.AND P5, PT, R0, R17, PT ;  /* 0x000000110000720c */ /* 0x000fe20003fa4070 */
[----:B------:R-:W-:-:S04]  /*5de0*/  IMAD.HI.U32 R22, R8, R21, RZ ;  /* 0x0000001508167227 */ /* 0x000fc800078e00ff */
[--C-:B------:R-:W-:Y:S01]  /*5df0*/  @!P4 IMAD.IADD R16, R16, 0x1, -R0.reuse ;  /* 0x000000011010c824 */ /* 0x100fe200078e0a00 */
[----:B------:R-:W-:Y:S01]  /*5e00*/  ISETP.GT.U32.AND P4, PT, R0, R4, PT ;  /* 0x000000040000720c */ /* 0x000fe20003f84070 */
[----:B------:R-:W-:Y:S01]  /*5e10*/  @!P6 IMAD.IADD R18, R18, 0x1, -R0 ;  /* 0x000000011212e824 */ /* 0x000fe200078e0a00 */
[----:B------:R-:W-:Y:S01]  /*5e20*/  ISETP.GE.AND P6, PT, R10, RZ, PT ;  /* 0x000000ff0a00720c */ /* 0x000fe20003fc6270 */
[----:B0-----:R-:W-:Y:S01]  /*5e30*/  IMAD.MOV.U32 R3, RZ, RZ, R9 ;  /* 0x000000ffff037224 */ /* 0x001fe200078e0009 */
[----:B------:R-:W-:Y:S01]  /*5e40*/  LOP3.LUT R10, R7, 0x26, RZ, 0xfc, !PT ;  /* 0x00000026070a7812 */ /* 0x000fe200078efcff */
[----:B------:R-:W-:Y:S02]  /*5e50*/  IMAD.MOV R23, RZ, RZ, -R23 ;  /* 0x000000ffff177224 */ /* 0x000fe400078e0a17 */
[----:B------:R-:W-:Y:S01]  /*5e60*/  @!P0 IMAD.MOV R3, RZ, RZ, -R3 ;  /* 0x000000ffff038224 */ /* 0x000fe200078e0a03 */
[----:B------:R-:W-:Y:S01]  /*5e70*/  ISETP.GT.U32.AND P0, PT, R0, R18, PT ;  /* 0x000000120000720c */ /* 0x000fe20003f04070 */
[----:B------:R-:W-:-:S02]  /*5e80*/  IMAD.MOV R22, RZ, RZ, -R22 ;  /* 0x000000ffff167224 */ /* 0x000fc400078e0a16 */
[----:B------:R-:W-:Y:S01]  /*5e90*/  @!P3 IMAD.IADD R19, R19, 0x1, -R0 ;  /* 0x000000011313b824 */ /* 0x000fe200078e0a00 */
[----:B------:R-:W-:Y:S01]  /*5ea0*/  ISETP.GE.AND P3, PT, R20, RZ, PT ;  /* 0x000000ff1400720c */ /* 0x000fe20003f66270 */
[C---:B------:R-:W-:Y:S01]  /*5eb0*/  IMAD R2, R0.reuse, R23, R2 ;  /* 0x0000001700027224 */ /* 0x040fe200078e0202 */
[----:B------:R0:W-:Y:S01]  /*5ec0*/  STL [R1+0x58], R3 ;  /* 0x0000580301007387 */ /* 0x0001e20000100800 */
[----:B------:R-:W-:Y:S01]  /*5ed0*/  IMAD R9, R0, R22, R21 ;  /* 0x0000001600097224 */ /* 0x000fe200078e0215 */
[----:B------:R-:W-:Y:S01]  /*5ee0*/  IABS R21, R10 ;  /* 0x0000000a00157213 */ /* 0x000fe20000000000 */
[--C-:B------:R-:W-:Y:S01]  /*5ef0*/  @!P4 IMAD.IADD R4, R4, 0x1, -R0.reuse ;  /* 0x000000010404c824 */ /* 0x100fe200078e0a00 */
[----:B------:R-:W-:Y:S01]  /*5f00*/  ISETP.GT.U32.AND P4, PT, R0, R19, PT ;  /* 0x000000130000720c */ /* 0x000fe20003f84070 */
[--C-:B------:R-:W-:Y:S01]  /*5f10*/  @!P5 IMAD.IADD R17, R17, 0x1, -R0.reuse ;  /* 0x000000011111d824 */ /* 0x100fe200078e0a00 */
[----:B------:R-:W-:Y:S01]  /*5f20*/  ISETP.GE.AND P5, PT, R11, RZ, PT ;  /* 0x000000ff0b00720c */ /* 0x000fe20003fa6270 */
[----:B------:R-:W-:Y:S01]  /*5f30*/  @!P0 IMAD.IADD R18, R18, 0x1, -R0 ;  /* 0x0000000112128824 */ /* 0x000fe200078e0a00 */
[C---:B------:R-:W-:Y:S01]  /*5f40*/  ISETP.GT.U32.AND P0, PT, R0.reuse, R9, PT ;  /* 0x000000090000720c */ /* 0x040fe20003f04070 */
[----:B------:R-:W-:Y:S01]  /*5f50*/  @!P1 IMAD.MOV R16, RZ, RZ, -R16 ;  /* 0x000000ffff109224 */ /* 0x000fe200078e0a10 */
[C---:B------:R-:W-:Y:S01]  /*5f60*/  ISETP.GT.U32.AND P1, PT, R0.reuse, R4, PT ;  /* 0x000000040000720c */ /* 0x040fe20003f24070 */
[----:B------:R-:W-:Y:S01]  /*5f70*/  @!P6 IMAD.MOV R18, RZ, RZ, -R18 ;  /* 0x000000ffff12e224 */ /* 0x000fe200078e0a12 */
[----:B------:R-:W-:Y:S01]  /*5f80*/  ISETP.GT.U32.AND P6, PT, R0, R2, PT ;  /* 0x000000020000720c */ /* 0x000fe20003fc4070 */
[----:B------:R-:W-:Y:S01]  /*5f90*/  @!P2 IMAD.MOV R17, RZ, RZ, -R17 ;  /* 0x000000ffff11a224 */ /* 0x000fe200078e0a11 */
[----:B------:R-:W-:Y:S01]  /*5fa0*/  LOP3.LUT R11, R7, 0x28, RZ, 0xfc, !PT ;  /* 0x00000028070b7812 */ /* 0x000fe200078efcff */
[----:B------:R-:W-:Y:S01]  /*5fb0*/  STL [R1+0x794], R16 ;  /* 0x0007941001007387 */ /* 0x000fe20000100800 */
[----:B------:R-:W-:Y:S01]  /*5fc0*/  ISETP.GE.AND P2, PT, R5, RZ, PT ;  /* 0x000000ff0500720c */ /* 0x000fe20003f46270 */
[--C-:B------:R-:W-:Y:S01]  /*5fd0*/  @!P4 IMAD.IADD R19, R19, 0x1, -R0.reuse ;  /* 0x000000011313c824 */ /* 0x100fe200078e0a00 */
[----:B------:R-:W-:Y:S01]  /*5fe0*/  IABS R20, R11 ;  /* 0x0000000b00147213 */ /* 0x000fe20000000000 */
[----:B------:R-:W-:Y:S01]  /*5ff0*/  STL [R1+0x798], R17 ;  /* 0x0007981101007387 */ /* 0x000fe20000100800 */
[----:B------:R-:W-:Y:S01]  /*6000*/  ISETP.GE.AND P4, PT, R6, RZ, PT ;  /* 0x000000ff0600720c */ /* 0x000fe20003f86270 */
[--C-:B------:R-:W-:Y:S01]  /*6010*/  @!P0 IMAD.IADD R9, R9, 0x1, -R0.reuse ;  /* 0x0000000109098824 */ /* 0x100fe200078e0a00 */
[----:B------:R-:W-:Y:S01]  /*6020*/  ISETP.GE.AND P0, PT, R10, RZ, PT ;  /* 0x000000ff0a00720c */ /* 0x000fe20003f06270 */
[----:B------:R-:W-:Y:S01]  /*6030*/  @!P5 IMAD.MOV R19, RZ, RZ, -R19 ;  /* 0x000000ffff13d224 */ /* 0x000fe200078e0a13 */
[----:B------:R1:W-:Y:S01]  /*6040*/  STL [R1+0x79c], R18 ;  /* 0x00079c1201007387 */ /* 0x0003e20000100800 */
[----:B------:R-:W-:Y:S01]  /*6050*/  @!P6 IMAD.IADD R2, R2, 0x1, -R0 ;  /* 0x000000010202e824 */ /* 0x000fe200078e0a00 */
[----:B------:R-:W-:Y:S01]  /*6060*/  ISETP.GT.U32.AND P6, PT, R0, R9, PT ;  /* 0x000000090000720c */ /* 0x000fe20003fc4070 */
[----:B------:R-:W-:Y:S01]  /*6070*/  IMAD.MOV.U32 R5, RZ, RZ, R20 ;  /* 0x000000ffff057224 */ /* 0x000fe200078e0014 */
[----:B------:R2:W-:Y:S01]  /*6080*/  STL [R1+0x7a0], R19 ;  /* 0x0007a01301007387 */ /* 0x0005e20000100800 */
[----:B------:R-:W-:Y:S01]  /*6090*/  @!P1 IMAD.IADD R4, R4, 0x1, -R0 ;  /* 0x0000000104049824 */ /* 0x000fe200078e0a00 */
[----:B------:R-:W-:Y:S01]  /*60a0*/  ISETP.GT.U32.AND P5, PT, R0, R2, PT ;  /* 0x000000020000720c */ /* 0x000fe20003fa4070 */
[----:B------:R-:W-:Y:S01]  /*60b0*/  IMAD.MOV.U32 R20, RZ, RZ, R21 ;  /* 0x000000ffff147224 */ /* 0x000fe200078e0015 */
[----:B------:R-:W-:Y:S01]  /*60c0*/  ISETP.GE.AND P1, PT, R11, RZ, PT ;  /* 0x000000ff0b00720c */ /* 0x000fe20003f26270 */
[----:B------:R-:W-:Y:S01]  /*60d0*/  IMAD.HI.U32 R6, R8, R5, RZ ;  /* 0x0000000508067227 */ /* 0x000fe200078e00ff */
[----:B------:R-:W-:-:S02]  /*60e0*/  LOP3.LUT R21, R7, 0x24, RZ, 0xfc, !PT ;  /* 0x0000002407157812 */ /* 0x000fc400078efcff */
[C---:B------:R-:W-:Y:S01]  /*60f0*/  LOP3.LUT R10, R7.reuse, 0x22, RZ, 0xfc, !PT ;  /* 0x00000022070a7812 */ /* 0x040fe200078efcff */
[----:B0-----:R-:W-:Y:S01]  /*6100*/  IMAD.MOV.U32 R3, RZ, RZ, R4 ;  /* 0x000000ffff037224 */ /* 0x001fe200078e0004 */
[C---:B------:R-:W-:Y:S01]  /*6110*/  LOP3.LUT R4, R7.reuse, 0x20, RZ, 0xfc, !PT ;  /* 0x0000002007047812 */ /* 0x040fe200078efcff */
[----:B------:R-:W-:Y:S01]  /*6120*/  IMAD.HI.U32 R11, R8, R20, RZ ;  /* 0x00000014080b7227 */ /* 0x000fe200078e00ff */
[----:B------:R-:W-:Y:S02]  /*6130*/  IABS R22, R10 ;  /* 0x0000000a00167213 */ /* 0x000fe40000000000 */
[C---:B-1----:R-:W-:Y:S01]  /*6140*/  LOP3.LUT R18, R7.reuse, 0xc, RZ, 0xfc, !PT ;  /* 0x0000000c07127812 */ /* 0x042fe200078efcff */
[----:B------:R-:W-:Y:S01]  /*6150*/  IMAD.MOV R6, RZ, RZ, -R6 ;  /* 0x000000ffff067224 */ /* 0x000fe200078e0a06 */
[----:B--2---:R-:W-:Y:S01]  /*6160*/  LOP3.LUT R19, R7, 0xe, RZ, 0xfc, !PT ;  /* 0x0000000e07137812 */ /* 0x004fe200078efcff */
[----:B------:R-:W-:Y:S01]  /*6170*/  @!P3 IMAD.MOV R3, RZ, RZ, -R3 ;  /* 0x000000ffff03b224 */ /* 0x000fe200078e0a03 */
[----:B------:R-:W-:Y:S01]  /*6180*/  ISETP.GE.AND P3, PT, R21, RZ, PT ;  /* 0x000000ff1500720c */ /* 0x000fe20003f66270 */
[----:B------:R-:W-:Y:S01]  /*6190*/  IMAD.MOV R11, RZ, RZ, -R11 ;  /* 0x000000ffff0b7224 */ /* 0x000fe200078e0a0b */
[----:B------:R-:W-:Y:S01]  /*61a0*/  IABS R21, R21 ;  /* 0x0000001500157213 */ /* 0x000fe20000000000 */
[----:B------:R-:W-:Y:S01]  /*61b0*/  IMAD R6, R0, R6, R5 ;  /* 0x0000000600067224 */ /* 0x000fe200078e0205 */
[----:B------:R0:W-:Y:S01]  /*61c0*/  STL [R1+0x2c], R3 ;  /* 0x00002c0301007387 */ /* 0x0001e20000100800 */
[----:B------:R-:W-:Y:S01]  /*61d0*/  @!P5 IMAD.IADD R2, R2, 0x1, -R0 ;  /* 0x000000010202d824 */ /* 0x000fe200078e0a00 */
[----:B------:R-:W-:Y:S01]  /*61e0*/  LOP3.LUT R5, R7, 0x1e, RZ, 0xfc, !PT ;  /* 0x0000001e07057812 */ /* 0x000fe200078efcff */
[----:B------:R-:W-:Y:S01]  /*61f0*/  IMAD R20, R0, R11, R20 ;  /* 0x0000000b00147224 */ /* 0x000fe200078e0214 */
[----:B------:R-:W-:Y:S01]  /*6200*/  ISETP.GE.AND P5, PT, R10, RZ, PT ;  /* 0x000000ff0a00720c */ /* 0x000fe20003fa6270 */
[----:B------:R-:W-:Y:S01]  /*6210*/  @!P6 IMAD.IADD R9, R9, 0x1, -R0 ;  /* 0x000000010909e824 */ /* 0x000fe200078e0a00 */
[----:B------:R-:W-:-:S02]  /*6220*/  ISETP.GT.U32.AND P6, PT, R0, R6, PT ;  /* 0x000000060000720c */ /* 0x000fc40003fc4070 */
[----:B------:R-:W-:Y:S01]  /*6230*/  IABS R24, R5 ;  /* 0x0000000500187213 */ /* 0x000fe20000000000 */
[----:B------:R-:W-:Y:S01]  /*6240*/  IMAD.MOV.U32 R11, RZ, RZ, R9 ;  /* 0x000000ffff0b7224 */ /* 0x000fe200078e0009 */
[C---:B------:R-:W-:Y:S01]  /*6250*/  LOP3.LUT R17, R7.reuse, 0xa, RZ, 0xfc, !PT ;  /* 0x0000000a07117812 */ /* 0x040fe200078efcff */
[----:B0-----:R-:W-:Y:S01]  /*6260*/  IMAD.MOV.U32 R3, RZ, RZ, R2 ;  /* 0x000000ffff037224 */ /* 0x001fe200078e0002 */
[----:B------:R-:W-:Y:S01]  /*6270*/  LOP3.LUT R16, R7, 0x8, RZ, 0xfc, !PT ;  /* 0x0000000807107812 */ /* 0x000fe200078efcff */
[----:B------:R-:W-:Y:S01]  /*6280*/  @!P2 IMAD.MOV R11, RZ, RZ, -R11 ;  /* 0x000000ffff0ba224 */ /* 0x000fe200078e0a0b */
[----:B------:R-:W-:Y:S01]  /*6290*/  ISETP.GE.AND P2, PT, R4, RZ, PT ;  /* 0x000000ff0400720c */ /* 0x000fe20003f46270 */
[----:B------:R-:W-:Y:S01]  /*62a0*/  @!P4 IMAD.MOV R3, RZ, RZ, -R3 ;  /* 0x000000ffff03c224 */ /* 0x000fe200078e0a03 */
[----:B------:R-:W-:Y:S01]  /*62b0*/  ISETP.GT.U32.AND P4, PT, R0, R20, PT ;  /* 0x000000140000720c */ /* 0x000fe20003f84070 */
[----:B------:R-:W-:Y:S01]  /*62c0*/  IMAD.HI.U32 R9, R8, R21, RZ ;  /* 0x0000001508097227 */ /* 0x000fe200078e00ff */
[----:B------:R-:W-:Y:S01]  /*62d0*/  IABS R4, R4 ;  /* 0x0000000400047213 */ /* 0x000fe20000000000 */
[----:B------:R-:W-:Y:S02]  /*62e0*/  STL [R1+0x34], R11 ;  /* 0x0000340b01007387 */ /* 0x000fe40000100800 */
[----:B------:R-:W-:-:S02]  /*62f0*/  @!P6 IMAD.IADD R6, R6, 0x1, -R0 ;  /* 0x000000010606e824 */ /* 0x000fc400078e0a00 */
[----:B------:R-:W-:Y:S01]  /*6300*/  IMAD.HI.U32 R23, R8, R4, RZ ;  /* 0x0000000408177227 */ /* 0x000fe200078e00ff */
[----:B------:R0:W-:Y:S02]  /*6310*/  STL [R1+0x40], R3 ;  /* 0x0000400301007387 */ /* 0x0001e40000100800 */
[----:B------:R-:W-:Y:S01]  /*6320*/  ISETP.GT.U32.AND P6, PT, R0, R6, PT ;  /* 0x000000060000720c */ /* 0x000fe20003fc4070 */
[----:B------:R-:W-:-:S04]  /*6330*/  IMAD.HI.U32 R2, R8, R22, RZ ;  /* 0x0000001608027227 */ /* 0x000fc800078e00ff */
[----:B------:R-:W-:Y:S02]  /*6340*/  @!P4 IMAD.IADD R20, R20, 0x1, -R0 ;  /* 0x000000011414c824 */ /* 0x000fe400078e0a00 */
[----:B------:R-:W-:Y:S02]  /*6350*/  IMAD.MOV R9, RZ, RZ, -R9 ;  /* 0x000000ffff097224 */ /* 0x000fe400078e0a09 */
[----:B------:R-:W-:Y:S01]  /*6360*/  IMAD.MOV R23, RZ, RZ, -R23 ;  /* 0x000000ffff177224 */ /* 0x000fe200078e0a17 */
[C---:B------:R-:W-:Y:S01]  /*6370*/  ISETP.GT.U32.AND P4, PT, R0.reuse, R20, PT ;  /* 0x000000140000720c */ /* 0x040fe20003f84070 */
[----:B------:R-:W-:Y:S02]  /*6380*/  IMAD.MOV R2, RZ, RZ, -R2 ;  /* 0x000000ffff027224 */ /* 0x000fe400078e0a02 */
[----:B------:R-:W-:Y:S02]  /*6390*/  IMAD R21, R0, R9, R21 ;  /* 0x0000000900157224 */ /* 0x000fe400078e0215 */
[----:B------:R-:W-:-:S02]  /*63a0*/  @!P6 IMAD.IADD R6, R6, 0x1, -R0 ;  /* 0x000000010606e824 */ /* 0x000fc400078e0a00 */
[C---:B------:R-:W-:Y:S01]  /*63b0*/  IMAD R23, R0.reuse, R23, R4 ;  /* 0x0000001700177224 */ /* 0x040fe200078e0204 */
[C---:B------:R-:W-:Y:S01]  /*63c0*/  ISETP.GT.U32.AND P6, PT, R0.reuse, R21, PT ;  /* 0x000000150000720c */ /* 0x040fe20003fc4070 */
[----:B------:R-:W-:Y:S01]  /*63d0*/  IMAD R22, R0, R2, R22 ;  /* 0x0000000200167224 */ /* 0x000fe200078e0216 */
[----:B------:R-:W-:Y:S01]  /*63e0*/  LOP3.LUT R4, R7, 0x18, RZ, 0xfc, !PT ;  /* 0x0000001807047812 */ /* 0x000fe200078efcff */
[----:B0-----:R-:W-:Y:S02]  /*63f0*/  IMAD.MOV.U32 R3, RZ, RZ, R6 ;  /* 0x000000ffff037224 */ /* 0x001fe400078e0006 */
[----:B------:R-:W-:Y:S01]  /*6400*/  @!P4 IMAD.IADD R20, R20, 0x1, -R0 ;  /* 0x000000011414c824 */ /* 0x000fe200078e0a00 */
[C---:B------:R-:W-:Y:S01]  /*6410*/  ISETP.GT.U32.AND P4, PT, R0.reuse, R23, PT ;  /* 0x000000170000720c */ /* 0x040fe20003f84070 */
[----:B------:R-:W-:Y:S01]  /*6420*/  @!P1 IMAD.MOV R3, RZ, RZ, -R3 ;  /* 0x000000ffff039224 */ /* 0x000fe200078e0a03 */
[----:B------:R-:W-:Y:S01]  /*6430*/  ISETP.GT.U32.AND P1, PT, R0, R22, PT ;  /* 0x000000160000720c */ /* 0x000fe20003f24070 */
[----:B------:R-:W-:Y:S01]  /*6440*/  IMAD.HI.U32 R2, R8, R25, RZ ;  /* 0x0000001908027227 */ /* 0x000fe200078e00ff */
[----:B------:R-:W-:-:S02]  /*6450*/  IABS R27, R4 ;  /* 0x00000004001b7213 */ /* 0x000fc40000000000 */
[----:B------:R0:W-:Y:S01]  /*6460*/  STL [R1+0x30], R3 ;  /* 0x0000300301007387 */ /* 0x0001e20000100800 */
[----:B------:R-:W-:Y:S02]  /*6470*/  @!P6 IMAD.IADD R21, R21, 0x1, -R0 ;  /* 0x000000011515e824 */ /* 0x000fe400078e0a00 */
[----:B------:R-:W-:Y:S01]  /*6480*/  IMAD.MOV R2, RZ, RZ, -R2 ;  /* 0x000000ffff027224 */ /* 0x000fe200078e0a02 */
[----:B------:R-:W-:Y:S01]  /*6490*/  STL [R1+0x80], R4 ;  /* 0x0000800401007387 */ /* 0x000fe20000100800 */
[----:B------:R-:W-:Y:S01]  /*64a0*/  IMAD.HI.U32 R9, R8, R24, RZ ;  /* 0x0000001808097227 */ /* 0x000fe200078e00ff */
[----:B------:R-:W-:-:S03]  /*64b0*/  ISETP.GT.U32.AND P6, PT, R0, R21, PT ;  /* 0x000000150000720c */ /* 0x000fc60003fc4070 */
[--C-:B------:R-:W-:Y:S01]  /*64c0*/  @!P4 IMAD.IADD R23, R23, 0x1, -R0.reuse ;  /* 0x000000011717c824 */ /* 0x100fe200078e0a00 */
[----:B0-----:R-:W-:Y:S01]  /*64d0*/  LOP3.LUT R3, R7, 0x16, RZ, 0xfc, !PT ;  /* 0x0000001607037812 */ /* 0x001fe200078efcff */
[----:B------:R-:W-:Y:S02]  /*64e0*/  @!P1 IMAD.IADD R22, R22, 0x1, -R0 ;  /* 0x0000000116169824 */ /* 0x000fe400078e0a00 */
[C---:B------:R-:W-:Y:S01]  /*64f0*/  IMAD R25, R0.reuse, R2, R25 ;  /* 0x0000000200197224 */ /* 0x040fe200078e0219 */
[----:B------:R-:W-:Y:S01]  /*6500*/  ISETP.GT.U32.AND P4, PT, R0, R23, PT ;  /* 0x000000170000720c */ /* 0x000fe20003f84070 */
[----:B------:R-:W-:Y:S01]  /*6510*/  IMAD.HI.U32 R2, R8, R26, RZ ;  /* 0x0000001a08027227 */ /* 0x000fe200078e00ff */
[----:B------:R-:W-:Y:S01]  /*6520*/  ISETP.GT.U32.AND P1, PT, R0, R22, PT ;  /* 0x000000160000720c */ /* 0x000fe20003f24070 */
[----:B------:R0:W-:Y:S01]  /*6530*/  STL [R1+0x7c], R3 ;  /* 0x00007c0301007387 */ /* 0x0001e20000100800 */
[----:B------:R-:W-:Y:S01]  /*6540*/  IABS R28, R3 ;  /* 0x00000003001c7213 */ /* 0x000fe20000000000 */
[----:B------:R-:W-:-:S02]  /*6550*/  IMAD.MOV R9, RZ, RZ, -R9 ;  /* 0x000000ffff097224 */ /* 0x000fc400078e0a09 */
[----:B------:R-:W-:Y:S01]  /*6560*/  IMAD.MOV R2, RZ, RZ, -R2 ;  /* 0x000000ffff027224 */ /* 0x000fe200078e0a02 */
[----:B------:R-:W-:Y:S01]  /*6570*/  STL [R1+0x7f8], R12 ;  /* 0x0007f80c01007387 */ /* 0x000fe20000100800 */
[C---:B------:R-:W-:Y:S02]  /*6580*/  IMAD R24, R0.reuse, R9, R24 ;  /* 0x0000000900187224 */ /* 0x040fe400078e0218 */
[C---:B------:R-:W-:Y:S02]  /*6590*/  IMAD R26, R0.reuse, R2, R26 ;  /* 0x00000002001a7224 */ /* 0x040fe400078e021a */
[--C-:B------:R-:W-:Y:S01]  /*65a0*/  @!P6 IMAD.IADD R21, R21, 0x1, -R0.reuse ;  /* 0x000000011515e824 */ /* 0x100fe200078e0a00 */
[C---:B------:R-:W-:Y:S01]  /*65b0*/  ISETP.GT.U32.AND P6, PT, R0.reuse, R24, PT ;  /* 0x000000180000720c */ /* 0x040fe20003fc4070 */
[--C-:B------:R-:W-:Y:S01]  /*65c0*/  @!P4 IMAD.IADD R23, R23, 0x1, -R0.reuse ;  /* 0x000000011717c824 */ /* 0x100fe200078e0a00 */
[----:B------:R-:W-:Y:S01]  /*65d0*/  ISETP.GT.U32.AND P4, PT, R0, R26, PT ;  /* 0x0000001a0000720c */ /* 0x000fe20003f84070 */
[----:B------:R-:W-:Y:S01]  /*65e0*/  @!P1 IMAD.IADD R22, R22, 0x1, -R0 ;  /* 0x0000000116169824 */ /* 0x000fe200078e0a00 */
[----:B------:R-:W-:Y:S01]  /*65f0*/  ISETP.GT.U32.AND P1, PT, R0, R25, PT ;  /* 0x000000190000720c */ /* 0x000fe20003f24070 */
[----:B------:R-:W-:Y:S01]  /*6600*/  @!P0 IMAD.MOV R20, RZ, RZ, -R20 ;  /* 0x000000ffff148224 */ /* 0x000fe200078e0a14 */
[----:B0-----:R-:W-:Y:S01]  /*6610*/  LOP3.LUT R3, R7, 0x12, RZ, 0xfc, !PT ;  /* 0x0000001207037812 */ /* 0x001fe200078efcff */
[C---:B------:R-:W-:Y:S01]  /*6620*/  IMAD.HI.U32 R6, R8.reuse, R27, RZ ;  /* 0x0000001b08067227 */ /* 0x040fe200078e00ff */
[----:B------:R-:W-:Y:S03]  /*6630*/  STL [R1+0x804], R23 ;  /* 0x0008041701007387 */ /* 0x000fe60000100800 */
[----:B------:R-:W-:Y:S01]  /*6640*/  IMAD.HI.U32 R2, R8, R29, RZ ;  /* 0x0000001d08027227 */ /* 0x000fe200078e00ff */
[----:B------:R0:W-:Y:S03]  /*6650*/  STL [R1+0x7a4], R20 ;  /* 0x0007a41401007387 */ /* 0x0001e60000100800 */
[--C-:B------:R-:W-:Y:S01]  /*6660*/  @!P6 IMAD.IADD R24, R24, 0x1, -R0.reuse ;  /* 0x000000011818e824 */ /* 0x100fe200078e0a00 */
[----:B------:R-:W-:Y:S01]  /*6670*/  ISETP.GE.AND P6, PT, R5, RZ, PT ;  /* 0x000000ff0500720c */ /* 0x000fe20003fc6270 */
[--C-:B------:R-:W-:Y:S01]  /*6680*/  @!P4 IMAD.IADD R26, R26, 0x1, -R0.reuse ;  /* 0x000000011a1ac824 */ /* 0x100fe200078e0a00 */
[----:B------:R-:W-:Y:S01]  /*6690*/  IABS R5, R19 ;  /* 0x0000001300057213 */ /* 0x000fe20000000000 */
[----:B------:R-:W-:Y:S01]  /*66a0*/  @!P1 IMAD.IADD R25, R25, 0x1, -R0 ;  /* 0x0000000119199824 */ /* 0x000fe200078e0a00 */
[C---:B------:R-:W-:Y:S01]  /*66b0*/  ISETP.GT.U32.AND P1, PT, R0.reuse, R24, PT ;  /* 0x000000180000720c */ /* 0x040fe20003f24070 */
[----:B------:R-:W-:Y:S01]  /*66c0*/  IMAD.MOV R6, RZ, RZ, -R6 ;  /* 0x000000ffff067224 */ /* 0x000fe200078e0a06 */
[----:B------:R-:W-:Y:S01]  /*66d0*/  ISETP.GT.U32.AND P0, PT, R0, R26, PT ;  /* 0x0000001a0000720c */ /* 0x000fe20003f04070 */
[----:B------:R-:W-:Y:S01]  /*66e0*/  IMAD.MOV R2, RZ, RZ, -R2 ;  /* 0x000000ffff027224 */ /* 0x000fe200078e0a02 */
[----:B0-----:R-:W-:Y:S01]  /*66f0*/  LOP3.LUT R20, R7, 0x10, RZ, 0xfc, !PT ;  /* 0x0000001007147812 */ /* 0x001fe200078efcff */
[----:B------:R-:W-:Y:S01]  /*6700*/  IMAD.HI.U32 R4, R8, R28, RZ ;  /* 0x0000001c08047227 */ /* 0x000fe200078e00ff */
[----:B------:R0:W-:Y:S01]  /*6710*/  STL [R1+0x7fc], R3 ;  /* 0x0007fc0301007387 */ /* 0x0001e20000100800 */
[----:B------:R-:W-:-:S02]  /*6720*/  ISETP.GT.U32.AND P4, PT, R0, R25, PT ;  /* 0x000000190000720c */ /* 0x000fc40003f84070 */
[C---:B------:R-:W-:Y:S01]  /*6730*/  IMAD R27, R0.reuse, R6, R27 ;  /* 0x00000006001b7224 */ /* 0x040fe200078e021b */
[----:B------:R-:W-:Y:S01]  /*6740*/  IABS R6, R18 ;  /* 0x0000001200067213 */ /* 0x000fe20000000000 */
[----:B------:R-:W-:Y:S01]  /*6750*/  IMAD R29, R0, R2, R29 ;  /* 0x00000002001d7224 */ /* 0x000fe200078e021d */
[----:B------:R-:W-:Y:S01]  /*6760*/  IABS R2, R3 ;  /* 0x0000000300027213 */ /* 0x000fe20000000000 */
[----:B------:R-:W-:Y:S01]  /*6770*/  IMAD.MOV R4, RZ, RZ, -R4 ;  /* 0x000000ffff047224 */ /* 0x000fe200078e0a04 */
[----:B------:R-:W-:Y:S01]  /*6780*/  STL [R1+0x800], R20 ;  /* 0x0008001401007387 */ /* 0x000fe20000100800 */
[--C-:B------:R-:W-:Y:S01]  /*6790*/  @!P1 IMAD.IADD R24, R24, 0x1, -R0.reuse ;  /* 0x0000000118189824 */ /* 0x100fe200078e0a00 */
[----:B------:R-:W-:Y:S01]  /*67a0*/  ISETP.GT.U32.AND P1, PT, R0, R27, PT ;  /* 0x0000001b0000720c */ /* 0x000fe20003f24070 */
[----:B------:R-:W-:Y:S01]  /*67b0*/  @!P0 IMAD.IADD R26, R26, 0x1, -R0 ;  /* 0x000000011a1a8824 */ /* 0x000fe200078e0a00 */
[C---:B------:R-:W-:Y:S01]  /*67c0*/  ISETP.GT.U32.AND P0, PT, R0.reuse, R29, PT ;  /* 0x0000001d0000720c */ /* 0x040fe20003f04070 */
[----:B------:R-:W-:Y:S01]  /*67d0*/  IMAD R28, R0, R4, R28 ;  /* 0x00000004001c7224 */ /* 0x000fe200078e021c */
[----:B------:R-:W-:Y:S01]  /*67e0*/  IABS R4, R20 ;  /* 0x0000001400047213 */ /* 0x000fe20000000000 */
[----:B------:R-:W-:Y:S01]  /*67f0*/  IMAD.HI.U32 R9, R8, R2, RZ ;  /* 0x0000000208097227 */ /* 0x000fe200078e00ff */
[----:B------:R1:W-:Y:S03]  /*6800*/  STL [R1+0x808], R24 ;  /* 0x0008081801007387 */ /* 0x0003e60000100800 */
[----:B------:R-:W-:-:S02]  /*6810*/  IMAD.MOV R9, RZ, RZ, -R9 ;  /* 0x000000ffff097224 */ /* 0x000fc400078e0a09 */
[----:B------:R-:W-:-:S04]  /*6820*/  IMAD.HI.U32 R11, R8, R4, RZ ;  /* 0x00000004080b7227 */ /* 0x000fc800078e00ff */
[----:B------:R-:W-:-:S04]  /*6830*/  IMAD.HI.U32 R10, R8, R6, RZ ;  /* 0x00000006080a7227 */ /* 0x000fc800078e00ff */
[----:B------:R-:W-:Y:S02]  /*6840*/  IMAD R2, R0, R9, R2 ;  /* 0x0000000900027224 */ /* 0x000fe400078e0202 */
[----:B------:R-:W-:Y:S02]  /*6850*/  IMAD.MOV R9, RZ, RZ, -R11 ;  /* 0x000000ffff097224 */ /* 0x000fe400078e0a0b */
[----:B------:R-:W-:Y:S01]  /*6860*/  @!P1 IMAD.IADD R27, R27, 0x1, -R0 ;  /* 0x000000011b1b9824 */ /* 0x000fe200078e0a00 */
[----:B------:R-:W-:Y:S01]  /*6870*/  ISETP.GE.AND P1, PT, R14, RZ, PT ;  /* 0x000000ff0e00720c */ /* 0x000fe20003f26270 */
[----:B------:R-:W-:Y:S01]  /*6880*/  IMAD.MOV R10, RZ, RZ, -R10 ;  /* 0x000000ffff0a7224 */ /* 0x000fe200078e0a0a */
[----:B------:R-:W-:Y:S01]  /*6890*/  LOP3.LUT R14, R7, 0x4, RZ, 0xfc, !PT ;  /* 0x00000004070e7812 */ /* 0x000fe200078efcff */
[----:B------:R-:W-:Y:S01]  /*68a0*/  @!P0 IMAD.IADD R29, R29, 0x1, -R0 ;  /* 0x000000011d1d8824 */ /* 0x000fe200078e0a00 */
[----:B------:R-:W-:Y:S01]  /*68b0*/  ISETP.GE.AND P0, PT, R13, RZ, PT ;  /* 0x000000ff0d00720c */ /* 0x000fe20003f06270 */
[----:B------:R-:W-:Y:S01]  /*68c0*/  IMAD.HI.U32 R12, R8, R5, RZ ;  /* 0x00000005080c7227 */ /* 0x000fe200078e00ff */
[----:B------:R-:W-:-:S02]  /*68d0*/  LOP3.LUT R13, R7, 0x2, RZ, 0xfc, !PT ;  /* 0x00000002070d7812 */ /* 0x000fc400078efcff */
[----:B------:R-:W-:Y:S01]  /*68e0*/  IABS R7, R17 ;  /* 0x0000001100077213 */ /* 0x000fe20000000000 */
[C---:B------:R-:W-:Y:S01]  /*68f0*/  IMAD R4, R0.reuse, R9, R4 ;  /* 0x0000000900047224 */ /* 0x040fe200078e0204 */
[----:B------:R-:W-:Y:S01]  /*6900*/  IABS R9, R16 ;  /* 0x0000001000097213 */ /* 0x000fe20000000000 */
[----:B------:R-:W-:Y:S01]  /*6910*/  IMAD R6, R0, R10, R6 ;  /* 0x0000000a00067224 */ /* 0x000fe200078e0206 */
[----:B------:R-:W-:Y:S01]  /*6920*/  IABS R10, R15 ;  /* 0x0000000f000a7213 */ /* 0x000fe20000000000 */
[----:B------:R-:W-:Y:S01]  /*6930*/  IMAD.MOV R11, RZ, RZ, -R12 ;  /* 0x000000ffff0b7224 */ /* 0x000fe200078e0a0c */
[----:B------:R-:W-:Y:S01]  /*6940*/  IABS R12, R13 ;  /* 0x0000000d000c7213 */ /* 0x000fe20000000000 */
[----:B0-----:R-:W-:-:S04]  /*6950*/  IMAD.HI.U32 R3, R8, R7, RZ ;  /* 0x0000000708037227 */ /* 0x001fc800078e00ff */
[----:B-1----:R-:W-:-:S04]  /*6960*/  IMAD.HI.U32 R24, R8, R9, RZ ;  /* 0x0000000908187227 */ /* 0x002fc800078e00ff */
[----:B------:R-:W-:-:S04]  /*6970*/  IMAD.HI.U32 R23, R8, R10, RZ ;  /* 0x0000000a08177227 */ /* 0x000fc800078e00ff */
[C---:B------:R-:W-:Y:S01]  /*6980*/  IMAD R5, R0.reuse, R11, R5 ;  /* 0x0000000b00057224 */ /* 0x040fe200078e0205 */
[----:B------:R-:W-:Y:S01]  /*6990*/  IABS R11, R14 ;  /* 0x0000000e000b7213 */ /* 0x000fe20000000000 */
[----:B------:R-:W-:Y:S02]  /*69a0*/  IMAD.MOV R3, RZ, RZ, -R3 ;  /* 0x000000ffff037224 */ /* 0x000fe400078e0a03 */
[----:B------:R-:W-:Y:S02]  /*69b0*/  IMAD.MOV R24, RZ, RZ, -R24 ;  /* 0x000000ffff187224 */ /* 0x000fe400078e0a18 */
[----:B------:R-:W-:Y:S02]  /*69c0*/  IMAD.MOV R23, RZ, RZ, -R23 ;  /* 0x000000ffff177224 */ /* 0x000fe400078e0a17 */
[----:B------:R-:W-:Y:S02]  /*69d0*/  IMAD R7, R0, R3, R7 ;  /* 0x0000000300077224 */ /* 0x000fe400078e0207 */
[----:B------:R-:W-:-:S04]  /*69e0*/  IMAD.HI.U32 R20, R8, R11, RZ ;  /* 0x0000000b08147227 */ /* 0x000fc800078e00ff */
[----:B------:R-:W-:-:S04]  /*69f0*/  IMAD.HI.U32 R3, R8, R12, RZ ;  /* 0x0000000c08037227 */ /* 0x000fc800078e00ff */
[C---:B------:R-:W-:Y:S02]  /*6a00*/  IMAD R8, R0.reuse, R24, R9 ;  /* 0x0000001800087224 */ /* 0x040fe400078e0209 */
[----:B------:R-:W2:Y:S01]  /*6a10*/  LDL.LU R24, [R1+0x808] ;  /* 0x0008080001187983 */ /* 0x000ea20000300800 */
[C---:B------:R-:W-:Y:S02]  /*6a20*/  IMAD R9, R0.reuse, R23, R10 ;  /* 0x0000001700097224 */ /* 0x040fe400078e020a */
[----:B------:R-:W-:Y:S01]  /*6a30*/  IMAD.MOV R20, RZ, RZ, -R20 ;  /* 0x000000ffff147224 */ /* 0x000fe200078e0a14 */
[----:B------:R-:W3:Y:S01]  /*6a40*/  LDL.LU R23, [R1+0x804] ;  /* 0x0008040001177983 */ /* 0x000ee20000300800 */
[----:B------:R-:W-:Y:S02]  /*6a50*/  @!P3 IMAD.MOV R21, RZ, RZ, -R21 ;  /* 0x000000ffff15b224 */ /* 0x000fe400078e0a15 */
[----:B------:R-:W-:Y:S01]  /*6a60*/  @!P4 IMAD.IADD R25, R25, 0x1, -R0 ;  /* 0x000000011919c824 */ /* 0x000fe200078e0a00 */
[C---:B------:R-:W-:Y:S01]  /*6a70*/  ISETP.GT.U32.AND P4, PT, R0.reuse, R28, PT ;  /* 0x0000001c0000720c */ /* 0x040fe20003f84070 */
[----:B------:R-:W-:-:S02]  /*6a80*/  IMAD R10, R0, R20, R11 ;  /* 0x00000014000a7224 */ /* 0x000fc400078e020b */
[----:B------:R-:W-:Y:S01]  /*6a90*/  @!P5 IMAD.MOV R22, RZ, RZ, -R22 ;  /* 0x000000ffff16d224 */ /* 0x000fe200078e0a16 */
[----:B------:R-:W4:Y:S01]  /*6aa0*/  LDL.LU R20, [R1+0x800] ;  /* 0x0008000001147983 */ /* 0x000f220000300800 */
[----:B------:R-:W-:-:S03]  /*6ab0*/  IMAD.MOV R11, RZ, RZ, -R3 ;  /* 0x000000ffff0b7224 */ /* 0x000fc600078e0a03 */
[----:B------:R-:W5:Y:S01]  /*6ac0*/  LDL.LU R3, [R1+0x7fc] ;  /* 0x0007fc0001037983 */ /* 0x000f620000300800 */
[----:B------:R-:W-:-:S03]  /*6ad0*/  @!P1 IMAD.MOV R25, RZ, RZ, -R25 ;  /* 0x000000ffff199224 */ /* 0x000fc600078e0a19 */
[----:B------:R0:W-:Y:S01]  /*6ae0*/  STL [R1+0x7a8], R21 ;  /* 0x0007a81501007387 */ /* 0x0001e20000100800 */
[----:B------:R-:W-:Y:S02]  /*6af0*/  IMAD R11, R0, R11, R12 ;  /* 0x0000000b000b7224 */ /* 0x000fe400078e020c */
[--C-:B------:R-:W-:Y:S01]  /*6b00*/  @!P4 IMAD.IADD R28, R28, 0x1, -R0.reuse ;  /* 0x000000011c1cc824 */ /* 0x100fe200078e0a00 */
[----:B------:R-:W-:Y:S01]  /*6b10*/  ISETP.GT.U32.AND P4, PT, R0, R2, PT ;  /* 0x000000020000720c */ /* 0x000fe20003f84070 */
[----:B0-----:R-:W4:Y:S04]  /*6b20*/  LDL.LU R21, [R1+0x7c] ;  /* 0x00007c0001157983 */ /* 0x001f280000300800 */
[----:B------:R0:W-:Y:S08]  /*6b30*/  STL [R1+0x7ac], R22 ;  /* 0x0007ac1601007387 */ /* 0x0001f00000100800 */
[----:B------:R-:W-:Y:S01]  /*6b40*/  @!P4 IMAD.IADD R2, R2, 0x1, -R0 ;  /* 0x000000010202c824 */ /* 0x000fe200078e0a00 */
[----:B------:R-:W-:Y:S01]  /*6b50*/  ISETP.GT.U32.AND P4, PT, R0, R4, PT ;  /* 0x000000040000720c */ /* 0x000fe20003f84070 */
[----:B0-----:R-:W5:-:S12]  /*6b60*/  LDL.LU R22, [R1+0x80] ;  /* 0x0000800001167983 */ /* 0x001f580000300800 */
[----:B------:R-:W-:Y:S01]  /*6b70*/  @!P4 IMAD.IADD R4, R4, 0x1, -R0 ;  /* 0x000000010404c824 */ /* 0x000fe200078e0a00 */
[----:B------:R-:W-:Y:S01]  /*6b80*/  ISETP.GT.U32.AND P4, PT, R0, R5, PT ;  /* 0x000000050000720c */ /* 0x000fe20003f84070 */
[----:B--2---:R-:W-:Y:S02]  /*6b90*/  @!P6 IMAD.MOV R24, RZ, RZ, -R24 ;  /* 0x000000ffff18e224 */ /* 0x004fe400078e0a18 */
[----:B---3--:R-:W-:-:S05]  /*6ba0*/  @!P2 IMAD.MOV R23, RZ, RZ, -R23 ;  /* 0x000000ffff17a224 */ /* 0x008fca00078e0a17 */
[----:B------:R0:W-:Y:S04]  /*6bb0*/  STL [R1+0x7b0], R23 ;  /* 0x0007b01701007387 */ /* 0x0001e80000100800 */
[----:B------:R-:W-:Y:S04]  /*6bc0*/  STL [R1+0x7c0], R24 ;  /* 0x0007c01801007387 */ /* 0x000fe80000100800 */
[----:B------:R-:W-:Y:S04]  /*6bd0*/  STL [R1+0x7c4], R25 ;  /* 0x0007c41901007387 */ /* 0x000fe80000100800 */
[----:B------:R-:W2:Y:S01]  /*6be0*/  LDL.LU R12, [R1+0x7f8] ;  /* 0x0007f800010c7983 */ /* 0x000ea20000300800 */
[----:B------:R-:W-:Y:S01]  /*6bf0*/  @!P4 IMAD.IADD R5, R5, 0x1, -R0 ;  /* 0x000000010505c824 */ /* 0x000fe200078e0a00 */
[----:B------:R-:W-:-:S02]  /*6c00*/  ISETP.GT.U32.AND P3, PT, R0, R27, PT ;  /* 0x0000001b0000720c */ /* 0x000fc40003f64070 */
[C---:B------:R-:W-:Y:S02]  /*6c10*/  ISETP.GT.U32.AND P4, PT, R0.reuse, R28, PT ;  /* 0x0000001c0000720c */ /* 0x040fe40003f84070 */
[C---:B------:R-:W-:Y:S02]  /*6c20*/  ISETP.GT.U32.AND P2, PT, R0.reuse, R29, PT ;  /* 0x0000001d0000720c */ /* 0x040fe40003f44070 */
[C---:B------:R-:W-:Y:S01]  /*6c30*/  ISETP.GT.U32.AND P5, PT, R0.reuse, R2, PT ;  /* 0x000000020000720c */ /* 0x040fe20003fa4070 */
[----:B------:R-:W-:Y:S01]  /*6c40*/  @!P0 IMAD.MOV R26, RZ, RZ, -R26 ;  /* 0x000000ffff1a8224 */ /* 0x000fe200078e0a1a */
[C---:B------:R-:W-:Y:S02]  /*6c50*/  ISETP.GT.U32.AND P1, PT, R0.reuse, R4, PT ;  /* 0x000000040000720c */ /* 0x040fe40003f24070 */
[----:B------:R-:W-:-:S03]  /*6c60*/  ISETP.GT.U32.AND P0, PT, R0, R6, PT ;  /* 0x000000060000720c */ /* 0x000fc60003f04070 */
[--C-:B------:R-:W-:Y:S01]  /*6c70*/  @!P3 IMAD.IADD R27, R27, 0x1, -R0.reuse ;  /* 0x000000011b1bb824 */ /* 0x100fe200078e0a00 */
[----:B------:R-:W-:Y:S01]  /*6c80*/  ISETP.GT.U32.AND P3, PT, R0, R7, PT ;  /* 0x000000070000720c */ /* 0x000fe20003f64070 */
[--C-:B------:R-:W-:Y:S01]  /*6c90*/  @!P4 IMAD.IADD R28, R28, 0x1, -R0.reuse ;  /* 0x000000011c1cc824 */ /* 0x100fe200078e0a00 */
[C---:B------:R-:W-:Y:S01]  /*6ca0*/  ISETP.GT.U32.AND P4, PT, R0.reuse, R8, PT ;  /* 0x000000080000720c */ /* 0x040fe20003f84070 */
[--C-:B------:R-:W-:Y:S01]  /*6cb0*/  @!P2 IMAD.IADD R29, R29, 0x1, -R0.reuse ;  /* 0x000000011d1da824 */ /* 0x100fe200078e0a00 */
[----:B------:R-:W-:Y:S01]  /*6cc0*/  ISETP.GT.U32.AND P2, PT, R0, R9, PT ;  /* 0x000000090000720c */ /* 0x000fe20003f44070 */
[--C-:B------:R-:W-:Y:S01]  /*6cd0*/  @!P5 IMAD.IADD R2, R2, 0x1, -R0.reuse ;  /* 0x000000010202d824 */ /* 0x100fe200078e0a00 */
[----:B------:R-:W-:Y:S01]  /*6ce0*/  ISETP.GT.U32.AND P5, PT, R0, R10, PT ;  /* 0x0000000a0000720c */ /* 0x000fe20003fa4070 */
[--C-:B------:R-:W-:Y:S01]  /*6cf0*/  @!P1 IMAD.IADD R4, R4, 0x1, -R0.reuse ;  /* 0x0000000104049824 */ /* 0x100fe200078e0a00 */
[----:B-----5:R-:W-:Y:S01]  /*6d00*/  ISETP.GE.AND P1, PT, R22, RZ, PT ;  /* 0x000000ff1600720c */ /* 0x020fe20003f26270 */
[----:B------:R-:W-:Y:S01]  /*6d10*/  @!P0 IMAD.IADD R6, R6, 0x1, -R0 ;  /* 0x0000000106068824 */ /* 0x000fe200078e0a00 */
[----:B------:R-:W-:-:S02]  /*6d20*/  ISETP.GT.U32.AND P6, PT, R0, R5, PT ;  /* 0x000000050000720c */ /* 0x000fc40003fc4070 */
[----:B----4-:R-:W-:Y:S01]  /*6d30*/  ISETP.GE.AND P0, PT, R21, RZ, PT ;  /* 0x000000ff1500720c */ /* 0x010fe20003f06270 */
[--C-:B------:R-:W-:Y:S02]  /*6d40*/  @!P3 IMAD.IADD R7, R7, 0x1, -R0.reuse ;  /* 0x000000010707b824 */ /* 0x100fe400078e0a00 */
[--C-:B------:R-:W-:Y:S01]  /*6d50*/  @!P4 IMAD.IADD R8, R8, 0x1, -R0.reuse ;  /* 0x000000010808c824 */ /* 0x100fe200078e0a00 */
[----:B------:R-:W-:Y:S01]  /*6d60*/  ISETP.GE.AND P4, PT, R3, RZ, PT ;  /* 0x000000ff0300720c */ /* 0x000fe20003f86270 */
[--C-:B------:R-:W-:Y:S01]  /*6d70*/  @!P2 IMAD.IADD R9, R9, 0x1, -R0.reuse ;  /* 0x000000010909a824 */ /* 0x100fe200078e0a00 */
[----:B------:R-:W-:Y:S01]  /*6d80*/  ISETP.GE.AND P2, PT, R20, RZ, PT ;  /* 0x000000ff1400720c */ /* 0x000fe20003f46270 */
[--C-:B------:R-:W-:Y:S01]  /*6d90*/  @!P5 IMAD.IADD R10, R10, 0x1, -R0.reuse ;  /* 0x000000010a0ad824 */ /* 0x100fe200078e0a00 */
[----:B------:R-:W-:Y:S01]  /*6da0*/  ISETP.GE.AND P5, PT, R19, RZ, PT ;  /* 0x000000ff1300720c */ /* 0x000fe20003fa6270 */
[----:B------:R-:W-:Y:S01]  /*6db0*/  @!P1 IMAD.MOV R27, RZ, RZ, -R27 ;  /* 0x000000ffff1b9224 */ /* 0x000fe200078e0a1b */
[----:B------:R-:W-:Y:S01]  /*6dc0*/  STL [R1+0x7c8], R26 ;  /* 0x0007c81a01007387 */ /* 0x000fe20000100800 */
[----:B------:R-:W-:Y:S01]  /*6dd0*/  @!P6 IMAD.IADD R5, R5, 0x1, -R0 ;  /* 0x000000010505e824 */ /* 0x000fe200078e0a00 */
[----:B------:R-:W1:Y:S01]  /*6de0*/  LDC R20, c[0x0][0x230] ;  /* 0x00008c00ff147b82 */ /* 0x000e620000000800 */
[----:B------:R-:W-:Y:S01]  /*6df0*/  @!P0 IMAD.MOV R28, RZ, RZ, -R28 ;  /* 0x000000ffff1c8224 */ /* 0x000fe200078e0a1c */
[----:B------:R-:W-:-:S03]  /*6e00*/  ISETP.GT.U32.AND P0, PT, R0, R7, PT ;  /* 0x000000070000720c */ /* 0x000fc60003f04070 */
[----:B------:R-:W-:Y:S02]  /*6e10*/  @!P4 IMAD.MOV R2, RZ, RZ, -R2 ;  /* 0x000000ffff02c224 */ /* 0x000fe400078e0a02 */
[----:B------:R-:W-:Y:S02]  /*6e20*/  @!P2 IMAD.MOV R4, RZ, RZ, -R4 ;  /* 0x000000ffff04a224 */ /* 0x000fe400078e0a04 */
[----:B------:R-:W-:Y:S01]  /*6e30*/  @!P5 IMAD.MOV R5, RZ, RZ, -R5 ;  /* 0x000000ffff05d224 */ /* 0x000fe200078e0a05 */
[----:B------:R-:W-:-:S05]  /*6e40*/  ISETP.GT.U32.AND P4, PT, R0, R9, PT ;  /* 0x000000090000720c */ /* 0x000fca0003f84070 */
[----:B------:R-:W-:Y:S01]  /*6e50*/  @!P0 IMAD.IADD R7, R7, 0x1, -R0 ;  /* 0x0000000107078824 */ /* 0x000fe200078e0a00 */
[----:B------:R-:W-:Y:S02]  /*6e60*/  ISETP.GE.AND P0, PT, R16, RZ, PT ;  /* 0x000000ff1000720c */ /* 0x000fe40003f06270 */
[----:B------:R-:W-:-:S05]  /*6e70*/  ISETP.GT.U32.AND P6, PT, R0, R11, PT ;  /* 0x0000000b0000720c */ /* 0x000fca0003fc4070 */
[----:B------:R-:W-:Y:S01]  /*6e80*/  @!P4 IMAD.IADD R9, R9, 0x1, -R0 ;  /* 0x000000010909c824 */ /* 0x000fe200078e0a00 */
[----:B------:R-:W-:Y:S01]  /*6e90*/  ISETP.GE.AND P4, PT, R14, RZ, PT ;  /* 0x000000ff0e00720c */ /* 0x000fe20003f86270 */
[----:B-1----:R-:W-:Y:S01]  /*6ea0*/  VIADD R20, R20, 0x7f ;  /* 0x0000007f14147836 */ /* 0x002fe20000000000 */
[----:B------:R-:W-:-:S05]  /*6eb0*/  ISETP.GT.U32.AND P1, PT, R0, R6, PT ;  /* 0x000000060000720c */ /* 0x000fca0003f24070 */
[----:B------:R-:W-:Y:S01]  /*6ec0*/  @!P6 IMAD.IADD R11, R11, 0x1, -R0 ;  /* 0x000000010b0be824 */ /* 0x000fe200078e0a00 */
[----:B------:R-:W-:Y:S02]  /*6ed0*/  ISETP.GT.U32.AND P6, PT, R0, R10, PT ;  /* 0x0000000a0000720c */ /* 0x000fe40003fc4070 */
[----:B------:R-:W-:Y:S02]  /*6ee0*/  SHF.R.S32.HI R19, RZ, 0x1f, R20 ;  /* 0x0000001fff137819 */ /* 0x000fe40000011414 */
[----:B------:R-:W-:-:S03]  /*6ef0*/  ISETP.GE.AND P5, PT, R18, RZ, PT ;  /* 0x000000ff1200720c */ /* 0x000fc60003fa6270 */
[----:B------:R-:W-:Y:S01]  /*6f00*/  @!P1 IMAD.IADD R6, R6, 0x1, -R0 ;  /* 0x0000000106069824 */ /* 0x000fe200078e0a00 */
[----:B------:R-:W-:-:S05]  /*6f10*/  ISETP.GE.AND P1, PT, R17, RZ, PT ;  /* 0x000000ff1100720c */ /* 0x000fca0003f26270 */
[--C-:B------:R-:W-:Y:S01]  /*6f20*/  @!P6 IMAD.IADD R10, R10, 0x1, -R0.reuse ;  /* 0x000000010a0ae824 */ /* 0x100fe200078e0a00 */
[----:B------:R-:W-:Y:S02]  /*6f30*/  ISETP.GE.AND P6, PT, R13, RZ, PT ;  /* 0x000000ff0d00720c */ /* 0x000fe40003fc6270 */
[----:B--2---:R-:W-:Y:S02]  /*6f40*/  ISETP.GE.AND P3, PT, R12, RZ, PT ;  /* 0x000000ff0c00720c */ /* 0x004fe40003f66270 */
[----:B------:R-:W2:Y:S04]  /*6f50*/  LDL.LU R12, [R1+0x7f4] ;  /* 0x0007f400010c7983 */ /* 0x000ea80000300800 */
[----:B------:R-:W3:Y:S04]  /*6f60*/  LDL.LU R3, [R1+0x7f0] ;  /* 0x0007f00001037983 */ /* 0x000ee80000300800 */
[----:B------:R-:W-:Y:S03]  /*6f70*/  STL [R1+0x7cc], R27 ;  /* 0x0007cc1b01007387 */ /* 0x000fe60000100800 */
[----:B------:R-:W-:Y:S01]  /*6f80*/  @!P3 IMAD.MOV R29, RZ, RZ, -R29 ;  /* 0x000000ffff1db224 */ /* 0x000fe200078e0a1d */
[----:B------:R-:W-:Y:S01]  /*6f90*/  ISETP.GT.U32.AND P3, PT, R0, R8, PT ;  /* 0x000000080000720c */ /* 0x000fe20003f64070 */
[----:B------:R-:W-:Y:S04]  /*6fa0*/  STL [R1+0x7d0], R28 ;  /* 0x0007d01c01007387 */ /* 0x000fe80000100800 */
[----:B------:R-:W-:Y:S04]  /*6fb0*/  STL [R1+0x7d4], R29 ;  /* 0x0007d41d01007387 */ /* 0x000fe80000100800 */
[----:B------:R1:W-:Y:S04]  /*6fc0*/  STL [R1+0x7d8], R2 ;  /* 0x0007d80201007387 */ /* 0x0003e80000100800 */
[----:B------:R4:W-:Y:S04]  /*6fd0*/  STL [R1+0x7dc], R4 ;  /* 0x0007dc0401007387 */ /* 0x0009e80000100800 */
[----:B------:R-:W-:Y:S04]  /*6fe0*/  STL [R1+0x7e0], R5 ;  /* 0x0007e00501007387 */ /* 0x000fe80000100800 */
[----:B0-----:R-:W5:Y:S04]  /*6ff0*/  LDL.LU R23, [R1+0x28] ;  /* 0x0000280001177983 */ /* 0x001f680000300800 */
[----:B------:R-:W4:Y:S01]  /*7000*/  LDL.LU R22, [R1+0x20] ;  /* 0x0000200001167983 */ /* 0x000f220000300800 */
[----:B------:R-:W-:Y:S01]  /*7010*/  @!P3 IMAD.IADD R8, R8, 0x1, -R0 ;  /* 0x000000010808b824 */ /* 0x000fe200078e0a00 */
[----:B------:R-:W-:-:S02]  /*7020*/  ISETP.GE.AND P3, PT, R15, RZ, PT ;  /* 0x000000ff0f00720c */ /* 0x000fc40003f66270 */
[----:B------:R-:W4:Y:S04]  /*7030*/  LDL.LU R16, [R1+0x1c] ;  /* 0x00001c0001107983 */ /* 0x000f280000300800 */
[----:B------:R-:W4:Y:S04]  /*7040*/  LDL.LU R15, [R1+0x1cc] ;  /* 0x0001cc00010f7983 */ /* 0x000f280000300800 */
[----:B------:R-:W4:Y:S01]  /*7050*/  LDL.LU R14, [R1+0x1d0] ;  /* 0x0001d000010e7983 */ /* 0x000f220000300800 */
[----:B-1----:R-:W-:-:S03]  /*7060*/  LEA.HI R2, R19, R20, RZ, 0x7 ;  /* 0x0000001413027211 */ /* 0x002fc600078f38ff */
[----:B------:R-:W4:Y:S04]  /*7070*/  LDL.LU R21, [R1+0x8] ;  /* 0x0000080001157983 */ /* 0x000f280000300800 */
[----:B------:R-:W4:Y:S04]  /*7080*/  LDL.LU R20, [R1+0x4] ;  /* 0x0000040001147983 */ /* 0x000f280000300800 */
[----:B------:R-:W4:Y:S04]  /*7090*/  LDL.LU R19, [R1+0x1c4] ;  /* 0x0001c40001137983 */ /* 0x000f280000300800 */
[----:B------:R-:W4:Y:S04]  /*70a0*/  LDL.LU R18, [R1] ;  /* 0x0000000001127983 */ /* 0x000f280000300800 */
[----:B------:R-:W4:Y:S04]  /*70b0*/  LDL.LU R17, [R1+0x84] ;  /* 0x0000840001117983 */ /* 0x000f280000300800 */
[----:B------:R-:W4:Y:S01]  /*70c0*/  LDL.LU R13, [R1+0x88] ;  /* 0x00008800010d7983 */ /* 0x000f220000300800 */
[----:B------:R-:W-:Y:S01]  /*70d0*/  ISETP.GT.U32.AND P2, PT, R0, R11, PT ;  /* 0x0000000b0000720c */ /* 0x000fe20003f44070 */
[----:B------:R-:W-:-:S02]  /*70e0*/  @!P5 IMAD.MOV R6, RZ, RZ, -R6 ;  /* 0x000000ffff06d224 */ /* 0x000fc400078e0a06 */
[----:B------:R-:W-:Y:S02]  /*70f0*/  @!P1 IMAD.MOV R7, RZ, RZ, -R7 ;  /* 0x000000ffff079224 */ /* 0x000fe400078e0a07 */
[----:B------:R-:W-:-:S08]  /*7100*/  @!P0 IMAD.MOV R8, RZ, RZ, -R8 ;  /* 0x000000ffff088224 */ /* 0x000fd000078e0a08 */
[----:B------:R-:W-:Y:S01]  /*7110*/  @!P2 IMAD.IADD R11, R11, 0x1, -R0 ;  /* 0x000000010b0ba824 */ /* 0x000fe200078e0a00 */
[----:B------:R-:W-:Y:S04]  /*7120*/  STL [R1+0x7e4], R6 ;  /* 0x0007e40601007387 */ /* 0x000fe80000100800 */
[----:B------:R-:W-:Y:S04]  /*7130*/  STL [R1+0x7e8], R7 ;  /* 0x0007e80701007387 */ /* 0x000fe80000100800 */
[----:B------:R-:W-:Y:S01]  /*7140*/  STL [R1+0x7ec], R8 ;  /* 0x0007ec0801007387 */ /* 0x000fe20000100800 */
[----:B---3--:R-:W-:-:S02]  /*7150*/  ISETP.NE.AND P2, PT, R3, RZ, PT ;  /* 0x000000ff0300720c */ /* 0x008fc40003f45270 */
[----:B------:R-:W-:-:S04]  /*7160*/  LOP3.LUT R3, RZ, R3, RZ, 0x33, !PT ;  /* 0x00000003ff037212 */ /* 0x000fc800078e33ff */
[----:B--2---:R-:W-:-:S05]  /*7170*/  SEL R0, R3, R12, !P2 ;  /* 0x0000000c03007207 */ /* 0x004fca0005000000 */
[----:B------:R-:W-:Y:S01]  /*7180*/  STL [R1+0x24], R0 ;  /* 0x0000240001007387 */ /* 0x000fe20000100800 */
[C---:B-----5:R-:W-:Y:S02]  /*7190*/  SEL R2, R3.reuse, R23, !P2 ;  /* 0x0000001703027207 */ /* 0x060fe40005000000 */
[----:B----4-:R-:W-:-:S03]  /*71a0*/  SEL R4, R3, R22, !P2 ;  /* 0x0000001603047207 */ /* 0x010fc60005000000 */
[----:B------:R0:W-:Y:S04]  /*71b0*/  STL [R1+0x18], R2 ;  /* 0x0000180201007387 */ /* 0x0001e80000100800 */
[----:B------:R-:W-:Y:S04]  /*71c0*/  STL [R1+0x14], R4 ;  /* 0x0000140401007387 */ /* 0x000fe80000100800 */
[----:B------:R-:W2:Y:S01]  /*71d0*/  LDL.LU R12, [R1+0x90] ;  /* 0x00009000010c7983 */ /* 0x000ea20000300800 */
[----:B0-----:R-:W-:-:S03]  /*71e0*/  SEL R2, R3, R15, !P2 ;  /* 0x0000000f03027207 */ /* 0x001fc60005000000 */
[----:B------:R-:W3:Y:S01]  /*71f0*/  LDL.LU R8, [R1+0x98] ;  /* 0x0000980001087983 */ /* 0x000ee20000300800 */
[----:B------:R-:W-:-:S03]  /*7200*/  SEL R0, R3, R16, !P2 ;  /* 0x0000001003007207 */ /* 0x000fc60005000000 */
[----:B------:R0:W-:Y:S04]  /*7210*/  STL [R1+0x20], R2 ;  /* 0x0000200201007387 */ /* 0x0001e80000100800 */
[----:B------:R-:W4:Y:S04]  /*7220*/  LDL.LU R7, [R1+0x9c] ;  /* 0x00009c0001077983 */ /* 0x000f280000300800 */
[----:B------:R-:W5:Y:S01]  /*7230*/  LDL.LU R16, [R1+0xa0] ;  /* 0x0000a00001107983 */ /* 0x000f620000300800 */
[----:B0-----:R-:W-:-:S03]  /*7240*/  SEL R2, R3, R14, !P2 ;  /* 0x0000000e03027207 */ /* 0x001fc60005000000 */
[----:B------:R-:W5:Y:S04]  /*7250*/  LDL.LU R6, [R1+0x1c0] ;  /* 0x0001c00001067983 */ /* 0x000f680000300800 */
[----:B------:R-:W5:Y:S04]  /*7260*/  LDL.LU R5, [R1+0x1bc] ;  /* 0x0001bc0001057983 */ /* 0x000f680000300800 */
[----:B------:R0:W-:Y:S04]  /*7270*/  STL [R1+0x3c], R2 ;  /* 0x00003c0201007387 */ /* 0x0001e80000100800 */
[----:B------:R-:W5:Y:S04]  /*7280*/  LDL.LU R4, [R1+0xac] ;  /* 0x0000ac0001047983 */ /* 0x000f680000300800 */
[----:B0-----:R-:W5:Y:S04]  /*7290*/  LDL.LU R2, [R1+0xb0] ;  /* 0x0000b00001027983 */ /* 0x001f680000300800 */
[----:B------:R-:W5:Y:S04]  /*72a0*/  LDL.LU R29, [R1+0xb4] ;  /* 0x0000b400011d7983 */ /* 0x000f680000300800 */
[----:B------:R-:W5:Y:S04]  /*72b0*/  LDL.LU R28, [R1+0xc4] ;  /* 0x0000c400011c7983 */ /* 0x000f680000300800 */
[----:B------:R-:W5:Y:S04]  /*72c0*/  LDL.LU R25, [R1+0xc8] ;  /* 0x0000c80001197983 */ /* 0x000f680000300800 */
[----:B------:R-:W5:Y:S04]  /*72d0*/  LDL.LU R24, [R1+0x11c] ;  /* 0x00011c0001187983 */ /* 0x000f680000300800 */
[----:B------:R-:W5:Y:S01]  /*72e0*/  LDL.LU R23, [R1+0x118] ;  /* 0x0001180001177983 */ /* 0x000f620000300800 */
[----:B------:R-:W-:-:S03]  /*72f0*/  SEL R21, R3, R21, !P2 ;  /* 0x0000001503157207 */ /* 0x000fc60005000000 */
[----:B------:R-:W5:Y:S01]  /*7300*/  LDL.LU R22, [R1+0x138] ;  /* 0x0001380001167983 */ /* 0x000f620000300800 */
[----:B------:R-:W-:-:S03]  /*7310*/  SEL R20, R3, R20, !P2 ;  /* 0x0000001403147207 */ /* 0x000fc60005000000 */
[----:B------:R-:W5:Y:S01]  /*7320*/  LDL.LU R15, [R1+0x154] ;  /* 0x00015400010f7983 */ /* 0x000f620000300800 */
[C---:B------:R-:W-:Y:S02]  /*7330*/  SEL R19, R3.reuse, R19, !P2 ;  /* 0x0000001303137207 */ /* 0x040fe40005000000 */
[C---:B------:R-:W-:Y:S01]  /*7340*/  SEL R18, R3.reuse, R18, !P2 ;  /* 0x0000001203127207 */ /* 0x040fe20005000000 */
[----:B------:R-:W5:Y:S01]  /*7350*/  LDL.LU R14, [R1+0x1b8] ;  /* 0x0001b800010e7983 */ /* 0x000f620000300800 */
[----:B------:R-:W-:-:S03]  /*7360*/  SEL R17, R3, R17, !P2 ;  /* 0x0000001103117207 */ /* 0x000fc60005000000 */
[----:B------:R0:W-:Y:S01]  /*7370*/  STL [R1+0x38], R21 ;  /* 0x0000381501007387 */ /* 0x0001e20000100800 */
[----:B------:R-:W-:-:S03]  /*7380*/  SEL R13, R3, R13, !P2 ;  /* 0x0000000d030d7207 */ /* 0x000fc60005000000 */
[----:B------:R1:W-:Y:S04]  /*7390*/  STL [R1+0x28], R20 ;  /* 0x0000281401007387 */ /* 0x0003e80000100800 */
[----:B------:R1:W-:Y:S04]  /*73a0*/  STL [R1+0x48], R19 ;  /* 0x0000481301007387 */ /* 0x0003e80000100800 */
[----:B------:R1:W-:Y:S04]  /*73b0*/  STL [R1+0x44], R18 ;  /* 0x0000441201007387 */ /* 0x0003e80000100800 */
[----:B------:R-:W5:Y:S04]  /*73c0*/  LDL.LU R27, [R1+0x1b4] ;  /* 0x0001b400011b7983 */ /* 0x000f680000300800 */
[----:B------:R1:W-:Y:S04]  /*73d0*/  STL [R1+0x50], R17 ;  /* 0x0000501101007387 */ /* 0x0003e80000100800 */
[----:B------:R-:W5:Y:S04]  /*73e0*/  LDL.LU R26, [R1+0x1b0] ;  /* 0x0001b000011a7983 */ /* 0x000f680000300800 */
[----:B------:R1:W-:Y:S04]  /*73f0*/  STL [R1+0x7c], R13 ;  /* 0x00007c0d01007387 */ /* 0x0003e80000100800 */
[----:B0-----:R-:W5:Y:S04]  /*7400*/  LDL.LU R21, [R1+0x1ac] ;  /* 0x0001ac0001157983 */ /* 0x001f680000300800 */
[----:B-1----:R-:W5:Y:S04]  /*7410*/  LDL.LU R20, [R1+0x1a4] ;  /* 0x0001a40001147983 */ /* 0x002f680000300800 */
[----:B------:R-:W5:Y:S04]  /*7420*/  LDL.LU R19, [R1+0x1a0] ;  /* 0x0001a00001137983 */ /* 0x000f680000300800 */
[----:B------:R-:W5:Y:S04]  /*7430*/  LDL.LU R18, [R1+0x19c] ;  /* 0x00019c0001127983 */ /* 0x000f680000300800 */
[----:B------:R-:W5:Y:S04]  /*7440*/  LDL.LU R17, [R1+0x198] ;  /* 0x0001980001117983 */ /* 0x000f680000300800 */
[----:B------:R-:W5:Y:S01]  /*7450*/  LDL.LU R13, [R1+0x194] ;  /* 0x00019400010d7983 */ /* 0x000f620000300800 */
[----:B--2---:R-:W-:-:S05]  /*7460*/  SEL R12, R3, R12, !P2 ;  /* 0x0000000c030c7207 */ /* 0x004fca0005000000 */
[----:B------:R3:W-:Y:S02]  /*7470*/  STL [R1+0x84], R12 ;  /* 0x0000840c01007387 */ /* 0x0007e40000100800 */
[C---:B---3--:R-:W-:Y:S02]  /*7480*/  SEL R12, R3.reuse, R8, !P2 ;  /* 0x00000008030c7207 */ /* 0x048fe40005000000 */
[C---:B----4-:R-:W-:Y:S02]  /*7490*/  SEL R8, R3.reuse, R7, !P2 ;  /* 0x0000000703087207 */ /* 0x050fe40005000000 */
[C---:B-----5:R-:W-:Y:S01]  /*74a0*/  SEL R7, R3.reuse, R16, !P2 ;  /* 0x0000001003077207 */ /* 0x060fe20005000000 */
[----:B------:R-:W-:Y:S04]  /*74b0*/  STL [R1+0x88], R12 ;  /* 0x0000880c01007387 */ /* 0x000fe80000100800 */
[----:B------:R-:W2:Y:S04]  /*74c0*/  LDL.LU R16, [R1+0x190] ;  /* 0x0001900001107983 */ /* 0x000ea80000300800 */
[----:B------:R0:W-:Y:S04]  /*74d0*/  STL [R1+0x90], R8 ;  /* 0x0000900801007387 */ /* 0x0001e80000100800 */
[----:B------:R1:W-:Y:S01]  /*74e0*/  STL [R1+0x98], R7 ;  /* 0x0000980701007387 */ /* 0x0003e20000100800 */
[----:B0-----:R-:W-:-:S02]  /*74f0*/  SEL R8, R3, R6, !P2 ;  /* 0x0000000603087207 */ /* 0x001fc40005000000 */
[C---:B------:R-:W-:Y:S02]  /*7500*/  SEL R6, R3.reuse, R4, !P2 ;  /* 0x0000000403067207 */ /* 0x040fe40005000000 */
[C---:B-1----:R-:W-:Y:S02]  /*7510*/  SEL R7, R3.reuse, R5, !P2 ;  /* 0x0000000503077207 */ /* 0x042fe40005000000 */
[C---:B------:R-:W-:Y:S01]  /*7520*/  SEL R5, R3.reuse, R2, !P2 ;  /* 0x0000000203057207 */ /* 0x040fe20005000000 */
[----:B------:R-:W-:Y:S01]  /*7530*/  STL [R1+0x9c], R8 ;  /* 0x00009c0801007387 */ /* 0x000fe20000100800 */
[C---:B------:R-:W-:Y:S02]  /*7540*/  SEL R4, R3.reuse, R29, !P2 ;  /* 0x0000001d03047207 */ /* 0x040fe40005000000 */
[C---:B------:R-:W-:Y:S01]  /*7550*/  SEL R2, R3.reuse, R28, !P2 ;  /* 0x0000001c03027207 */ /* 0x040fe20005000000 */
[----:B------:R-:W-:Y:S04]  /*7560*/  STL [R1+0xa0], R7 ;  /* 0x0000a00701007387 */ /* 0x000fe80000100800 */
[----:B------:R-:W-:Y:S04]  /*7570*/  STL [R1+0xac], R6 ;  /* 0x0000ac0601007387 */ /* 0x000fe80000100800 */
[----:B------:R0:W-:Y:S04]  /*7580*/  STL [R1+0xb0], R5 ;  /* 0x0000b00501007387 */ /* 0x0001e80000100800 */
[----:B------:R1:W-:Y:S01]  /*7590*/  STL [R1+0xb4], R4 ;  /* 0x0000b40401007387 */ /* 0x0003e20000100800 */
[----:B0-----:R-:W-:-:S03]  /*75a0*/  SEL R5, R3, R25, !P2 ;  /* 0x0000001903057207 */ /* 0x001fc60005000000 */
[----:B------:R0:W-:Y:S01]  /*75b0*/  STL [R1+0xc4], R2 ;  /* 0x0000c40201007387 */ /* 0x0001e20000100800 */
[----:B-1----:R-:W-:-:S03]  /*75c0*/  SEL R4, R3, R24, !P2 ;  /* 0x0000001803047207 */ /* 0x002fc60005000000 */
[----:B------:R1:W-:Y:S01]  /*75d0*/  STL [R1+0xc8], R5 ;  /* 0x0000c80501007387 */ /* 0x0003e20000100800 */
[----:B0-----:R-:W-:-:S03]  /*75e0*/  SEL R2, R3, R23, !P2 ;  /* 0x0000001703027207 */ /* 0x001fc60005000000 */
[----:B------:R0:W-:Y:S01]  /*75f0*/  STL [R1+0x11c], R4 ;  /* 0x00011c0401007387 */ /* 0x0001e20000100800 */
[----:B-1----:R-:W-:-:S03]  /*7600*/  SEL R5, R3, R22, !P2 ;  /* 0x0000001603057207 */ /* 0x002fc60005000000 */
[----:B------:R1:W-:Y:S01]  /*7610*/  STL [R1+0x118], R2 ;  /* 0x0001180201007387 */ /* 0x0003e20000100800 */
[----:B0-----:R-:W-:-:S03]  /*7620*/  SEL R4, R3, R15, !P2 ;  /* 0x0000000f03047207 */ /* 0x001fc60005000000 */
[----:B------:R-:W-:Y:S01]  /*7630*/  STL [R1+0x138], R5 ;  /* 0x0001380501007387 */ /* 0x000fe20000100800 */
[----:B-1----:R-:W-:-:S03]  /*7640*/  SEL R2, R3, R14, !P2 ;  /* 0x0000000e03027207 */ /* 0x002fc60005000000 */
[----:B------:R-:W3:Y:S04]  /*7650*/  LDL.LU R25, [R1+0x18c] ;  /* 0x00018c0001197983 */ /* 0x000ee80000300800 */
[----:B------:R0:W-:Y:S04]  /*7660*/  STL [R1+0x154], R4 ;  /* 0x0001540401007387 */ /* 0x0001e80000100800 */
[----:B------:R-:W4:Y:S04]  /*7670*/  LDL.LU R24, [R1+0x168] ;  /* 0x0001680001187983 */ /* 0x000f280000300800 */
[----:B------:R1:W-:Y:S04]  /*7680*/  STL [R1+0x1bc], R2 ;  /* 0x0001bc0201007387 */ /* 0x0003e80000100800 */
[----:B------:R-:W5:Y:S01]  /*7690*/  LDL.LU R23, [R1+0x174] ;  /* 0x0001740001177983 */ /* 0x000f620000300800 */
[----:B0-----:R-:W-:-:S03]  /*76a0*/  SEL R4, R3, R27, !P2 ;  /* 0x0000001b03047207 */ /* 0x001fc60005000000 */
[----:B------:R-:W5:Y:S01]  /*76b0*/  LDL.LU R22, [R1+0x178] ;  /* 0x0001780001167983 */ /* 0x000f620000300800 */
[C---:B------:R-:W-:Y:S02]  /*76c0*/  SEL R5, R3.reuse, R21, !P2 ;  /* 0x0000001503057207 */ /* 0x040fe40005000000 */
[C---:B-1----:R-:W-:Y:S01]  /*76d0*/  SEL R2, R3.reuse, R26, !P2 ;  /* 0x0000001a03027207 */ /* 0x042fe20005000000 */
[----:B------:R-:W5:Y:S04]  /*76e0*/  LDL.LU R15, [R1+0x17c] ;  /* 0x00017c00010f7983 */ /* 0x000f680000300800 */
[----:B------:R-:W5:Y:S04]  /*76f0*/  LDL.LU R14, [R1+0x180] ;  /* 0x00018000010e7983 */ /* 0x000f680000300800 */
[----:B------:R0:W-:Y:S04]  /*7700*/  STL [R1+0x1c0], R4 ;  /* 0x0001c00401007387 */ /* 0x0001e80000100800 */
[----:B------:R1:W-:Y:S04]  /*7710*/  STL [R1+0x1b8], R2 ;  /* 0x0001b80201007387 */ /* 0x0003e80000100800 */
[----:B------:R1:W-:Y:S01]  /*7720*/  STL [R1+0x1b4], R5 ;  /* 0x0001b40501007387 */ /* 0x0003e20000100800 */
[----:B0-----:R-:W-:-:S02]  /*7730*/  SEL R4, R3, R20, !P2 ;  /* 0x0000001403047207 */ /* 0x001fc40005000000 */
[----:B-1----:R-:W-:-:S03]  /*7740*/  SEL R2, R3, R19, !P2 ;  /* 0x0000001303027207 */ /* 0x002fc60005000000 */
[----:B------:R0:W-:Y:S01]  /*7750*/  STL [R1+0x1d4], R4 ;  /* 0x0001d40401007387 */ /* 0x0001e20000100800 */
[----:B------:R-:W-:-:S03]  /*7760*/  SEL R5, R3, R18, !P2 ;  /* 0x0000001203057207 */ /* 0x000fc60005000000 */
[----:B------:R1:W-:Y:S04]  /*7770*/  STL [R1+0x1d0], R2 ;  /* 0x0001d00201007387 */ /* 0x0003e80000100800 */
[----:B------:R1:W-:Y:S01]  /*7780*/  STL [R1+0x1cc], R5 ;  /* 0x0001cc0501007387 */ /* 0x0003e20000100800 */
[----:B0-----:R-:W-:-:S03]  /*7790*/  SEL R4, R3, R17, !P2 ;  /* 0x0000001103047207 */ /* 0x001fc60005000000 */
[----:B------:R-:W5:Y:S01]  /*77a0*/  LDL.LU R12, [R1+0x184] ;  /* 0x00018400010c7983 */ /* 0x000f620000300800 */
[----:B-1----:R-:W-:-:S03]  /*77b0*/  SEL R2, R3, R13, !P2 ;  /* 0x0000000d03027207 */ /* 0x002fc60005000000 */
[----:B------:R-:W-:Y:S04]  /*77c0*/  STL [R1+0x1c4], R4 ;  /* 0x0001c40401007387 */ /* 0x000fe80000100800 */
[----:B------:R-:W5:Y:S04]  /*77d0*/  LDL.LU R8, [R1+0x188] ;  /* 0x0001880001087983 */ /* 0x000f680000300800 */
[----:B------:R2:W-:Y:S04]  /*77e0*/  STL [R1+0x1b0], R2 ;  /* 0x0001b00201007387 */ /* 0x0005e80000100800 */
[----:B------:R-:W5:Y:S04]  /*77f0*/  LDL.LU R7, [R1+0x1d8] ;  /* 0x0001d80001077983 */ /* 0x000f680000300800 */
[----:B------:R-:W5:Y:S04]  /*7800*/  LDL.LU R13, [R1+0x1dc] ;  /* 0x0001dc00010d7983 */ /* 0x000f680000300800 */
[----:B------:R-:W5:Y:S04]  /*7810*/  LDL.LU R6, [R1+0x170] ;  /* 0x0001700001067983 */ /* 0x000f680000300800 */
[----:B------:R-:W5:Y:S01]  /*7820*/  LDL.LU R5, [R1+0x16c] ;  /* 0x00016c0001057983 */ /* 0x000f620000300800 */
[----:B--2---:R-:W-:-:S05]  /*7830*/  SEL R2, R3, R16, !P2 ;  /* 0x0000001003027207 */ /* 0x004fca0005000000 */
[----:B------:R0:W-:Y:S04]  /*7840*/  STL [R1+0x1ac], R2 ;  /* 0x0001ac0201007387 */ /* 0x0001e80000100800 */
[----:B------:R-:W2:Y:S04]  /*7850*/  LDL.LU R4, [R1+0x130] ;  /* 0x0001300001047983 */ /* 0x000ea80000300800 */
[----:B0-----:R-:W2:Y:S04]  /*7860*/  LDL.LU R2, [R1+0x160] ;  /* 0x0001600001027983 */ /* 0x001ea80000300800 */
[----:B------:R-:W2:Y:S04]  /*7870*/  LDL.LU R29, [R1+0x164] ;  /* 0x00016400011d7983 */ /* 0x000ea80000300800 */
[----:B------:R-:W2:Y:S04]  /*7880*/  LDL.LU R28, [R1+0x13c] ;  /* 0x00013c00011c7983 */ /* 0x000ea80000300800 */
[----:B------:R-:W2:Y:S04]  /*7890*/  LDL.LU R21, [R1+0x15c] ;  /* 0x00015c0001157983 */ /* 0x000ea80000300800 */
[----:B------:R-:W2:Y:S04]  /*78a0*/  LDL.LU R20, [R1+0x144] ;  /* 0x0001440001147983 */ /* 0x000ea80000300800 */
[----:B------:R-:W2:Y:S04]  /*78b0*/  LDL.LU R19, [R1+0x158] ;  /* 0x0001580001137983 */ /* 0x000ea80000300800 */
[----:B------:R-:W2:Y:S04]  /*78c0*/  LDL.LU R18, [R1+0x148] ;  /* 0x0001480001127983 */ /* 0x000ea80000300800 */
[----:B------:R-:W2:Y:S04]  /*78d0*/  LDL.LU R17, [R1+0x150] ;  /* 0x0001500001117983 */ /* 0x000ea80000300800 */
[----:B------:R-:W2:Y:S01]  /*78e0*/  LDL.LU R16, [R1+0x14c] ;  /* 0x00014c0001107983 */ /* 0x000ea20000300800 */
[----:B---3--:R-:W-:-:S02]  /*78f0*/  SEL R25, R3, R25, !P2 ;  /* 0x0000001903197207 */ /* 0x008fc40005000000 */
[----:B----4-:R-:W-:-:S03]  /*7900*/  SEL R24, R3, R24, !P2 ;  /* 0x0000001803187207 */ /* 0x010fc60005000000 */
[----:B------:R0:W-:Y:S01]  /*7910*/  STL [R1+0x1a4], R25 ;  /* 0x0001a41901007387 */ /* 0x0001e20000100800 */
[----:B-----5:R-:W-:-:S03]  /*7920*/  SEL R23, R3, R23, !P2 ;  /* 0x0000001703177207 */ /* 0x020fc60005000000 */
[----:B------:R1:W-:Y:S01]  /*7930*/  STL [R1+0x1a0], R24 ;  /* 0x0001a01801007387 */ /* 0x0003e20000100800 */
[----:B------:R-:W-:-:S03]  /*7940*/  SEL R22, R3, R22, !P2 ;  /* 0x0000001603167207 */ /* 0x000fc60005000000 */
[----:B------:R3:W-:Y:S01]  /*7950*/  STL [R1+0x19c], R23 ;  /* 0x00019c1701007387 */ /* 0x0007e20000100800 */
[----:B------:R-:W-:-:S03]  /*7960*/  SEL R15, R3, R15, !P2 ;  /* 0x0000000f030f7207 */ /* 0x000fc60005000000 */
[----:B------:R4:W-:Y:S01]  /*7970*/  STL [R1+0x198], R22 ;  /* 0x0001981601007387 */ /* 0x0009e20000100800 */
[----:B------:R-:W-:-:S03]  /*7980*/  SEL R14, R3, R14, !P2 ;  /* 0x0000000e030e7207 */ /* 0x000fc60005000000 */
[----:B------:R-:W5:Y:S04]  /*7990*/  LDL.LU R27, [R1+0x140] ;  /* 0x00014000011b7983 */ /* 0x000f680000300800 */
[----:B------:R4:W-:Y:S04]  /*79a0*/  STL [R1+0x194], R15 ;  /* 0x0001940f01007387 */ /* 0x0009e80000100800 */
[----:B------:R-:W5:Y:S04]  /*79b0*/  LDL.LU R26, [R1+0x134] ;  /* 0x00013400011a7983 */ /* 0x000f680000300800 */
[----:B------:R4:W-:Y:S04]  /*79c0*/  STL [R1+0x190], R14 ;  /* 0x0001900e01007387 */ /* 0x0009e80000100800 */
[----:B0-----:R-:W5:Y:S04]  /*79d0*/  LDL.LU R25, [R1+0x12c] ;  /* 0x00012c0001197983 */ /* 0x001f680000300800 */
[----:B-1----:R-:W5:Y:S04]  /*79e0*/  LDL.LU R24, [R1+0x128] ;  /* 0x0001280001187983 */ /* 0x002f680000300800 */
[----:B---3--:R-:W3:Y:S04]  /*79f0*/  LDL.LU R23, [R1+0x124] ;  /* 0x0001240001177983 */ /* 0x008ee80000300800 */
[----:B----4-:R-:W4:Y:S01]  /*7a00*/  LDL.LU R22, [R1+0x120] ;  /* 0x0001200001167983 */ /* 0x010f220000300800 */
[----:B------:R-:W-:-:S03]  /*7a10*/  SEL R12, R3, R12, !P2 ;  /* 0x0000000c030c7207 */ /* 0x000fc60005000000 */
[----:B------:R-:W4:Y:S04]  /*7a20*/  LDL.LU R15, [R1+0x114] ;  /* 0x00011400010f7983 */ /* 0x000f280000300800 */
[----:B------:R-:W4:Y:S04]  /*7a30*/  LDL.LU R14, [R1+0x110] ;  /* 0x00011000010e7983 */ /* 0x000f280000300800 */
[----:B------:R0:W-:Y:S02]  /*7a40*/  STL [R1+0x18c], R12 ;  /* 0x00018c0c01007387 */ /* 0x0001e40000100800 */
[----:B0-----:R-:W-:-:S02]  /*7a50*/  SEL R12, R3, R8, !P2 ;  /* 0x00000008030c7207 */ /* 0x001fc40005000000 */
[C---:B------:R-:W-:Y:S02]  /*7a60*/  SEL R8, R3.reuse, R7, !P2 ;  /* 0x0000000703087207 */ /* 0x040fe40005000000 */
[C---:B------:R-:W-:Y:S01]  /*7a70*/  SEL R7, R3.reuse, R13, !P2 ;  /* 0x0000000d03077207 */ /* 0x040fe20005000000 */
[----:B------:R-:W-:Y:S04]  /*7a80*/  STL [R1+0x188], R12 ;  /* 0x0001880c01007387 */ /* 0x000fe80000100800 */
[----:B------:R-:W4:Y:S04]  /*7a90*/  LDL.LU R13, [R1+0x10c] ;  /* 0x00010c00010d7983 */ /* 0x000f280000300800 */
[----:B------:R0:W-:Y:S04]  /*7aa0*/  STL [R1+0x184], R8 ;  /* 0x0001840801007387 */ /* 0x0001e80000100800 */
[----:B------:R1:W-:Y:S01]  /*7ab0*/  STL [R1+0x180], R7 ;  /* 0x0001800701007387 */ /* 0x0003e20000100800 */
[----:B0-----:R-:W-:-:S02]  /*7ac0*/  SEL R8, R3, R6, !P2 ;  /* 0x0000000603087207 */ /* 0x001fc40005000000 */
[----:B-1----:R-:W-:-:S03]  /*7ad0*/  SEL R7, R3, R5, !P2 ;  /* 0x0000000503077207 */ /* 0x002fc60005000000 */
[----:B------:R-:W-:Y:S04]  /*7ae0*/  STL [R1+0x17c], R8 ;  /* 0x00017c0801007387 */ /* 0x000fe80000100800 */
[----:B------:R-:W-:Y:S01]  /*7af0*/  STL [R1+0x178], R7 ;  /* 0x0001780701007387 */ /* 0x000fe20000100800 */
[C---:B--2---:R-:W-:Y:S02]  /*7b00*/  SEL R6, R3.reuse, R4, !P2 ;  /* 0x0000000403067207 */ /* 0x044fe40005000000 */
[----:B------:R-:W-:-:S03]  /*7b10*/  SEL R5, R3, R2, !P2 ;  /* 0x0000000203057207 */ /* 0x000fc60005000000 */
[----:B------:R-:W-:Y:S01]  /*7b20*/  STL [R1+0x174], R6 ;  /* 0x0001740601007387 */ /* 0x000fe20000100800 */
[----:B------:R-:W-:-:S03]  /*7b30*/  SEL R4, R3, R29, !P2 ;  /* 0x0000001d03047207 */ /* 0x000fc60005000000 */
[----:B------:R0:W-:Y:S01]  /*7b40*/  STL [R1+0x170], R5 ;  /* 0x0001700501007387 */ /* 0x0001e20000100800 */
[----:B------:R-:W-:-:S03]  /*7b50*/  SEL R2, R3, R28, !P2 ;  /* 0x0000001c03027207 */ /* 0x000fc60005000000 */
        /* <DEDUP_REMOVED lines=12> */
[----:B------:R-:W2:Y:S04]  /*7c20*/  LDL.LU R21, [R1+0x108] ;  /* 0x0001080001157983 */ /* 0x000ea80000300800 */
[----:B------:R5:W-:Y:S04]  /*7c30*/  STL [R1+0x150], R4 ;  /* 0x0001500401007387 */ /* 0x000be80000100800 */
[----:B------:R-:W2:Y:S04]  /*7c40*/  LDL.LU R20, [R1+0x104] ;  /* 0x0001040001147983 */ /* 0x000ea80000300800 */
[----:B------:R0:W-:Y:S04]  /*7c50*/  STL [R1+0x14c], R2 ;  /* 0x00014c0201007387 */ /* 0x0001e80000100800 */
[----:B------:R-:W2:Y:S04]  /*7c60*/  LDL.LU R19, [R1+0xe8] ;  /* 0x0000e80001137983 */ /* 0x000ea80000300800 */
[----:B------:R-:W2:Y:S04]  /*7c70*/  LDL.LU R18, [R1+0xec] ;  /* 0x0000ec0001127983 */ /* 0x000ea80000300800 */
[----:B------:R-:W2:Y:S04]  /*7c80*/  LDL.LU R17, [R1+0xf4] ;  /* 0x0000f40001117983 */ /* 0x000ea80000300800 */
[----:B------:R-:W2:Y:S01]  /*7c90*/  LDL.LU R16, [R1+0xf8] ;  /* 0x0000f80001107983 */ /* 0x000ea20000300800 */
[----:B-----5:R-:W-:-:S05]  /*7ca0*/  SEL R4, R3, R27, !P2 ;  /* 0x0000001b03047207 */ /* 0x020fca0005000000 */
[----:B------:R1:W-:Y:S01]  /*7cb0*/  STL [R1+0x148], R4 ;  /* 0x0001480401007387 */ /* 0x0003e20000100800 */
[----:B0-----:R-:W-:-:S05]  /*7cc0*/  SEL R2, R3, R26, !P2 ;  /* 0x0000001a03027207 */ /* 0x001fca0005000000 */
[----:B------:R3:W-:Y:S01]  /*7cd0*/  STL [R1+0x144], R2 ;  /* 0x0001440201007387 */ /* 0x0007e20000100800 */
[C---:B------:R-:W-:Y:S02]  /*7ce0*/  SEL R5, R3.reuse, R25, !P2 ;  /* 0x0000001903057207 */ /* 0x040fe40005000000 */
[----:B-1----:R-:W-:-:S03]  /*7cf0*/  SEL R4, R3, R24, !P2 ;  /* 0x0000001803047207 */ /* 0x002fc60005000000 */
[----:B------:R4:W-:Y:S01]  /*7d00*/  STL [R1+0x140], R5 ;  /* 0x0001400501007387 */ /* 0x0009e20000100800 */
[----:B---3--:R-:W-:-:S03]  /*7d10*/  SEL R2, R3, R23, !P2 ;  /* 0x0000001703027207 */ /* 0x008fc60005000000 */
[----:B------:R0:W-:Y:S01]  /*7d20*/  STL [R1+0x13c], R4 ;  /* 0x00013c0401007387 */ /* 0x0001e20000100800 */
[----:B----4-:R-:W-:-:S03]  /*7d30*/  SEL R5, R3, R22, !P2 ;  /* 0x0000001603057207 */ /* 0x010fc60005000000 */
[----:B------:R1:W-:Y:S01]  /*7d40*/  STL [R1+0x134], R2 ;  /* 0x0001340201007387 */ /* 0x0003e20000100800 */
[----:B0-----:R-:W-:-:S03]  /*7d50*/  SEL R4, R3, R15, !P2 ;  /* 0x0000000f03047207 */ /* 0x001fc60005000000 */
[----:B------:R-:W-:Y:S04]  /*7d60*/  STL [R1+0x130], R5 ;  /* 0x0001300501007387 */ /* 0x000fe80000100800 */
[----:B------:R-:W3:Y:S01]  /*7d70*/  LDL.LU R8, [R1+0x100] ;  /* 0x0001000001087983 */ /* 0x000ee20000300800 */
[----:B-1----:R-:W-:-:S03]  /*7d80*/  SEL R2, R3, R14, !P2 ;  /* 0x0000000e03027207 */ /* 0x002fc60005000000 */
[----:B------:R-:W-:Y:S04]  /*7d90*/  STL [R1+0x12c], R4 ;  /* 0x00012c0401007387 */ /* 0x000fe80000100800 */
[----:B------:R-:W4:Y:S04]  /*7da0*/  LDL.LU R7, [R1+0xfc] ;  /* 0x0000fc0001077983 */ /* 0x000f280000300800 */
[----:B------:R0:W-:Y:S04]  /*7db0*/  STL [R1+0x128], R2 ;  /* 0x0001280201007387 */ /* 0x0001e80000100800 */
[----:B------:R-:W5:Y:S04]  /*7dc0*/  LDL.LU R6, [R1+0x1c8] ;  /* 0x0001c80001067983 */ /* 0x000f680000300800 */
[----:B------:R-:W5:Y:S01]  /*7dd0*/  LDL.LU R12, [R1+0xf0] ;  /* 0x0000f000010c7983 */ /* 0x000f620000300800 */
[----:B0-----:R-:W-:-:S03]  /*7de0*/  SEL R2, R3, R13, !P2 ;  /* 0x0000000d03027207 */ /* 0x001fc60005000000 */
[----:B------:R-:W5:Y:S04]  /*7df0*/  LDL.LU R5, [R1+0xe4] ;  /* 0x0000e40001057983 */ /* 0x000f680000300800 */
[----:B------:R-:W5:Y:S04]  /*7e00*/  LDL.LU R4, [R1+0xe0] ;  /* 0x0000e00001047983 */ /* 0x000f680000300800 */
[----:B------:R0:W-:Y:S04]  /*7e10*/  STL [R1+0x124], R2 ;  /* 0x0001240201007387 */ /* 0x0001e80000100800 */
[----:B0-----:R-:W5:Y:S04]  /*7e20*/  LDL.LU R2, [R1+0xdc] ;  /* 0x0000dc0001027983 */ /* 0x001f680000300800 */
[----:B------:R-:W5:Y:S04]  /*7e30*/  LDL.LU R29, [R1+0xd8] ;  /* 0x0000d800011d7983 */ /* 0x000f680000300800 */
[----:B------:R-:W5:Y:S04]  /*7e40*/  LDL.LU R28, [R1+0xd4] ;  /* 0x0000d400011c7983 */ /* 0x000f680000300800 */
[----:B------:R-:W5:Y:S04]  /*7e50*/  LDL.LU R27, [R1+0xd0] ;  /* 0x0000d000011b7983 */ /* 0x000f680000300800 */
[----:B------:R-:W5:Y:S04]  /*7e60*/  LDL.LU R26, [R1+0xcc] ;  /* 0x0000cc00011a7983 */ /* 0x000f680000300800 */
[----:B------:R-:W5:Y:S04]  /*7e70*/  LDL.LU R25, [R1+0xc0] ;  /* 0x0000c00001197983 */ /* 0x000f680000300800 */
[----:B------:R-:W5:Y:S04]  /*7e80*/  LDL.LU R24, [R1+0xa8] ;  /* 0x0000a80001187983 */ /* 0x000f680000300800 */
[----:B------:R-:W5:Y:S04]  /*7e90*/  LDL.LU R15, [R1+0x8c] ;  /* 0x00008c00010f7983 */ /* 0x000f680000300800 */
[----:B------:R-:W5:Y:S04]  /*7ea0*/  LDL.LU R14, [R1+0x54] ;  /* 0x00005400010e7983 */ /* 0x000f680000300800 */
[----:B------:R-:W5:Y:S01]  /*7eb0*/  LDL.LU R13, [R1+0x4c] ;  /* 0x00004c00010d7983 */ /* 0x000f620000300800 */
[----:B--2---:R-:W-:-:S02]  /*7ec0*/  SEL R21, R3, R21, !P2 ;  /* 0x0000001503157207 */ /* 0x004fc40005000000 */
[----:B------:R-:W-:-:S03]  /*7ed0*/  SEL R20, R3, R20, !P2 ;  /* 0x0000001403147207 */ /* 0x000fc60005000000 */
[----:B------:R0:W-:Y:S01]  /*7ee0*/  STL [R1+0x120], R21 ;  /* 0x0001201501007387 */ /* 0x0001e20000100800 */
[----:B------:R-:W-:-:S03]  /*7ef0*/  SEL R19, R3, R19, !P2 ;  /* 0x0000001303137207 */ /* 0x000fc60005000000 */
        /* <DEDUP_REMOVED lines=12> */
[----:B--2---:R-:W2:Y:S04]  /*7fc0*/  LDL.LU R19, [R1+0x5c] ;  /* 0x00005c0001137983 */ /* 0x004ea80000300800 */
[----:B------:R-:W2:Y:S04]  /*7fd0*/  LDL.LU R18, [R1+0xa4] ;  /* 0x0000a40001127983 */ /* 0x000ea80000300800 */
[----:B------:R-:W2:Y:S04]  /*7fe0*/  LDL.LU R17, [R1+0x94] ;  /* 0x0000940001117983 */ /* 0x000ea80000300800 */
[----:B------:R-:W2:Y:S01]  /*7ff0*/  LDL.LU R16, [R1+0x58] ;  /* 0x0000580001107983 */ /* 0x000ea20000300800 */
[----:B---3--:R-:W-:-:S05]  /*8000*/  SEL R8, R3, R8, !P2 ;  /* 0x0000000803087207 */ /* 0x008fca0005000000 */
[----:B------:R0:W-:Y:S01]  /*8010*/  STL [R1+0x100], R8 ;  /* 0x0001000801007387 */ /* 0x0001e20000100800 */
[----:B----4-:R-:W-:-:S03]  /*8020*/  SEL R7, R3, R7, !P2 ;  /* 0x0000000703077207 */ /* 0x010fc60005000000 */
[----:B0-----:R-:W3:Y:S01]  /*8030*/  LDL.LU R8, [R1+0x7ec] ;  /* 0x0007ec0001087983 */ /* 0x001ee20000300800 */
[----:B-----5:R-:W-:-:S03]  /*8040*/  SEL R6, R3, R6, !P2 ;  /* 0x0000000603067207 */ /* 0x020fc60005000000 */
[----:B------:R0:W-:Y:S01]  /*8050*/  STL [R1+0xfc], R7 ;  /* 0x0000fc0701007387 */ /* 0x0001e20000100800 */
[C---:B------:R-:W-:Y:S02]  /*8060*/  SEL R12, R3.reuse, R12, !P2 ;  /* 0x0000000c030c7207 */ /* 0x040fe40005000000 */
[C---:B------:R-:W-:Y:S01]  /*8070*/  SEL R5, R3.reuse, R5, !P2 ;  /* 0x0000000503057207 */ /* 0x040fe20005000000 */
[----:B0-----:R-:W4:Y:S01]  /*8080*/  LDL.LU R7, [R1+0x7e8] ;  /* 0x0007e80001077983 */ /* 0x001f220000300800 */
[----:B------:R-:W-:-:S03]  /*8090*/  SEL R4, R3, R4, !P2 ;  /* 0x0000000403047207 */ /* 0x000fc60005000000 */
[----:B------:R0:W-:Y:S04]  /*80a0*/  STL [R1+0xf8], R6 ;  /* 0x0000f80601007387 */ /* 0x0001e80000100800 */
[----:B0-----:R-:W5:Y:S01]  /*80b0*/  LDL.LU R6, [R1+0x7e4] ;  /* 0x0007e40001067983 */ /* 0x001f620000300800 */
[----:B------:R-:W-:-:S03]  /*80c0*/  SEL R2, R3, R2, !P2 ;  /* 0x0000000203027207 */ /* 0x000fc60005000000 */
[----:B------:R0:W-:Y:S01]  /*80d0*/  STL [R1+0xf4], R12 ;  /* 0x0000f40c01007387 */ /* 0x0001e20000100800 */
[C---:B------:R-:W-:Y:S02]  /*80e0*/  SEL R29, R3.reuse, R29, !P2 ;  /* 0x0000001d031d7207 */ /* 0x040fe40005000000 */
[C---:B------:R-:W-:Y:S01]  /*80f0*/  SEL R28, R3.reuse, R28, !P2 ;  /* 0x0000001c031c7207 */ /* 0x040fe20005000000 */
[----:B0-----:R-:W3:Y:S04]  /*8100*/  LDL.LU R12, [R1+0x30] ;  /* 0x00003000010c7983 */ /* 0x001ee80000300800 */
[----:B------:R0:W-:Y:S01]  /*8110*/  STL [R1+0xf0], R5 ;  /* 0x0000f00501007387 */ /* 0x0001e20000100800 */
[C---:B------:R-:W-:Y:S02]  /*8120*/  SEL R27, R3.reuse, R27, !P2 ;  /* 0x0000001b031b7207 */ /* 0x040fe40005000000 */
[C---:B------:R-:W-:Y:S01]  /*8130*/  SEL R26, R3.reuse, R26, !P2 ;  /* 0x0000001a031a7207 */ /* 0x040fe20005000000 */
[----:B0-----:R-:W4:Y:S04]  /*8140*/  LDL.LU R5, [R1+0x7e0] ;  /* 0x0007e00001057983 */ /* 0x001f280000300800 */
[----:B------:R0:W-:Y:S01]  /*8150*/  STL [R1+0xec], R4 ;  /* 0x0000ec0401007387 */ /* 0x0001e20000100800 */
[----:B------:R-:W-:-:S03]  /*8160*/  SEL R25, R3, R25, !P2 ;  /* 0x0000001903197207 */ /* 0x000fc60005000000 */
[----:B0-----:R-:W5:Y:S04]  /*8170*/  LDL.LU R4, [R1+0x7dc] ;  /* 0x0007dc0001047983 */ /* 0x001f680000300800 */
[----:B------:R0:W-:Y:S01]  /*8180*/  STL [R1+0xe8], R2 ;  /* 0x0000e80201007387 */ /* 0x0001e20000100800 */
[----:B------:R-:W-:-:S03]  /*8190*/  SEL R24, R3, R24, !P2 ;  /* 0x0000001803187207 */ /* 0x000fc60005000000 */
        /* <DEDUP_REMOVED lines=10> */
[----:B------:R0:W-:Y:S04]  /*8240*/  STL [R1+0xd8], R26 ;  /* 0x0000d81a01007387 */ /* 0x0001e80000100800 */
[----:B0-----:R-:W4:Y:S04]  /*8250*/  LDL.LU R26, [R1+0x7c8] ;  /* 0x0007c800011a7983 */ /* 0x001f280000300800 */
[----:B------:R0:W-:Y:S04]  /*8260*/  STL [R1+0xd4], R25 ;  /* 0x0000d41901007387 */ /* 0x0001e80000100800 */
[----:B0-----:R-:W5:Y:S04]  /*8270*/  LDL.LU R25, [R1+0x7c4] ;  /* 0x0007c40001197983 */ /* 0x001f680000300800 */
[----:B------:R0:W-:Y:S04]  /*8280*/  STL [R1+0xd0], R24 ;  /* 0x0000d01801007387 */ /* 0x0001e80000100800 */
[----:B0-----:R-:W4:Y:S04]  /*8290*/  LDL.LU R24, [R1+0x7c0] ;  /* 0x0007c00001187983 */ /* 0x001f280000300800 */
[----:B------:R0:W-:Y:S04]  /*82a0*/  STL [R1+0xcc], R15 ;  /* 0x0000cc0f01007387 */ /* 0x0001e80000100800 */
[----:B0-----:R-:W3:Y:S04]  /*82b0*/  LDL.LU R15, [R1+0x7bc] ;  /* 0x0007bc00010f7983 */ /* 0x001ee80000300800 */
[----:B------:R0:W-:Y:S04]  /*82c0*/  STL [R1+0xc0], R14 ;  /* 0x0000c00e01007387 */ /* 0x0001e80000100800 */
[----:B0-----:R-:W5:Y:S04]  /*82d0*/  LDL.LU R14, [R1+0x7b8] ;  /* 0x0007b800010e7983 */ /* 0x001f680000300800 */
[----:B------:R0:W-:Y:S04]  /*82e0*/  STL [R1+0xa8], R13 ;  /* 0x0000a80d01007387 */ /* 0x0001e80000100800 */
[----:B0-----:R-:W4:Y:S01]  /*82f0*/  LDL.LU R13, [R1+0x7b4] ;  /* 0x0007b400010d7983 */ /* 0x001f220000300800 */
[----:B------:R-:W-:-:S02]  /*8300*/  SEL R23, R3, R23, !P2 ;  /* 0x0000001703177207 */ /* 0x000fc40005000000 */
[C---:B------:R-:W-:Y:S02]  /*8310*/  SEL R22, R3.reuse, R22, !P2 ;  /* 0x0000001603167207 */ /* 0x040fe40005000000 */
[C---:B------:R-:W-:Y:S02]  /*8320*/  SEL R21, R3.reuse, R21, !P2 ;  /* 0x0000001503157207 */ /* 0x040fe40005000000 */
[C---:B------:R-:W-:Y:S02]  /*8330*/  SEL R20, R3.reuse, R20, !P2 ;  /* 0x0000001403147207 */ /* 0x040fe40005000000 */
[C---:B--2---:R-:W-:Y:S02]  /*8340*/  SEL R19, R3.reuse, R19, !P2 ;  /* 0x0000001303137207 */ /* 0x044fe40005000000 */
[C---:B------:R-:W-:Y:S02]  /*8350*/  SEL R18, R3.reuse, R18, !P2 ;  /* 0x0000001203127207 */ /* 0x040fe40005000000 */
[----:B------:R-:W-:-:S02]  /*8360*/  SEL R17, R3, R17, !P2 ;  /* 0x0000001103117207 */ /* 0x000fc40005000000 */
[C---:B------:R-:W-:Y:S02]  /*8370*/  SEL R16, R3.reuse, R16, !P2 ;  /* 0x0000001003107207 */ /* 0x040fe40005000000 */
[C---:B---3--:R-:W-:Y:S02]  /*8380*/  SEL R15, R3.reuse, R15, !P2 ;  /* 0x0000000f030f7207 */ /* 0x048fe40005000000 */
[C---:B-----5:R-:W-:Y:S02]  /*8390*/  SEL R14, R3.reuse, R14, !P2 ;  /* 0x0000000e030e7207 */ /* 0x060fe40005000000 */
[----:B----4-:R-:W-:-:S05]  /*83a0*/  SEL R13, R3, R13, !P2 ;  /* 0x0000000d030d7207 */ /* 0x010fca0005000000 */
[----:B------:R0:W-:Y:S04]  /*83b0*/  STL [R1+0x8c], R13 ;  /* 0x00008c0d01007387 */ /* 0x0001e80000100800 */
[----:B0-----:R-:W2:Y:S04]  /*83c0*/  LDL.LU R13, [R1+0x40] ;  /* 0x00004000010d7983 */ /* 0x001ea80000300800 */
[----:B------:R0:W-:Y:S04]  /*83d0*/  STL [R1+0x80], R14 ;  /* 0x0000800e01007387 */ /* 0x0001e80000100800 */
[----:B0-----:R-:W3:Y:S04]  /*83e0*/  LDL.LU R14, [R1+0x34] ;  /* 0x00003400010e7983 */ /* 0x001ee80000300800 */
[----:B------:R0:W-:Y:S04]  /*83f0*/  STL [R1+0x78], R15 ;  /* 0x0000780f01007387 */ /* 0x0001e80000100800 */
[----:B0-----:R-:W4:Y:S04]  /*8400*/  LDL.LU R15, [R1+0x2c] ;  /* 0x00002c00010f7983 */ /* 0x001f280000300800 */
[----:B------:R0:W-:Y:S04]  /*8410*/  STL [R1+0x74], R23 ;  /* 0x0000741701007387 */ /* 0x0001e80000100800 */
[----:B0-----:R-:W5:Y:S04]  /*8420*/  LDL.LU R23, [R1+0x7b0] ;  /* 0x0007b00001177983 */ /* 0x001f680000300800 */
        /* <DEDUP_REMOVED lines=13> */
[----:B0-----:R-:W5:Y:S01]  /*8500*/  LDL.LU R16, [R1+0x794] ;  /* 0x0007940001107983 */ /* 0x001f620000300800 */
[----:B------:R-:W-:-:S02]  /*8510*/  SEL R12, R3, R12, !P2 ;  /* 0x0000000c030c7207 */ /* 0x000fc40005000000 */
[C---:B------:R-:W-:Y:S02]  /*8520*/  SEL R24, R3.reuse, R24, !P2 ;  /* 0x0000001803187207 */ /* 0x040fe40005000000 */
[C---:B------:R-:W-:Y:S02]  /*8530*/  SEL R25, R3.reuse, R25, !P2 ;  /* 0x0000001903197207 */ /* 0x040fe40005000000 */
[C---:B------:R-:W-:Y:S02]  /*8540*/  SEL R26, R3.reuse, R26, !P2 ;  /* 0x0000001a031a7207 */ /* 0x040fe40005000000 */
[C---:B------:R-:W-:Y:S02]  /*8550*/  SEL R27, R3.reuse, R27, !P2 ;  /* 0x0000001b031b7207 */ /* 0x040fe40005000000 */
[C---:B------:R-:W-:Y:S02]  /*8560*/  SEL R28, R3.reuse, R28, !P2 ;  /* 0x0000001c031c7207 */ /* 0x040fe40005000000 */
[----:B------:R-:W-:-:S02]  /*8570*/  SEL R29, R3, R29, !P2 ;  /* 0x0000001d031d7207 */ /* 0x000fc40005000000 */
[C---:B------:R-:W-:Y:S02]  /*8580*/  SEL R4, R3.reuse, R4, !P2 ;  /* 0x0000000403047207 */ /* 0x040fe40005000000 */
[C---:B------:R-:W-:Y:S02]  /*8590*/  SEL R5, R3.reuse, R5, !P2 ;  /* 0x0000000503057207 */ /* 0x040fe40005000000 */
[C---:B--2---:R-:W-:Y:S02]  /*85a0*/  SEL R13, R3.reuse, R13, !P2 ;  /* 0x0000000d030d7207 */ /* 0x044fe40005000000 */
[C---:B---3--:R-:W-:Y:S02]  /*85b0*/  SEL R14, R3.reuse, R14, !P2 ;  /* 0x0000000e030e7207 */ /* 0x048fe40005000000 */
[C---:B----4-:R-:W-:Y:S02]  /*85c0*/  SEL R15, R3.reuse, R15, !P2 ;  /* 0x0000000f030f7207 */ /* 0x050fe40005000000 */
[----:B-----5:R-:W-:-:S02]  /*85d0*/  SEL R23, R3, R23, !P2 ;  /* 0x0000001703177207 */ /* 0x020fc40005000000 */
[C---:B------:R-:W-:Y:S02]  /*85e0*/  SEL R22, R3.reuse, R22, !P2 ;  /* 0x0000001603167207 */ /* 0x040fe40005000000 */
[C---:B------:R-:W-:Y:S02]  /*85f0*/  SEL R21, R3.reuse, R21, !P2 ;  /* 0x0000001503157207 */ /* 0x040fe40005000000 */
[C---:B------:R-:W-:Y:S02]  /*8600*/  SEL R20, R3.reuse, R20, !P2 ;  /* 0x0000001403147207 */ /* 0x040fe40005000000 */
[----:B------:R-:W-:-:S05]  /*8610*/  SEL R16, R3, R16, !P2 ;  /* 0x0000001003107207 */ /* 0x000fca0005000000 */
[----:B------:R0:W-:Y:S02]  /*8620*/  STL [R1+0x54], R16 ;  /* 0x0000541001007387 */ /* 0x0001e40000100800 */
[C---:B0-----:R-:W-:Y:S02]  /*8630*/  SEL R16, R3.reuse, R17, !P2 ;  /* 0x0000001103107207 */ /* 0x041fe40005000000 */
[----:B------:R-:W-:-:S03]  /*8640*/  SEL R17, R3, R18, !P2 ;  /* 0x0000001203117207 */ /* 0x000fc60005000000 */
[----:B------:R0:W-:Y:S04]  /*8650*/  STL [R1+0x4c], R16 ;  /* 0x00004c1001007387 */ /* 0x0001e80000100800 */
[----:B------:R1:W-:Y:S01]  /*8660*/  STL [R1+0x1c], R17 ;  /* 0x00001c1101007387 */ /* 0x0003e20000100800 */
[----:B0-----:R-:W-:-:S05]  /*8670*/  SEL R16, R3, R19, !P2 ;  /* 0x0000001303107207 */ /* 0x001fca0005000000 */
[----:B------:R-:W-:Y:S04]  /*8680*/  STL [R1+0x10], R16 ;  /* 0x0000101001007387 */ /* 0x000fe80000100800 */
[----:B------:R-:W-:Y:S04]  /*8690*/  STL [R1+0xc], R15 ;  /* 0x00000c0f01007387 */ /* 0x000fe80000100800 */
[----:B------:R-:W-:Y:S04]  /*86a0*/  STL [R1+0x8], R14 ;  /* 0x0000080e01007387 */ /* 0x000fe80000100800 */
[----:B------:R-:W2:Y:S04]  /*86b0*/  LDL.LU R19, [R1+0x18] ;  /* 0x0000180001137983 */ /* 0x000ea80000300800 */
[----:B------:R-:W-:Y:S04]  /*86c0*/  STL [R1+0x4], R13 ;  /* 0x0000040d01007387 */ /* 0x000fe80000100800 */
[----:B-1----:R-:W3:Y:S04]  /*86d0*/  LDL.LU R17, [R1+0x14] ;  /* 0x0000140001117983 */ /* 0x002ee80000300800 */
[----:B------:R-:W-:Y:S04]  /*86e0*/  STL [R1], R12 ;  /* 0x0000000c01007387 */ /* 0x000fe80000100800 */
[----:B------:R0:W-:Y:S04]  /*86f0*/  STL [R1+0x708], R20 ;  /* 0x0007081401007387 */ /* 0x0001e80000100800 */
[----:B0-----:R-:W4:Y:S04]  /*8700*/  LDL.LU R20, [R1+0x98] ;  /* 0x0000980001147983 */ /* 0x001f280000300800 */
[----:B------:R0:W-:Y:S04]  /*8710*/  STL [R1+0x70c], R21 ;  /* 0x00070c1501007387 */ /* 0x0001e80000100800 */
[----:B0-----:R-:W5:Y:S04]  /*8720*/  LDL.LU R21, [R1+0x90] ;  /* 0x0000900001157983 */ /* 0x001f680000300800 */
[----:B------:R0:W-:Y:S04]  /*8730*/  STL [R1+0x710], R22 ;  /* 0x0007101601007387 */ /* 0x0001e80000100800 */
        /* <DEDUP_REMOVED lines=11> */
[----:B0-----:R-:W4:Y:S04]  /*87f0*/  LDL.LU R27, [R1+0x48] ;  /* 0x00004800011b7983 */ /* 0x001f280000300800 */
[----:B------:R0:W-:Y:S04]  /*8800*/  STL [R1+0x728], R28 ;  /* 0x0007281c01007387 */ /* 0x0001e80000100800 */
[----:B0-----:R-:W4:Y:S04]  /*8810*/  LDL.LU R28, [R1+0x28] ;  /* 0x00002800011c7983 */ /* 0x001f280000300800 */
[----:B------:R0:W-:Y:S04]  /*8820*/  STL [R1+0x72c], R29 ;  /* 0x00072c1d01007387 */ /* 0x0001e80000100800 */
[----:B0-----:R-:W4:Y:S04]  /*8830*/  LDL.LU R29, [R1+0x38] ;  /* 0x00003800011d7983 */ /* 0x001f280000300800 */
[----:B------:R-:W4:Y:S04]  /*8840*/  LDL.LU R2, [R1+0x3c] ;  /* 0x00003c0001027983 */ /* 0x000f280000300800 */
[----:B------:R0:W-:Y:S04]  /*8850*/  STL [R1+0x730], R12 ;  /* 0x0007300c01007387 */ /* 0x0001e80000100800 */
[----:B0-----:R-:W4:Y:S04]  /*8860*/  LDL.LU R12, [R1+0x20] ;  /* 0x00002000010c7983 */ /* 0x001f280000300800 */
[----:B------:R0:W-:Y:S04]  /*8870*/  STL [R1+0x734], R4 ;  /* 0x0007340401007387 */ /* 0x0001e80000100800 */
[----:B0-----:R-:W4:Y:S04]  /*8880*/  LDL.LU R4, [R1+0x1a8] ;  /* 0x0001a80001047983 */ /* 0x001f280000300800 */
[----:B------:R0:W-:Y:S04]  /*8890*/  STL [R1+0x738], R5 ;  /* 0x0007380501007387 */ /* 0x0001e80000100800 */
[----:B0-----:R-:W4:Y:S01]  /*88a0*/  LDL.LU R5, [R1+0x24] ;  /* 0x0000240001057983 */ /* 0x001f220000300800 */
[----:B------:R-:W-:Y:S01]  /*88b0*/  @!P3 IMAD.MOV R9, RZ, RZ, -R9 ;  /* 0x000000ffff09b224 */ /* 0x000fe200078e0a09 */
[C---:B------:R-:W-:Y:S01]  /*88c0*/  SEL R6, R3.reuse, R6, !P2 ;  /* 0x0000000603067207 */ /* 0x040fe20005000000 */
[----:B------:R-:W-:Y:S01]  /*88d0*/  @!P4 IMAD.MOV R10, RZ, RZ, -R10 ;  /* 0x000000ffff0ac224 */ /* 0x000fe200078e0a0a */
[C---:B------:R-:W-:Y:S01]  /*88e0*/  SEL R13, R3.reuse, R7, !P2 ;  /* 0x00000007030d7207 */ /* 0x040fe20005000000 */
[----:B------:R-:W-:Y:S01]  /*88f0*/  @!P6 IMAD.MOV R11, RZ, RZ, -R11 ;  /* 0x000000ffff0be224 */ /* 0x000fe200078e0a0b */
[----:B------:R-:W-:-:S02]  /*8900*/  SEL R14, R3, R8, !P2 ;  /* 0x00000008030e7207 */ /* 0x000fc40005000000 */
[C---:B------:R-:W-:Y:S01]  /*8910*/  SEL R15, R3.reuse, R9, !P2 ;  /* 0x00000009030f7207 */ /* 0x040fe20005000000 */
[----:B------:R-:W-:Y:S01]  /*8920*/  STL [R1+0x73c], R6 ;  /* 0x00073c0601007387 */ /* 0x000fe20000100800 */
[C---:B------:R-:W-:Y:S02]  /*8930*/  SEL R16, R3.reuse, R10, !P2 ;  /* 0x0000000a03107207 */ /* 0x040fe40005000000 */
[----:B------:R-:W-:Y:S01]  /*8940*/  SEL R18, R3, R11, !P2 ;  /* 0x0000000b03127207 */ /* 0x000fe20005000000 */
[----:B------:R-:W-:Y:S01]  /*8950*/  STL [R1+0x740], R13 ;  /* 0x0007400d01007387 */ /* 0x000fe20000100800 */
[----:B------:R-:W-:-:S03]  /*8960*/  IMAD R11, R0, UR5, RZ ;  /* 0x00000005000b7c24 */ /* 0x000fc6000f8e02ff */
[----:B------:R-:W-:Y:S04]  /*8970*/  STL [R1+0x744], R14 ;  /* 0x0007440e01007387 */ /* 0x000fe80000100800 */
[----:B------:R-:W-:Y:S04]  /*8980*/  STL [R1+0x748], R15 ;  /* 0x0007480f01007387 */ /* 0x000fe80000100800 */
[----:B------:R-:W-:Y:S04]  /*8990*/  STL [R1+0x74c], R16 ;  /* 0x00074c1001007387 */ /* 0x000fe80000100800 */
[----:B------:R-:W-:Y:S01]  /*89a0*/  STL [R1+0x750], R18 ;  /* 0x0007501201007387 */ /* 0x000fe20000100800 */
[----:B--2---:R-:W-:-:S02]  /*89b0*/  IMAD R19, R19, UR5, RZ ;  /* 0x0000000513137c24 */ /* 0x004fc4000f8e02ff */
[----:B---3--:R-:W-:Y:S02]  /*89c0*/  IMAD R17, R17, UR5, RZ ;  /* 0x0000000511117c24 */ /* 0x008fe4000f8e02ff */
[----:B-----5:R-:W-:Y:S02]  /*89d0*/  IMAD R0, R25, UR5, RZ ;  /* 0x0000000519007c24 */ /* 0x020fe4000f8e02ff */
[----:B----4-:R-:W-:Y:S02]  /*89e0*/  IMAD R7, R28, UR5, RZ ;  /* 0x000000051c077c24 */ /* 0x010fe4000f8e02ff */
[----:B------:R-:W-:Y:S02]  /*89f0*/  IMAD R8, R29, UR5, RZ ;  /* 0x000000051d087c24 */ /* 0x000fe4000f8e02ff */
[----:B------:R-:W-:Y:S02]  /*8a00*/  IMAD R9, R2, UR5, RZ ;  /* 0x0000000502097c24 */ /* 0x000fe4000f8e02ff */
[----:B------:R-:W-:-:S02]  /*8a10*/  IMAD R2, R26, UR5, RZ ;  /* 0x000000051a027c24 */ /* 0x000fc4000f8e02ff */
[----:B------:R-:W-:Y:S02]  /*8a20*/  IMAD R10, R12, UR5, RZ ;  /* 0x000000050c0a7c24 */ /* 0x000fe4000f8e02ff */
[----:B------:R-:W-:Y:S02]  /*8a30*/  IMAD R3, R4, UR6, RZ ;  /* 0x0000000604037c24 */ /* 0x000fe4000f8e02ff */
[----:B------:R-:W-:-:S05]  /*8a40*/  IMAD R5, R5, UR5, RZ ;  /* 0x0000000505057c24 */ /* 0x000fca000f8e02ff */
[----:B------:R-:W-:Y:S04]  /*8a50*/  STL [R1+0x1c8], R5 ;  /* 0x0001c80501007387 */ /* 0x000fe80000100800 */
[----:B------:R-:W-:Y:S04]  /*8a60*/  STL [R1+0x754], R19 ;  /* 0x0007541301007387 */ /* 0x000fe80000100800 */
[----:B------:R0:W-:Y:S04]  /*8a70*/  STL [R1+0x1a8], R3 ;  /* 0x0001a80301007387 */ /* 0x0001e80000100800 */
[----:B------:R-:W-:Y:S04]  /*8a80*/  STL [R1+0x758], R17 ;  /* 0x0007581101007387 */ /* 0x000fe80000100800 */
[----:B------:R-:W-:Y:S01]  /*8a90*/  STL [R1+0x75c], R11 ;  /* 0x00075c0b01007387 */ /* 0x000fe20000100800 */
[----:B0-----:R-:W-:-:S03]  /*8aa0*/  IMAD R3, R27, UR5, RZ ;  /* 0x000000051b037c24 */ /* 0x001fc6000f8e02ff */
[----:B------:R-:W-:Y:S04]  /*8ab0*/  STL [R1+0x760], R10 ;  /* 0x0007600a01007387 */ /* 0x000fe80000100800 */
[----:B------:R-:W-:Y:S04]  /*8ac0*/  STL [R1+0x764], R9 ;  /* 0x0007640901007387 */ /* 0x000fe80000100800 */
[----:B------:R-:W-:Y:S04]  /*8ad0*/  STL [R1+0x768], R8 ;  /* 0x0007680801007387 */ /* 0x000fe80000100800 */
[----:B------:R-:W-:Y:S04]  /*8ae0*/  STL [R1+0x76c], R7 ;  /* 0x00076c0701007387 */ /* 0x000fe80000100800 */
[----:B------:R0:W-:Y:S04]  /*8af0*/  STL [R1+0x770], R3 ;  /* 0x0007700301007387 */ /* 0x0001e80000100800 */
[----:B------:R1:W-:Y:S04]  /*8b00*/  STL [R1+0x774], R2 ;  /* 0x0007740201007387 */ /* 0x0003e80000100800 */
[----:B------:R2:W-:Y:S01]  /*8b10*/  STL [R1+0x778], R0 ;  /* 0x0007780001007387 */ /* 0x0005e20000100800 */
[----:B0-----:R-:W-:-:S02]  /*8b20*/  IMAD R3, R24, UR5, RZ ;  /* 0x0000000518037c24 */ /* 0x001fc4000f8e02ff */
[----:B-1----:R-:W-:-:S03]  /*8b30*/  IMAD R2, R23, UR5, RZ ;  /* 0x0000000517027c24 */ /* 0x002fc6000f8e02ff */
[----:B------:R-:W-:Y:S01]  /*8b40*/  STL [R1+0x14], R3 ;  /* 0x0000140301007387 */ /* 0x000fe20000100800 */
[----:B--2---:R-:W-:-:S03]  /*8b50*/  IMAD R0, R22, UR5, RZ ;  /* 0x0000000516007c24 */ /* 0x004fc6000f8e02ff */
[----:B------:R-:W-:Y:S04]  /*8b60*/  STL [R1+0x18], R2 ;  /* 0x0000180201007387 */ /* 0x000fe80000100800 */
[----:B------:R0:W-:Y:S04]  /*8b70*/  STL [R1+0x20], R0 ;  /* 0x0000200001007387 */ /* 0x0001e80000100800 */
[----:B0-----:R-:W2:Y:S01]  /*8b80*/  LDL.LU R0, [R1+0xac] ;  /* 0x0000ac0001007983 */ /* 0x001ea20000300800 */
[----:B------:R-:W-:Y:S02]  /*8b90*/  IMAD R3, R21, UR5, RZ ;  /* 0x0000000515037c24 */ /* 0x000fe4000f8e02ff */
[----:B------:R-:W-:-:S03]  /*8ba0*/  IMAD R2, R20, UR5, RZ ;  /* 0x0000000514027c24 */ /* 0x000fc6000f8e02ff */
[----:B------:R-:W-:Y:S04]  /*8bb0*/  STL [R1+0x24], R3 ;  /* 0x0000240301007387 */ /* 0x000fe80000100800 */
[----:B--2---:R0:W-:Y:S04]  /*8bc0*/  STL [R1+0x78c], R0 ;  /* 0x00078c0001007387 */ /* 0x0041e80000100800 */
[----:B------:R-:W-:Y:S04]  /*8bd0*/  STL [R1+0x28], R2 ;  /* 0x0000280201007387 */ /* 0x000fe80000100800 */
[----:B0-----:R-:W2:Y:S04]  /*8be0*/  LDL.LU R0, [R1+0xa0] ;  /* 0x0000a00001007983 */ /* 0x001ea80000300800 */
[----:B--2---:R0:W-:Y:S04]  /*8bf0*/  STL [R1+0x790], R0 ;  /* 0x0007900001007387 */ /* 0x0041e80000100800 */
[----:B0-----:R-:W2:Y:S04]  /*8c00*/  LDL.LU R0, [R1+0x9c] ;  /* 0x00009c0001007983 */ /* 0x001ea80000300800 */
[----:B------:R-:W3:Y:S04]  /*8c10*/  LDL.LU R2, [R1+0xb0] ;  /* 0x0000b00001027983 */ /* 0x000ee80000300800 */
[----:B------:R-:W4:Y:S04]  /*8c20*/  LDL.LU R3, [R1+0xb4] ;  /* 0x0000b40001037983 */ /* 0x000f280000300800 */
        /* <DEDUP_REMOVED lines=26> */
[----:B--2---:R-:W-:-:S05]  /*8dd0*/  IMAD R0, R0, UR5, RZ ;  /* 0x0000000500007c24 */ /* 0x004fca000f8e02ff */
[----:B------:R0:W-:Y:S04]  /*8de0*/  STL [R1+0x2c], R0 ;  /* 0x00002c0001007387 */ /* 0x0001e80000100800 */
[----:B0-----:R-:W2:Y:S02]  /*8df0*/  LDL.LU R0, [R1+0x790] ;  /* 0x0007900001007983 */ /* 0x001ea40000300800 */
[----:B--2---:R-:W-:-:S05]  /*8e00*/  IMAD R0, R0, UR5, RZ ;  /* 0x0000000500007c24 */ /* 0x004fca000f8e02ff */
[----:B------:R0:W-:Y:S04]  /*8e10*/  STL [R1+0x30], R0 ;  /* 0x0000300001007387 */ /* 0x0001e80000100800 */
[----:B0-----:R-:W2:Y:S01]  /*8e20*/  LDL.LU R0, [R1+0x78c] ;  /* 0x00078c0001007983 */ /* 0x001ea20000300800 */
[----:B---3--:R-:W-:Y:S02]  /*8e30*/  IMAD R2, R2, UR5, RZ ;  /* 0x0000000502027c24 */ /* 0x008fe4000f8e02ff */
[----:B--2---:R-:W-:-:S05]  /*8e40*/  IMAD R0, R0, UR5, RZ ;  /* 0x0000000500007c24 */ /* 0x004fca000f8e02ff */
[----:B------:R4:W-:Y:S04]  /*8e50*/  STL [R1+0x34], R0 ;  /* 0x0000340001007387 */ /* 0x0009e80000100800 */
[----:B------:R0:W-:Y:S01]  /*8e60*/  STL [R1+0x38], R2 ;  /* 0x0000380201007387 */ /* 0x0001e20000100800 */
[----:B----4-:R-:W-:Y:S02]  /*8e70*/  IMAD R0, R3, UR5, RZ ;  /* 0x0000000503007c24 */ /* 0x010fe4000f8e02ff */
[----:B-----5:R-:W-:Y:S02]  /*8e80*/  IMAD R3, R7, UR5, RZ ;  /* 0x0000000507037c24 */ /* 0x020fe4000f8e02ff */
[----:B0-----:R-:W-:Y:S01]  /*8e90*/  IMAD R2, R8, UR5, RZ ;  /* 0x0000000508027c24 */ /* 0x001fe2000f8e02ff */
[----:B------:R0:W-:Y:S04]  /*8ea0*/  STL [R1+0x3c], R0 ;  /* 0x00003c0001007387 */ /* 0x0001e80000100800 */
[----:B------:R1:W-:Y:S01]  /*8eb0*/  STL [R1+0x40], R3 ;  /* 0x0000400301007387 */ /* 0x0003e20000100800 */
[----:B0-----:R-:W-:-:S03]  /*8ec0*/  IMAD R0, R9, UR5, RZ ;  /* 0x0000000509007c24 */ /* 0x001fc6000f8e02ff */
[----:B------:R0:W-:Y:S01]  /*8ed0*/  STL [R1+0x44], R2 ;  /* 0x0000440201007387 */ /* 0x0001e20000100800 */
[----:B-1----:R-:W-:-:S03]  /*8ee0*/  IMAD R3, R10, UR5, RZ ;  /* 0x000000050a037c24 */ /* 0x002fc6000f8e02ff */
[----:B------:R1:W-:Y:S01]  /*8ef0*/  STL [R1+0x48], R0 ;  /* 0x0000480001007387 */ /* 0x0003e20000100800 */
[----:B0-----:R-:W-:-:S03]  /*8f00*/  IMAD R2, R11, UR5, RZ ;  /* 0x000000050b027c24 */ /* 0x001fc6000f8e02ff */
[----:B------:R0:W-:Y:S01]  /*8f10*/  STL [R1+0x50], R3 ;  /* 0x0000500301007387 */ /* 0x0001e20000100800 */
[----:B-1----:R-:W-:-:S03]  /*8f20*/  IMAD R0, R17, UR5, RZ ;  /* 0x0000000511007c24 */ /* 0x002fc6000f8e02ff */
[----:B------:R1:W-:Y:S04]  /*8f30*/  STL [R1+0x7c], R2 ;  /* 0x00007c0201007387 */ /* 0x0003e80000100800 */
[----:B------:R2:W-:Y:S01]  /*8f40*/  STL [R1+0x84], R0 ;  /* 0x0000840001007387 */ /* 0x0005e20000100800 */
[----:B0-----:R-:W-:Y:S02]  /*8f50*/  IMAD R3, R19, UR5, RZ ;  /* 0x0000000513037c24 */ /* 0x001fe4000f8e02ff */
[----:B-1----:R-:W-:-:S03]  /*8f60*/  IMAD R2, R18, UR5, RZ ;  /* 0x0000000512027c24 */ /* 0x002fc6000f8e02ff */
[----:B------:R0:W-:Y:S01]  /*8f70*/  STL [R1+0x88], R3 ;  /* 0x0000880301007387 */ /* 0x0001e20000100800 */
[----:B--2---:R-:W-:-:S03]  /*8f80*/  IMAD R0, R16, UR5, RZ ;  /* 0x0000000510007c24 */ /* 0x004fc6000f8e02ff */
        /* <DEDUP_REMOVED lines=165> */
[----:B------:R-:W5:Y:S01]  /*99e0*/  LDL.LU R20, [R1] ;  /* 0x0000000001147983 */ /* 0x000f620000300800 */
[----:B--2---:R-:W-:-:S05]  /*99f0*/  IMAD R0, R0, UR5, RZ ;  /* 0x0000000500007c24 */ /* 0x004fca000f8e02ff */
[----:B------:R0:W-:Y:S04]  /*9a00*/  STL [R1+0xf0], R0 ;  /* 0x0000f00001007387 */ /* 0x0001e80000100800 */
[----:B0-----:R-:W2:Y:S02]  /*9a10*/  LDL.LU R0, [R1+0x780] ;  /* 0x0007800001007983 */ /* 0x001ea40000300800 */
[----:B--2---:R-:W-:-:S05]  /*9a20*/  IMAD R0, R0, UR5, RZ ;  /* 0x0000000500007c24 */ /* 0x004fca000f8e02ff */
[----:B------:R0:W-:Y:S04]  /*9a30*/  STL [R1+0xec], R0 ;  /* 0x0000ec0001007387 */ /* 0x0001e80000100800 */
[----:B0-----:R-:W2:Y:S01]  /*9a40*/  LDL.LU R0, [R1+0x77c] ;  /* 0x00077c0001007983 */ /* 0x001ea20000300800 */
[----:B---3--:R-:W-:Y:S02]  /*9a50*/  IMAD R2, R2, UR5, RZ ;  /* 0x0000000502027c24 */ /* 0x008fe4000f8e02ff */
[----:B----4-:R-:W-:Y:S02]  /*9a60*/  IMAD R3, R3, UR5, RZ ;  /* 0x0000000503037c24 */ /* 0x010fe4000f8e02ff */
[----:B-----5:R-:W-:Y:S02]  /*9a70*/  IMAD R7, R7, UR5, RZ ;  /* 0x0000000507077c24 */ /* 0x020fe4000f8e02ff */
[----:B------:R-:W-:-:S02]  /*9a80*/  IMAD R8, R8, UR5, RZ ;  /* 0x0000000508087c24 */ /* 0x000fc4000f8e02ff */
[----:B------:R-:W-:Y:S02]  /*9a90*/  IMAD R9, R9, UR5, RZ ;  /* 0x0000000509097c24 */ /* 0x000fe4000f8e02ff */
[----:B------:R-:W-:Y:S02]  /*9aa0*/  IMAD R10, R10, UR5, RZ ;  /* 0x000000050a0a7c24 */ /* 0x000fe4000f8e02ff */
[----:B------:R-:W-:Y:S02]  /*9ab0*/  IMAD R11, R11, UR5, RZ ;  /* 0x000000050b0b7c24 */ /* 0x000fe4000f8e02ff */
[----:B------:R-:W-:Y:S02]  /*9ac0*/  IMAD R17, R17, UR5, RZ ;  /* 0x0000000511117c24 */ /* 0x000fe4000f8e02ff */
[----:B------:R-:W-:Y:S02]  /*9ad0*/  IMAD R19, R19, UR5, RZ ;  /* 0x0000000513137c24 */ /* 0x000fe4000f8e02ff */
        /* <DEDUP_REMOVED lines=19> */
[----:B--2---:R-:W-:-:S05]  /*9c10*/  IMAD R0, R0, UR5, RZ ;  /* 0x0000000500007c24 */ /* 0x004fca000f8e02ff */
        /* <DEDUP_REMOVED lines=51> */
[----:B0-----:R-:W3:Y:S04]  /*9f50*/  LDL.LU R23, [R1+0x714] ;  /* 0x0007140001177983 */ /* 0x001ee80000300800 */
[----:B------:R0:W-:Y:S04]  /*9f60*/  STL [R1+0x8], R22 ;  /* 0x0000081601007387 */ /* 0x0001e80000100800 */
[----:B0-----:R-:W5:Y:S04]  /*9f70*/  LDL.LU R22, [R1+0x710] ;  /* 0x0007100001167983 */ /* 0x001f680000300800 */
[----:B------:R0:W-:Y:S04]  /*9f80*/  STL [R1+0x4], R21 ;  /* 0x0000041501007387 */ /* 0x0001e80000100800 */
[----:B0-----:R-:W2:Y:S04]  /*9f90*/  LDL.LU R21, [R1+0x70c] ;  /* 0x00070c0001157983 */ /* 0x001ea80000300800 */
[----:B------:R0:W-:Y:S04]  /*9fa0*/  STL [R1], R20 ;  /* 0x0000001401007387 */ /* 0x0001e80000100800 */
[----:B0-----:R-:W2:Y:S01]  /*9fb0*/  LDL.LU R20, [R1+0x708] ;  /* 0x0007080001147983 */ /* 0x001ea20000300800 */
[----:B----4-:R-:W-:-:S02]  /*9fc0*/  IMAD R4, R4, UR5, RZ ;  /* 0x0000000504047c24 */ /* 0x010fc4000f8e02ff */
[----:B---3--:R-:W-:Y:S02]  /*9fd0*/  IMAD R23, R23, UR5, RZ ;  /* 0x0000000517177c24 */ /* 0x008fe4000f8e02ff */
[----:B-----5:R-:W-:Y:S02]  /*9fe0*/  IMAD R22, R22, UR5, RZ ;  /* 0x0000000516167c24 */ /* 0x020fe4000f8e02ff */
[----:B--2---:R-:W-:Y:S02]  /*9ff0*/  IMAD R21, R21, UR5, RZ ;  /* 0x0000000515157c24 */ /* 0x004fe4000f8e02ff */
[----:B------:R-:W-:-:S05]  /*a000*/  IMAD R20, R20, UR5, RZ ;  /* 0x0000000514147c24 */ /* 0x000fca000f8e02ff */
[----:B------:R0:W-:Y:S04]  /*a010*/  STL [R1+0x6f8], R20 ;  /* 0x0006f81401007387 */ /* 0x0001e80000100800 */
[----:B------:R-:W-:Y:S01]  /*a020*/  STL [R1+0x6fc], R21 ;  /* 0x0006fc1501007387 */ /* 0x000fe20000100800 */
[----:B0-----:R-:W-:-:S03]  /*a030*/  IMAD R20, R12, UR5, RZ ;  /* 0x000000050c147c24 */ /* 0x001fc6000f8e02ff */
[----:B------:R-:W-:Y:S01]  /*a040*/  STL [R1+0x700], R22 ;  /* 0x0007001601007387 */ /* 0x000fe20000100800 */
[----:B------:R-:W-:-:S03]  /*a050*/  IMAD R12, R5, UR5, RZ ;  /* 0x00000005050c7c24 */ /* 0x000fc6000f8e02ff */
[----:B------:R-:W-:Y:S04]  /*a060*/  STL [R1+0x704], R23 ;  /* 0x0007041701007387 */ /* 0x000fe80000100800 */
[----:B------:R0:W-:Y:S04]  /*a070*/  STL [R1+0x188], R20 ;  /* 0x0001881401007387 */ /* 0x0001e80000100800 */
[----:B------:R1:W-:Y:S04]  /*a080*/  STL [R1+0x18c], R4 ;  /* 0x00018c0401007387 */ /* 0x0003e80000100800 */
[----:B------:R-:W-:Y:S04]  /*a090*/  STL [R1+0x190], R12 ;  /* 0x0001900c01007387 */ /* 0x000fe80000100800 */
[----:B0-----:R-:W2:Y:S01]  /*a0a0*/  LDL.LU R20, [R1+0x14] ;  /* 0x0000140001147983 */ /* 0x001ea20000300800 */
[----:B------:R-:W-:Y:S01]  /*a0b0*/  IMAD R5, R6, UR5, RZ ;  /* 0x0000000506057c24 */ /* 0x000fe2000f8e02ff */
[----:B------:R-:W-:Y:S01]  /*a0c0*/  IADD3 R6, P2, R19, UR14, RZ ;  /* 0x0000000e13067c10 */ /* 0x000fe2000ff5e0ff */
[----:B-1----:R-:W-:-:S03]  /*a0d0*/  IMAD R4, R13, UR5, RZ ;  /* 0x000000050d047c24 */ /* 0x002fc6000f8e02ff */
[----:B------:R0:W-:Y:S04]  /*a0e0*/  STL [R1+0x194], R5 ;  /* 0x0001940501007387 */ /* 0x0001e80000100800 */
[----:B------:R-:W-:Y:S04]  /*a0f0*/  STL [R1+0x198], R4 ;  /* 0x0001980401007387 */ /* 0x000fe80000100800 */
[----:B------:R1:W-:Y:S01]  /*a100*/  STL [R1+0x2a0], R6 ;  /* 0x0002a00601007387 */ /* 0x0003e20000100800 */
[----:B0-----:R-:W-:-:S05]  /*a110*/  IADD3 R5, P1, R17, UR14, RZ ;  /* 0x0000000e11057c10 */ /* 0x001fca000ff3e0ff */
[----:B------:R0:W-:Y:S01]  /*a120*/  STL [R1+0x2a8], R5 ;  /* 0x0002a80501007387 */ /* 0x0001e20000100800 */
[----:B-1----:R-:W-:Y:S02]  /*a130*/  IADD3 R6, P0, R11, UR14, RZ ;  /* 0x0000000e0b067c10 */ /* 0x002fe4000ff1e0ff */
[----:B------:R-:W-:-:S03]  /*a140*/  SHF.R.S32.HI R12, RZ, 0x1f, R11 ;  /* 0x0000001fff0c7819 */ /* 0x000fc6000001140b */
[----:B------:R1:W-:Y:S01]  /*a150*/  STL [R1+0x2b0], R6 ;  /* 0x0002b00601007387 */ /* 0x0003e20000100800 */
[----:B0-----:R-:W-:Y:S02]  /*a160*/  IADD3 R5, P6, R10, UR14, RZ ;  /* 0x0000000e0a057c10 */ /* 0x001fe4000ffde0ff */
[----:B------:R-:W-:-:S03]  /*a170*/  SHF.R.S32.HI R11, RZ, 0x1f, R10 ;  /* 0x0000001fff0b7819 */ /* 0x000fc6000001140a */
[----:B------:R0:W-:Y:S01]  /*a180*/  STL [R1+0x2b8], R5 ;  /* 0x0002b80501007387 */ /* 0x0001e20000100800 */
[----:B-1----:R-:W-:Y:S02]  /*a190*/  IADD3 R6, P5, R9, UR14, RZ ;  /* 0x0000000e09067c10 */ /* 0x002fe4000ffbe0ff */
[----:B------:R-:W-:Y:S02]  /*a1a0*/  SHF.R.S32.HI R10, RZ, 0x1f, R9 ;  /* 0x0000001fff0a7819 */ /* 0x000fe40000011409 */
[----:B------:R-:W-:Y:S01]  /*a1b0*/  SHF.R.S32.HI R9, RZ, 0x1f, R8 ;  /* 0x0000001fff097819 */ /* 0x000fe20000011408 */
[----:B------:R1:W-:Y:S01]  /*a1c0*/  STL [R1+0x2c0], R6 ;  /* 0x0002c00601007387 */ /* 0x0003e20000100800 */
[----:B0-----:R-:W-:Y:S02]  /*a1d0*/  IADD3 R5, P4, R8, UR14, RZ ;  /* 0x0000000e08057c10 */ /* 0x001fe4000ff9e0ff */
[----:B------:R-:W-:Y:S01]  /*a1e0*/  SHF.R.S32.HI R13, RZ, 0x1f, R17 ;  /* 0x0000001fff0d7819 */ /* 0x000fe20000011411 */
[----:B------:R-:W3:Y:S01]  /*a1f0*/  LDL.LU R8, [R1+0x20] ;  /* 0x0000200001087983 */ /* 0x000ee20000300800 */
[----:B------:R-:W-:-:S02]  /*a200*/  SHF.R.S32.HI R4, RZ, 0x1f, R19 ;  /* 0x0000001fff047819 */ /* 0x000fc40000011413 */
[----:B------:R-:W-:Y:S01]  /*a210*/  IADD3 R19, P3, R7, UR14, RZ ;  /* 0x0000000e07137c10 */ /* 0x000fe2000ff7e0ff */
[----:B------:R-:W4:Y:S01]  /*a220*/  LDL.LU R17, [R1+0x28] ;  /* 0x0000280001117983 */ /* 0x000f220000300800 */
[----:B-1----:R-:W-:-:S03]  /*a230*/  SHF.R.S32.HI R6, RZ, 0x1f, R7 ;  /* 0x0000001fff067819 */ /* 0x002fc60000011407 */
[----:B------:R0:W-:Y:S04]  /*a240*/  STL [R1+0x2c8], R5 ;  /* 0x0002c80501007387 */ /* 0x0001e80000100800 */
[----:B------:R-:W5:Y:S01]  /*a250*/  LDL.LU R7, [R1+0x18] ;  /* 0x0000180001077983 */ /* 0x000f620000300800 */
[----:B------:R-:W-:Y:S02]  /*a260*/  IADD3.X R4, R4, UR15, RZ, P2, !PT ;  /* 0x0000000f04047c10 */ /* 0x000fe400097fe4ff */
[----:B------:R-:W-:Y:S01]  /*a270*/  IADD3 R21, P2, R3, UR14, RZ ;  /* 0x0000000e03157c10 */ /* 0x000fe2000ff5e0ff */
[----:B------:R1:W-:Y:S01]  /*a280*/  STL [R1+0x2d0], R19 ;  /* 0x0002d01301007387 */ /* 0x0003e20000100800 */
[----:B0-----:R-:W-:Y:S02]  /*a290*/  SHF.R.S32.HI R5, RZ, 0x1f, R3 ;  /* 0x0000001fff057819 */ /* 0x001fe40000011403 */
[----:B------:R-:W-:Y:S01]  /*a2a0*/  IADD3.X R3, R13, UR15, RZ, P1, !PT ;  /* 0x0000000f0d037c10 */ /* 0x000fe20008ffe4ff */
[----:B-1----:R-:W4:Y:S04]  /*a2b0*/  LDL.LU R19, [R1+0x2c] ;  /* 0x00002c0001137983 */ /* 0x002f280000300800 */
[----:B------:R-:W-:Y:S04]  /*a2c0*/  STL [R1+0x29c], R4 ;  /* 0x00029c0401007387 */ /* 0x000fe80000100800 */
[----:B------:R0:W-:Y:S04]  /*a2d0*/  STL [R1+0x2d8], R21 ;  /* 0x0002d81501007387 */ /* 0x0001e80000100800 */
[----:B------:R-:W4:Y:S04]  /*a2e0*/  LDL.LU R13, [R1+0x24] ;  /* 0x00002400010d7983 */ /* 0x000f280000300800 */
[----:B------:R-:W4:Y:S01]  /*a2f0*/  LDL.LU R23, [R1+0x30] ;  /* 0x0000300001177983 */ /* 0x000f220000300800 */
[----:B0-----:R-:W-:-:S03]  /*a300*/  IADD3 R21, P1, R2, UR14, RZ ;  /* 0x0000000e02157c10 */ /* 0x001fc6000ff3e0ff */
[----:B------:R0:W-:Y:S04]  /*a310*/  STL [R1+0x2a4], R3 ;  /* 0x0002a40301007387 */ /* 0x0001e80000100800 */
[----:B------:R1:W-:Y:S04]  /*a320*/  STL [R1+0x2e0], R21 ;  /* 0x0002e01501007387 */ /* 0x0003e80000100800 */
[----:B------:R-:W4:Y:S01]  /*a330*/  LDL.LU R22, [R1+0x34] ;  /* 0x0000340001167983 */ /* 0x000f220000300800 */
[----:B------:R-:W-:Y:S02]  /*a340*/  SHF.R.S32.HI R4, RZ, 0x1f, R2 ;  /* 0x0000001fff047819 */ /* 0x000fe40000011402 */
[----:B------:R-:W-:-:S02]  /*a350*/  IADD3.X R2, R12, UR15, RZ, P0, !PT ;  /* 0x0000000f0c027c10 */ /* 0x000fc400087fe4ff */
[----:B------:R-:W-:Y:S02]  /*a360*/  IADD3 R12, P0, R0, UR14, RZ ;  /* 0x0000000e000c7c10 */ /* 0x000fe4000ff1e0ff */
[----:B0-----:R-:W-:Y:S01]  /*a370*/  SHF.R.S32.HI R3, RZ, 0x1f, R0 ;  /* 0x0000001fff037819 */ /* 0x001fe20000011400 */
[----:B------:R-:W-:Y:S01]  /*a380*/  STL [R1+0x2ac], R2 ;  /* 0x0002ac0201007387 */ /* 0x000fe20000100800 */
[----:B------:R-:W-:-:S03]  /*a390*/  IADD3.X R0, R11, UR15, RZ, P6, !PT ;  /* 0x0000000f0b007c10 */ /* 0x000fc6000b7fe4ff */
[----:B------:R2:W-:Y:S04]  /*a3a0*/  STL [R1+0x2e8], R12 ;  /* 0x0002e80c01007387 */ /* 0x0005e80000100800 */
[----:B-1----:R-:W4:Y:S04]  /*a3b0*/  LDL.LU R21, [R1+0x38] ;  /* 0x0000380001157983 */ /* 0x002f280000300800 */
[----:B------:R-:W-:Y:S01]  /*a3c0*/  STL [R1+0x2b4], R0 ;  /* 0x0002b40001007387 */ /* 0x000fe20000100800 */
[----:B--2---:R-:W-:Y:S02]  /*a3d0*/  IADD3 R12, P6, R20, UR14, RZ ;  /* 0x0000000e140c7c10 */ /* 0x004fe4000ffde0ff */
[----:B------:R-:W-:-:S03]  /*a3e0*/  SHF.R.S32.HI R2, RZ, 0x1f, R20 ;  /* 0x0000001fff027819 */ /* 0x000fc60000011414 */
[----:B------:R-:W-:Y:S04]  /*a3f0*/  STL [R1+0x2f0], R12 ;  /* 0x0002f00c01007387 */ /* 0x000fe80000100800 */
[----:B------:R-:W2:Y:S01]  /*a400*/  LDL.LU R20, [R1+0x3c] ;  /* 0x00003c0001147983 */ /* 0x000ea20000300800 */
[----:B------:R-:W-:-:S05]  /*a410*/  IADD3.X R11, R10, UR15, RZ, P5, !PT ;  /* 0x0000000f0a0b7c10 */ /* 0x000fca000affe4ff */
[----:B------:R0:W-:Y:S04]  /*a420*/  STL [R1+0x2bc], R11 ;  /* 0x0002bc0b01007387 */ /* 0x0001e80000100800 */
[----:B0-----:R-:W2:Y:S01]  /*a430*/  LDL.LU R11, [R1+0x40] ;  /* 0x00004000010b7983 */ /* 0x001ea20000300800 */
[----:B------:R-:W-:Y:S02]  /*a440*/  IADD3.X R6, R6, UR15, RZ, P3, !PT ;  /* 0x0000000f06067c10 */ /* 0x000fe40009ffe4ff */
[----:B------:R-:W-:Y:S02]  /*a450*/  IADD3.X R5, R5, UR15, RZ, P2, !PT ;  /* 0x0000000f05057c10 */ /* 0x000fe400097fe4ff */
[----:B------:R-:W-:Y:S02]  /*a460*/  IADD3.X R4, R4, UR15, RZ, P1, !PT ;  /* 0x0000000f04047c10 */ /* 0x000fe40008ffe4ff */
[----:B-----5:R-:W-:-:S05]  /*a470*/  IADD3 R10, P5, R7, UR14, RZ ;  /* 0x0000000e070a7c10 */ /* 0x020fca000ffbe0ff */
[----:B------:R0:W-:Y:S01]  /*a480*/  STL [R1+0x2f8], R10 ;  /* 0x0002f80a01007387 */ /* 0x0001e20000100800 */
[----:B------:R-:W-:-:S03]  /*a490*/  SHF.R.S32.HI R0, RZ, 0x1f, R7 ;  /* 0x0000001fff007819 */ /* 0x000fc60000011407 */
[----:B------:R-:W5:Y:S01]  /*a4a0*/  LDL.LU R12, [R1+0x44] ;  /* 0x00004400010c7983 */ /* 0x000f620000300800 */
[----:B0-----:R-:W-:Y:S02]  /*a4b0*/  IADD3.X R10, R9, UR15, RZ, P4, !PT ;  /* 0x0000000f090a7c10 */ /* 0x001fe4000a7fe4ff */
[----:B---3--:R-:W-:Y:S02]  /*a4c0*/  IADD3 R9, P4, R8, UR14, RZ ;  /* 0x0000000e08097c10 */ /* 0x008fe4000ff9e0ff */
[----:B------:R-:W-:Y:S01]  /*a4d0*/  SHF.R.S32.HI R7, RZ, 0x1f, R8 ;  /* 0x0000001fff077819 */ /* 0x000fe20000011408 */
[----:B------:R-:W-:Y:S04]  /*a4e0*/  STL [R1+0x2c4], R10 ;  /* 0x0002c40a01007387 */ /* 0x000fe80000100800 */
[----:B------:R0:W-:Y:S01]  /*a4f0*/  STL [R1+0x300], R9 ;  /* 0x0003000901007387 */ /* 0x0001e20000100800 */
[----:B----4-:R-:W-:-:S02]  /*a500*/  SHF.R.S32.HI R8, RZ, 0x1f, R13 ;  /* 0x0000001fff087819 */ /* 0x010fc4000001140d */
[----:B0-----:R-:W-:Y:S02]  /*a510*/  IADD3 R9, P3, R13, UR14, RZ ;  /* 0x0000000e0d097c10 */ /* 0x001fe4000ff7e0ff */
[----:B------:R-:W3:Y:S04]  /*a520*/  LDL.LU R13, [R1+0x48] ;  /* 0x00004800010d7983 */ /* 0x000ee80000300800 */
[----:B------:R0:W-:Y:S04]  /*a530*/  STL [R1+0x2cc], R6 ;  /* 0x0002cc0601007387 */ /* 0x0001e80000100800 */
[----:B------:R1:W-:Y:S01]  /*a540*/  STL [R1+0x308], R9 ;  /* 0x0003080901007387 */ /* 0x0003e20000100800 */
[----:B0-----:R-:W-:-:S02]  /*a550*/  SHF.R.S32.HI R6, RZ, 0x1f, R17 ;  /* 0x0000001fff067819 */ /* 0x001fc40000011411 */
[----:B-1----:R-:W-:Y:S02]  /*a560*/  IADD3 R9, P2, R17, UR14, RZ ;  /* 0x0000000e11097c10 */ /* 0x002fe4000ff5e0ff */
[----:B------:R-:W4:Y:S04]  /*a570*/  LDL.LU R17, [R1+0x50] ;  /* 0x0000500001117983 */ /* 0x000f280000300800 */
[----:B------:R0:W-:Y:S04]  /*a580*/  STL [R1+0x2d4], R5 ;  /* 0x0002d40501007387 */ /* 0x0001e80000100800 */
[----:B------:R1:W-:Y:S01]  /*a590*/  STL [R1+0x310], R9 ;  /* 0x0003100901007387 */ /* 0x0003e20000100800 */
[----:B0-----:R-:W-:-:S02]  /*a5a0*/  SHF.R.S32.HI R5, RZ, 0x1f, R19 ;  /* 0x0000001fff057819 */ /* 0x001fc40000011413 */
[----:B-1----:R-:W-:Y:S02]  /*a5b0*/  IADD3 R9, P1, R19, UR14, RZ ;  /* 0x0000000e13097c10 */ /* 0x002fe4000ff3e0ff */
[----:B------:R-:W4:Y:S01]  /*a5c0*/  LDL.LU R19, [R1+0x7c] ;  /* 0x00007c0001137983 */ /* 0x000f220000300800 */
[----:B------:R-:W-:-:S03]  /*a5d0*/  IADD3.X R3, R3, UR15, RZ, P0, !PT ;  /* 0x0000000f03037c10 */ /* 0x000fc600087fe4ff */
[----:B------:R0:W-:Y:S04]  /*a5e0*/  STL [R1+0x2dc], R4 ;  /* 0x0002dc0401007387 */ /* 0x0001e80000100800 */
[----:B------:R1:W-:Y:S01]  /*a5f0*/  STL [R1+0x318], R9 ;  /* 0x0003180901007387 */ /* 0x0003e20000100800 */
[----:B------:R-:W-:Y:S02]  /*a600*/  IADD3.X R2, R2, UR15, RZ, P6, !PT ;  /* 0x0000000f02027c10 */ /* 0x000fe4000b7fe4ff */
[----:B0-----:R-:W-:Y:S02]  /*a610*/  SHF.R.S32.HI R4, RZ, 0x1f, R23 ;  /* 0x0000001fff047819 */ /* 0x001fe40000011417 */
        /* <DEDUP_REMOVED lines=10> */
[----:B0-----:R-:W-:Y:S02]  /*a6c0*/  SHF.R.S32.HI R2, RZ, 0x1f, R21 ;  /* 0x0000001fff027819 */ /* 0x001fe40000011415 */
[----:B-1----:R-:W-:Y:S02]  /*a6d0*/  IADD3 R9, P5, R21, UR14, RZ ;  /* 0x0000000e15097c10 */ /* 0x002fe4000ffbe0ff */
[----:B------:R-:W4:Y:S01]  /*a6e0*/  LDL.LU R21, [R1+0x90] ;  /* 0x0000900001157983 */ /* 0x000f220000300800 */
[----:B------:R-:W-:-:S03]  /*a6f0*/  IADD3.X R10, R7, UR15, RZ, P4, !PT ;  /* 0x0000000f070a7c10 */ /* 0x000fc6000a7fe4ff */
[----:B------:R-:W-:Y:S04]  /*a700*/  STL [R1+0x2f4], R0 ;  /* 0x0002f40001007387 */ /* 0x000fe80000100800 */
[----:B------:R2:W-:Y:S04]  /*a710*/  STL [R1+0x32c], R9 ;  /* 0x00032c0901007387 */ /* 0x0005e80000100800 */
[----:B------:R-:W-:Y:S01]  /*a720*/  STL [R1+0x2fc], R10 ;  /* 0x0002fc0a01007387 */ /* 0x000fe20000100800 */
[----:B--2---:R-:W-:Y:S02]  /*a730*/  IADD3 R9, P4, R20, UR14, RZ ;  /* 0x0000000e14097c10 */ /* 0x004fe4000ff9e0ff */
[----:B------:R-:W-:-:S03]  /*a740*/  SHF.R.S32.HI R0, RZ, 0x1f, R20 ;  /* 0x0000001fff007819 */ /* 0x000fc60000011414 */
[----:B------:R0:W-:Y:S04]  /*a750*/  STL [R1+0x334], R9 ;  /* 0x0003340901007387 */ /* 0x0001e80000100800 */
[----:B------:R-:W2:Y:S01]  /*a760*/  LDL.LU R20, [R1+0x94] ;  /* 0x0000940001147983 */ /* 0x000ea20000300800 */
[----:B------:R-:W-:Y:S02]  /*a770*/  IADD3.X R8, R8, UR15, RZ, P3, !PT ;  /* 0x0000000f08087c10 */ /* 0x000fe40009ffe4ff */
[----:B0-----:R-:W-:-:S03]  /*a780*/  IADD3 R9, P3, R11, UR14, RZ ;  /* 0x0000000e0b097c10 */ /* 0x001fc6000ff7e0ff */
[----:B------:R-:W-:Y:S01]  /*a790*/  STL [R1+0x304], R8 ;  /* 0x0003040801007387 */ /* 0x000fe20000100800 */
[----:B------:R-:W-:Y:S02]  /*a7a0*/  SHF.R.S32.HI R7, RZ, 0x1f, R11 ;  /* 0x0000001fff077819 */ /* 0x000fe4000001140b */
[----:B------:R-:W-:Y:S01]  /*a7b0*/  IADD3.X R6, R6, UR15, RZ, P2, !PT ;  /* 0x0000000f06067c10 */ /* 0x000fe200097fe4ff */
[----:B------:R5:W-:Y:S04]  /*a7c0*/  STL [R1+0x33c], R9 ;  /* 0x00033c0901007387 */ /* 0x000be80000100800 */
[----:B------:R-:W2:Y:S01]  /*a7d0*/  LDL.LU R11, [R1+0x98] ;  /* 0x00009800010b7983 */ /* 0x000ea20000300800 */
[----:B------:R-:W-:-:S03]  /*a7e0*/  IADD3.X R5, R5, UR15, RZ, P1, !PT ;  /* 0x0000000f05057c10 */ /* 0x000fc60008ffe4ff */
[----:B------:R-:W-:Y:S01]  /*a7f0*/  STL [R1+0x30c], R6 ;  /* 0x00030c0601007387 */ /* 0x000fe20000100800 */
[----:B------:R-:W-:Y:S02]  /*a800*/  IADD3.X R4, R4, UR15, RZ, P0, !PT ;  /* 0x0000000f04047c10 */ /* 0x000fe400087fe4ff */
[----:B------:R-:W-:Y:S02]  /*a810*/  IADD3.X R3, R3, UR15, RZ, P6, !PT ;  /* 0x0000000f03037c10 */ /* 0x000fe4000b7fe4ff */
[----:B-----5:R-:W-:Y:S02]  /*a820*/  IADD3 R9, P2, R12, UR14, RZ ;  /* 0x0000000e0c097c10 */ /* 0x020fe4000ff5e0ff */
[----:B------:R-:W-:-:S03]  /*a830*/  SHF.R.S32.HI R8, RZ, 0x1f, R12 ;  /* 0x0000001fff087819 */ /* 0x000fc6000001140c */
[----:B------:R3:W-:Y:S04]  /*a840*/  STL [R1+0x344], R9 ;  /* 0x0003440901007387 */ /* 0x0007e80000100800 */
[----:B------:R-:W5:Y:S04]  /*a850*/  LDL.LU R12, [R1+0x9c] ;  /* 0x00009c00010c7983 */ /* 0x000f680000300800 */
[----:B------:R-:W-:Y:S01]  /*a860*/  STL [R1+0x314], R5 ;  /* 0x0003140501007387 */ /* 0x000fe20000100800 */
[----:B---3--:R-:W-:Y:S02]  /*a870*/  IADD3 R9, P1, R13, UR14, RZ ;  /* 0x0000000e0d097c10 */ /* 0x008fe4000ff3e0ff */
[----:B------:R-:W-:-:S03]  /*a880*/  SHF.R.S32.HI R6, RZ, 0x1f, R13 ;  /* 0x0000001fff067819 */ /* 0x000fc6000001140d */
[----:B------:R4:W-:Y:S04]  /*a890*/  STL [R1+0x34c], R9 ;  /* 0x00034c0901007387 */ /* 0x0009e80000100800 */
[----:B------:R-:W3:Y:S04]  /*a8a0*/  LDL.LU R13, [R1+0xa0] ;  /* 0x0000a000010d7983 */ /* 0x000ee80000300800 */
[----:B------:R-:W-:Y:S01]  /*a8b0*/  STL [R1+0x31c], R4 ;  /* 0x00031c0401007387 */ /* 0x000fe20000100800 */
[----:B----4-:R-:W-:Y:S02]  /*a8c0*/  IADD3 R9, P0, R17, UR14, RZ ;  /* 0x0000000e11097c10 */ /* 0x010fe4000ff1e0ff */
[----:B------:R-:W-:-:S03]  /*a8d0*/  SHF.R.S32.HI R5, RZ, 0x1f, R17 ;  /* 0x0000001fff057819 */ /* 0x000fc60000011411 */
[----:B------:R0:W-:Y:S04]  /*a8e0*/  STL [R1+0x354], R9 ;  /* 0x0003540901007387 */ /* 0x0001e80000100800 */
[----:B------:R-:W4:Y:S01]  /*a8f0*/  LDL.LU R17, [R1+0xa4] ;  /* 0x0000a40001117983 */ /* 0x000f220000300800 */
[----:B------:R-:W-:-:S03]  /*a900*/  IADD3.X R2, R2, UR15, RZ, P5, !PT ;  /* 0x0000000f02027c10 */ /* 0x000fc6000affe4ff */
[----:B------:R-:W-:Y:S01]  /*a910*/  STL [R1+0x324], R3 ;  /* 0x0003240301007387 */ /* 0x000fe20000100800 */
[----:B0-----:R-:W-:Y:S02]  /*a920*/  IADD3 R9, P6, R19, UR14, RZ ;  /* 0x0000000e13097c10 */ /* 0x001fe4000ffde0ff */
        /* <DEDUP_REMOVED lines=10> */
[----:B------:R1:W-:Y:S01]  /*a9d0*/  STL [R1+0x330], R0 ;  /* 0x0003300001007387 */ /* 0x0003e20000100800 */
[----:B0-----:R-:W-:Y:S02]  /*a9e0*/  IADD3 R9, P4, R22, UR14, RZ ;  /* 0x0000000e16097c10 */ /* 0x001fe4000ff9e0ff */
[----:B------:R-:W-:-:S03]  /*a9f0*/  SHF.R.S32.HI R2, RZ, 0x1f, R22 ;  /* 0x0000001fff027819 */ /* 0x000fc60000011416 */
[----:B------:R0:W-:Y:S04]  /*aa00*/  STL [R1+0x36c], R9 ;  /* 0x00036c0901007387 */ /* 0x0001e80000100800 */
[----:B------:R-:W4:Y:S04]  /*aa10*/  LDL.LU R22, [R1+0xb4] ;  /* 0x0000b40001167983 */ /* 0x000f280000300800 */
[----:B------:R2:W-:Y:S01]  /*aa20*/  STL [R1+0x338], R7 ;  /* 0x0003380701007387 */ /* 0x0005e20000100800 */
[----:B-1----:R-:W-:Y:S02]  /*aa30*/  SHF.R.S32.HI R0, RZ, 0x1f, R21 ;  /* 0x0000001fff007819 */ /* 0x002fe40000011415 */
[----:B0-----:R-:W-:-:S02]  /*aa40*/  IADD3 R9, P3, R21, UR14, RZ ;  /* 0x0000000e15097c10 */ /* 0x001fc4000ff7e0ff */
[----:B------:R-:W4:Y:S01]  /*aa50*/  LDL.LU R21, [R1+0xb8] ;  /* 0x0000b80001157983 */ /* 0x000f220000300800 */
[----:B------:R-:W-:-:S03]  /*aa60*/  IADD3.X R8, R8, UR15, RZ, P2, !PT ;  /* 0x0000000f08087c10 */ /* 0x000fc600097fe4ff */
[----:B------:R0:W-:Y:S01]  /*aa70*/  STL [R1+0x374], R9 ;  /* 0x0003740901007387 */ /* 0x0001e20000100800 */
[----:B--2---:R-:W-:Y:S02]  /*aa80*/  SHF.R.S32.HI R7, RZ, 0x1f, R20 ;  /* 0x0000001fff077819 */ /* 0x004fe40000011414 */
[----:B0-----:R-:W-:Y:S02]  /*aa90*/  IADD3 R9, P2, R20, UR14, RZ ;  /* 0x0000000e14097c10 */ /* 0x001fe4000ff5e0ff */
[----:B------:R-:W2:Y:S01]  /*aaa0*/  LDL.LU R20, [R1+0xbc] ;  /* 0x0000bc0001147983 */ /* 0x000ea20000300800 */
[----:B------:R-:W-:-:S03]  /*aab0*/  IADD3.X R6, R6, UR15, RZ, P1, !PT ;  /* 0x0000000f06067c10 */ /* 0x000fc60008ffe4ff */
[----:B------:R0:W-:Y:S04]  /*aac0*/  STL [R1+0x340], R8 ;  /* 0x0003400801007387 */ /* 0x0001e80000100800 */
[----:B------:R1:W-:Y:S01]  /*aad0*/  STL [R1+0x37c], R9 ;  /* 0x00037c0901007387 */ /* 0x0003e20000100800 */
[----:B------:R-:W-:Y:S02]  /*aae0*/  IADD3.X R5, R5, UR15, RZ, P0, !PT ;  /* 0x0000000f05057c10 */ /* 0x000fe400087fe4ff */
[----:B0-----:R-:W-:Y:S02]  /*aaf0*/  SHF.R.S32.HI R8, RZ, 0x1f, R11 ;  /* 0x0000001fff087819 */ /* 0x001fe4000001140b */
[----:B-1----:R-:W-:Y:S02]  /*ab00*/  IADD3 R9, P1, R11, UR14, RZ ;  /* 0x0000000e0b097c10 */ /* 0x002fe4000ff3e0ff */
[----:B------:R-:W2:Y:S04]  /*ab10*/  LDL.LU R11, [R1+0xc4] ;  /* 0x0000c400010b7983 */ /* 0x000ea80000300800 */
[----:B------:R5:W-:Y:S04]  /*ab20*/  STL [R1+0x348], R6 ;  /* 0x0003480601007387 */ /* 0x000be80000100800 */
[----:B------:R0:W-:Y:S01]  /*ab30*/  STL [R1+0x384], R9 ;  /* 0x0003840901007387 */ /* 0x0001e20000100800 */
[----:B------:R-:W-:-:S02]  /*ab40*/  IADD3.X R4, R4, UR15, RZ, P6, !PT ;  /* 0x0000000f04047c10 */ /* 0x000fc4000b7fe4ff */
[----:B------:R-:W-:Y:S02]  /*ab50*/  IADD3.X R3, R3, UR15, RZ, P5, !PT ;  /* 0x0000000f03037c10 */ /* 0x000fe4000affe4ff */
[----:B------:R-:W-:Y:S02]  /*ab60*/  IADD3.X R2, R2, UR15, RZ, P4, !PT ;  /* 0x0000000f02027c10 */ /* 0x000fe4000a7fe4ff */
[----:B-----5:R-:W-:Y:S02]  /*ab70*/  SHF.R.S32.HI R6, RZ, 0x1f, R12 ;  /* 0x0000001fff067819 */ /* 0x020fe4000001140c */
[----:B0-----:R-:W-:Y:S02]  /*ab80*/  IADD3 R9, P0, R12, UR14, RZ ;  /* 0x0000000e0c097c10 */ /* 0x001fe4000ff1e0ff */
[----:B------:R-:W5:Y:S04]  /*ab90*/  LDL.LU R12, [R1+0xc8] ;  /* 0x0000c800010c7983 */ /* 0x000f680000300800 */
[----:B------:R3:W-:Y:S04]  /*aba0*/  STL [R1+0x350], R5 ;  /* 0x0003500501007387 */ /* 0x0007e80000100800 */
[----:B------:R0:W-:Y:S01]  /*abb0*/  STL [R1+0x38c], R9 ;  /* 0x00038c0901007387 */ /* 0x0001e20000100800 */
[----:B---3--:R-:W-:-:S02]  /*abc0*/  SHF.R.S32.HI R5, RZ, 0x1f, R13 ;  /* 0x0000001fff057819 */ /* 0x008fc4000001140d */
[----:B0-----:R-:W-:Y:S02]  /*abd0*/  IADD3 R9, P6, R13, UR14, RZ ;  /* 0x0000000e0d097c10 */ /* 0x001fe4000ffde0ff */
[----:B------:R-:W3:Y:S04]  /*abe0*/  LDL.LU R13, [R1+0x118] ;  /* 0x00011800010d7983 */ /* 0x000ee80000300800 */
[----:B------:R4:W-:Y:S04]  /*abf0*/  STL [R1+0x358], R4 ;  /* 0x0003580401007387 */ /* 0x0009e80000100800 */
[----:B------:R0:W-:Y:S01]  /*ac00*/  STL [R1+0x394], R9 ;  /* 0x0003940901007387 */ /* 0x0001e20000100800 */
[----:B----4-:R-:W-:-:S02]  /*ac10*/  SHF.R.S32.HI R4, RZ, 0x1f, R17 ;  /* 0x0000001fff047819 */ /* 0x010fc40000011411 */
[----:B0-----:R-:W-:Y:S02]  /*ac20*/  IADD3 R9, P5, R17, UR14, RZ ;  /* 0x0000000e11097c10 */ /* 0x001fe4000ffbe0ff */
[----:B------:R-:W4:Y:S04]  /*ac30*/  LDL.LU R17, [R1+0x11c] ;  /* 0x00011c0001117983 */ /* 0x000f280000300800 */
[----:B------:R0:W-:Y:S04]  /*ac40*/  STL [R1+0x360], R3 ;  /* 0x0003600301007387 */ /* 0x0001e80000100800 */
[----:B------:R1:W-:Y:S01]  /*ac50*/  STL [R1+0x39c], R9 ;  /* 0x00039c0901007387 */ /* 0x0003e20000100800 */
[----:B------:R-:W-:-:S02]  /*ac60*/  IADD3.X R0, R0, UR15, RZ, P3, !PT ;  /* 0x0000000f00007c10 */ /* 0x000fc40009ffe4ff */
[----:B0-----:R-:W-:Y:S02]  /*ac70*/  SHF.R.S32.HI R3, RZ, 0x1f, R19 ;  /* 0x0000001fff037819 */ /* 0x001fe40000011413 */
[----:B-1----:R-:W-:Y:S02]  /*ac80*/  IADD3 R9, P4, R19, UR14, RZ ;  /* 0x0000000e13097c10 */ /* 0x002fe4000ff9e0ff */
[----:B------:R-:W4:Y:S04]  /*ac90*/  LDL.LU R19, [R1+0x138] ;  /* 0x0001380001137983 */ /* 0x000f280000300800 */
[----:B------:R0:W-:Y:S04]  /*aca0*/  STL [R1+0x368], R2 ;  /* 0x0003680201007387 */ /* 0x0001e80000100800 */
[----:B------:R1:W-:Y:S01]  /*acb0*/  STL [R1+0x3a4], R9 ;  /* 0x0003a40901007387 */ /* 0x0003e20000100800 */
[----:B------:R-:W-:-:S02]  /*acc0*/  IADD3.X R10, R7, UR15, RZ, P2, !PT ;  /* 0x0000000f070a7c10 */ /* 0x000fc400097fe4ff */
[----:B0-----:R-:W-:Y:S02]  /*acd0*/  SHF.R.S32.HI R2, RZ, 0x1f, R23 ;  /* 0x0000001fff027819 */ /* 0x001fe40000011417 */
[----:B-1----:R-:W-:Y:S02]  /*ace0*/  IADD3 R9, P3, R23, UR14, RZ ;  /* 0x0000000e17097c10 */ /* 0x002fe4000ff7e0ff */
[----:B------:R-:W4:Y:S04]  /*acf0*/  LDL.LU R23, [R1+0x154] ;  /* 0x0001540001177983 */ /* 0x000f280000300800 */
[----:B------:R-:W-:Y:S04]  /*ad00*/  STL [R1+0x370], R0 ;  /* 0x0003700001007387 */ /* 0x000fe80000100800 */
[----:B------:R0:W-:Y:S01]  /*ad10*/  STL [R1+0x3ac], R9 ;  /* 0x0003ac0901007387 */ /* 0x0001e20000100800 */
[----:B------:R-:W-:-:S03]  /*ad20*/  IADD3.X R8, R8, UR15, RZ, P1, !PT ;  /* 0x0000000f08087c10 */ /* 0x000fc60008ffe4ff */
[----:B------:R-:W-:Y:S01]  /*ad30*/  STL [R1+0x378], R10 ;  /* 0x0003780a01007387 */ /* 0x000fe20000100800 */
[----:B0-----:R-:W-:Y:S02]  /*ad40*/  IADD3 R9, P2, R22, UR14, RZ ;  /* 0x0000000e16097c10 */ /* 0x001fe4000ff5e0ff */
[----:B------:R-:W-:-:S03]  /*ad50*/  SHF.R.S32.HI R0, RZ, 0x1f, R22 ;  /* 0x0000001fff007819 */ /* 0x000fc60000011416 */
[----:B------:R0:W-:Y:S04]  /*ad60*/  STL [R1+0x3b4], R9 ;  /* 0x0003b40901007387 */ /* 0x0001e80000100800 */
[----:B------:R-:W4:Y:S01]  /*ad70*/  LDL.LU R22, [R1+0x184] ;  /* 0x0001840001167983 */ /* 0x000f220000300800 */
[----:B0-----:R-:W-:-:S03]  /*ad80*/  IADD3 R9, P1, R21, UR14, RZ ;  /* 0x0000000e15097c10 */ /* 0x001fc6000ff3e0ff */
[----:B------:R-:W-:Y:S01]  /*ad90*/  STL [R1+0x380], R8 ;  /* 0x0003800801007387 */ /* 0x000fe20000100800 */
[----:B------:R-:W-:-:S03]  /*ada0*/  SHF.R.S32.HI R7, RZ, 0x1f, R21 ;  /* 0x0000001fff077819 */ /* 0x000fc60000011415 */
[----:B------:R2:W-:Y:S04]  /*adb0*/  STL [R1+0x3bc], R9 ;  /* 0x0003bc0901007387 */ /* 0x0005e80000100800 */
[----:B------:R-:W4:Y:S01]  /*adc0*/  LDL.LU R21, [R1+0x180] ;  /* 0x0001800001157983 */ /* 0x000f220000300800 */
[----:B------:R-:W-:-:S05]  /*add0*/  IADD3.X R6, R6, UR15, RZ, P0, !PT ;  /* 0x0000000f06067c10 */ /* 0x000fca00087fe4ff */
[----:B------:R-:W-:Y:S01]  /*ade0*/  STL [R1+0x388], R6 ;  /* 0x0003880601007387 */ /* 0x000fe20000100800 */
[----:B--2---:R-:W-:Y:S02]  /*adf0*/  IADD3 R9, P0, R20, UR14, RZ ;  /* 0x0000000e14097c10 */ /* 0x004fe4000ff1e0ff */
[----:B------:R-:W-:-:S03]  /*ae00*/  SHF.R.S32.HI R8, RZ, 0x1f, R20 ;  /* 0x0000001fff087819 */ /* 0x000fc60000011414 */
[----:B------:R0:W-:Y:S04]  /*ae10*/  STL [R1+0x3c4], R9 ;  /* 0x0003c40901007387 */ /* 0x0001e80000100800 */
[----:B------:R-:W2:Y:S01]  /*ae20*/  LDL.LU R20, [R1+0x17c] ;  /* 0x00017c0001147983 */ /* 0x000ea20000300800 */
[----:B------:R-:W-:Y:S02]  /*ae30*/  IADD3.X R5, R5, UR15, RZ, P6, !PT ;  /* 0x0000000f05057c10 */ /* 0x000fe4000b7fe4ff */
[----:B------:R-:W-:-:S03]  /*ae40*/  IADD3.X R4, R4, UR15, RZ, P5, !PT ;  /* 0x0000000f04047c10 */ /* 0x000fc6000affe4ff */
[----:B------:R-:W-:Y:S01]  /*ae50*/  STL [R1+0x390], R5 ;  /* 0x0003900501007387 */ /* 0x000fe20000100800 */
[----:B0-----:R-:W-:Y:S02]  /*ae60*/  IADD3 R9, P6, R11, UR14, RZ ;  /* 0x0000000e0b097c10 */ /* 0x001fe4000ffde0ff */
[----:B------:R-:W-:-:S03]  /*ae70*/  SHF.R.S32.HI R6, RZ, 0x1f, R11 ;  /* 0x0000001fff067819 */ /* 0x000fc6000001140b */
        /* <DEDUP_REMOVED lines=27> */
[----:B------:R-:W-:Y:S02]  /*b030*/  IADD3.X R8, R8, UR15, RZ, P0, !PT ;  /* 0x0000000f08087c10 */ /* 0x000fe400087fe4ff */
[----:B-1----:R-:W-:-:S02]  /*b040*/  SHF.R.S32.HI R0, RZ, 0x1f, R23 ;  /* 0x0000001fff007819 */ /* 0x002fc40000011417 */
[----:B0-----:R-:W-:Y:S02]  /*b050*/  IADD3 R9, P1, R23, UR14, RZ ;  /* 0x0000000e17097c10 */ /* 0x001fe4000ff3e0ff */
[----:B------:R-:W4:Y:S04]  /*b060*/  LDL.LU R23, [R1+0x164] ;  /* 0x0001640001177983 */ /* 0x000f280000300800 */
[----:B------:R0:W-:Y:S01]  /*b070*/  STL [R1+0x3f4], R9 ;  /* 0x0003f40901007387 */ /* 0x0001e20000100800 */
[----:B------:R-:W-:Y:S02]  /*b080*/  IADD3.X R6, R6, UR15, RZ, P6, !PT ;  /* 0x0000000f06067c10 */ /* 0x000fe4000b7fe4ff */
[----:B------:R-:W-:Y:S02]  /*b090*/  SHF.R.S32.HI R7, RZ, 0x1f, R22 ;  /* 0x0000001fff077819 */ /* 0x000fe40000011416 */
[----:B0-----:R-:W-:-:S02]  /*b0a0*/  IADD3 R9, P0, R22, UR14, RZ ;  /* 0x0000000e16097c10 */ /* 0x001fc4000ff1e0ff */
[----:B------:R-:W4:Y:S04]  /*b0b0*/  LDL.LU R22, [R1+0x160] ;  /* 0x0001600001167983 */ /* 0x000f280000300800 */
[----:B------:R0:W-:Y:S04]  /*b0c0*/  STL [R1+0x3c0], R8 ;  /* 0x0003c00801007387 */ /* 0x0001e80000100800 */
[----:B------:R1:W-:Y:S01]  /*b0d0*/  STL [R1+0x3fc], R9 ;  /* 0x0003fc0901007387 */ /* 0x0003e20000100800 */
[----:B0-----:R-:W-:Y:S02]  /*b0e0*/  SHF.R.S32.HI R8, RZ, 0x1f, R21 ;  /* 0x0000001fff087819 */ /* 0x001fe40000011415 */
[----:B-1----:R-:W-:-:S02]  /*b0f0*/  IADD3 R9, P6, R21, UR14, RZ ;  /* 0x0000000e15097c10 */ /* 0x002fc4000ffde0ff */
[----:B------:R-:W4:Y:S01]  /*b100*/  LDL.LU R21, [R1+0x15c] ;  /* 0x00015c0001157983 */ /* 0x000f220000300800 */
[----:B------:R-:W-:-:S03]  /*b110*/  IADD3.X R5, R5, UR15, RZ, P5, !PT ;  /* 0x0000000f05057c10 */ /* 0x000fc6000affe4ff */
[----:B------:R2:W-:Y:S04]  /*b120*/  STL [R1+0x3c8], R6 ;  /* 0x0003c80601007387 */ /* 0x0005e80000100800 */
        /* <DEDUP_REMOVED lines=39> */
[----:B------:R-:W-:Y:S02]  /*b3a0*/  SHF.R.S32.HI R7, RZ, 0x1f, R23 ;  /* 0x0000001fff077819 */ /* 0x000fe40000011417 */
[----:B------:R-:W-:Y:S01]  /*b3b0*/  IADD3.X R6, R6, UR15, RZ, P5, !PT ;  /* 0x0000000f06067c10 */ /* 0x000fe2000affe4ff */
[----:B------:R0:W-:Y:S04]  /*b3c0*/  STL [R1+0x43c], R9 ;  /* 0x00043c0901007387 */ /* 0x0001e80000100800 */
[----:B------:R-:W4:Y:S01]  /*b3d0*/  LDL.LU R23, [R1+0x13c] ;  /* 0x00013c0001177983 */ /* 0x000f220000300800 */
[----:B------:R-:W-:-:S03]  /*b3e0*/  IADD3.X R5, R5, UR15, RZ, P4, !PT ;  /* 0x0000000f05057c10 */ /* 0x000fc6000a7fe4ff */
[----:B------:R-:W-:Y:S01]  /*b3f0*/  STL [R1+0x408], R6 ;  /* 0x0004080601007387 */ /* 0x000fe20000100800 */
[----:B0-----:R-:W-:Y:S02]  /*b400*/  IADD3 R9, P5, R22, UR14, RZ ;  /* 0x0000000e16097c10 */ /* 0x001fe4000ffbe0ff */
[----:B------:R-:W-:-:S03]  /*b410*/  SHF.R.S32.HI R8, RZ, 0x1f, R22 ;  /* 0x0000001fff087819 */ /* 0x000fc60000011416 */
[----:B------:R0:W-:Y:S04]  /*b420*/  STL [R1+0x444], R9 ;  /* 0x0004440901007387 */ /* 0x0001e80000100800 */
[----:B------:R-:W4:Y:S04]  /*b430*/  LDL.LU R22, [R1+0x134] ;  /* 0x0001340001167983 */ /* 0x000f280000300800 */
[----:B------:R-:W-:Y:S01]  /*b440*/  STL [R1+0x410], R5 ;  /* 0x0004100501007387 */ /* 0x000fe20000100800 */
[----:B0-----:R-:W-:Y:S02]  /*b450*/  IADD3 R9, P4, R21, UR14, RZ ;  /* 0x0000000e15097c10 */ /* 0x001fe4000ff9e0ff */
        /* <DEDUP_REMOVED lines=19> */
[----:B-----5:R-:W-:Y:S02]  /*b590*/  IADD3 R9, P1, R12, UR14, RZ ;  /* 0x0000000e0c097c10 */ /* 0x020fe4000ff3e0ff */
[----:B------:R-:W-:-:S03]  /*b5a0*/  SHF.R.S32.HI R3, RZ, 0x1f, R12 ;  /* 0x0000001fff037819 */ /* 0x000fc6000001140c */
[----:B------:R3:W-:Y:S04]  /*b5b0*/  STL [R1+0x464], R9 ;  /* 0x0004640901007387 */ /* 0x0007e80000100800 */
[----:B------:R-:W5:Y:S04]  /*b5c0*/  LDL.LU R12, [R1+0x124] ;  /* 0x00012400010c7983 */ /* 0x000f680000300800 */
[----:B------:R4:W-:Y:S01]  /*b5d0*/  STL [R1+0x430], R0 ;  /* 0x0004300001007387 */ /* 0x0009e20000100800 */
[----:B---3--:R-:W-:Y:S02]  /*b5e0*/  IADD3 R9, P0, R13, UR14, RZ ;  /* 0x0000000e0d097c10 */ /* 0x008fe4000ff1e0ff */
[----:B------:R-:W-:-:S03]  /*b5f0*/  SHF.R.S32.HI R2, RZ, 0x1f, R13 ;  /* 0x0000001fff027819 */ /* 0x000fc6000001140d */
[----:B------:R0:W-:Y:S04]  /*b600*/  STL [R1+0x46c], R9 ;  /* 0x00046c0901007387 */ /* 0x0001e80000100800 */
[----:B------:R-:W3:Y:S04]  /*b610*/  LDL.LU R13, [R1+0x120] ;  /* 0x00012000010d7983 */ /* 0x000ee80000300800 */
[----:B------:R1:W-:Y:S01]  /*b620*/  STL [R1+0x438], R7 ;  /* 0x0004380701007387 */ /* 0x0003e20000100800 */
[----:B------:R-:W-:Y:S02]  /*b630*/  IADD3.X R8, R8, UR15, RZ, P5, !PT ;  /* 0x0000000f08087c10 */ /* 0x000fe4000affe4ff */
[----:B----4-:R-:W-:-:S02]  /*b640*/  SHF.R.S32.HI R0, RZ, 0x1f, R17 ;  /* 0x0000001fff007819 */ /* 0x010fc40000011411 */
[----:B0-----:R-:W-:Y:S02]  /*b650*/  IADD3 R9, P6, R17, UR14, RZ ;  /* 0x0000000e11097c10 */ /* 0x001fe4000ffde0ff */
[----:B------:R-:W4:Y:S04]  /*b660*/  LDL.LU R17, [R1+0x114] ;  /* 0x0001140001117983 */ /* 0x000f280000300800 */
[----:B------:R0:W-:Y:S01]  /*b670*/  STL [R1+0x474], R9 ;  /* 0x0004740901007387 */ /* 0x0001e20000100800 */
[----:B------:R-:W-:Y:S02]  /*b680*/  IADD3.X R6, R6, UR15, RZ, P4, !PT ;  /* 0x0000000f06067c10 */ /* 0x000fe4000a7fe4ff */
[----:B------:R-:W-:Y:S02]  /*b690*/  IADD3.X R5, R5, UR15, RZ, P3, !PT ;  /* 0x0000000f05057c10 */ /* 0x000fe40009ffe4ff */
[----:B-1----:R-:W-:-:S02]  /*b6a0*/  SHF.R.S32.HI R7, RZ, 0x1f, R19 ;  /* 0x0000001fff077819 */ /* 0x002fc40000011413 */
[----:B0-----:R-:W-:Y:S02]  /*b6b0*/  IADD3 R9, P5, R19, UR14, RZ ;  /* 0x0000000e13097c10 */ /* 0x001fe4000ffbe0ff */
[----:B------:R-:W4:Y:S04]  /*b6c0*/  LDL.LU R19, [R1+0x110] ;  /* 0x0001100001137983 */ /* 0x000f280000300800 */
[----:B------:R0:W-:Y:S04]  /*b6d0*/  STL [R1+0x440], R8 ;  /* 0x0004400801007387 */ /* 0x0001e80000100800 */
[----:B------:R1:W-:Y:S01]  /*b6e0*/  STL [R1+0x47c], R9 ;  /* 0x00047c0901007387 */ /* 0x0003e20000100800 */
[----:B0-----:R-:W-:-:S02]  /*b6f0*/  SHF.R.S32.HI R8, RZ, 0x1f, R23 ;  /* 0x0000001fff087819 */ /* 0x001fc40000011417 */
        /* <DEDUP_REMOVED lines=26> */
[----:B------:R-:W-:Y:S04]  /*b8a0*/  STL [R1+0x468], R2 ;  /* 0x0004680201007387 */ /* 0x000fe80000100800 */
[----:B------:R5:W-:Y:S01]  /*b8b0*/  STL [R1+0x4a4], R9 ;  /* 0x0004a40901007387 */ /* 0x000be20000100800 */
[----:B------:R-:W-:-:S02]  /*b8c0*/  IADD3.X R10, R7, UR15, RZ, P5, !PT ;  /* 0x0000000f070a7c10 */ /* 0x000fc4000affe4ff */
[----:B------:R-:W-:Y:S02]  /*b8d0*/  IADD3.X R8, R8, UR15, RZ, P4, !PT ;  /* 0x0000000f08087c10 */ /* 0x000fe4000a7fe4ff */
[----:B------:R-:W-:Y:S02]  /*b8e0*/  IADD3.X R6, R6, UR15, RZ, P3, !PT ;  /* 0x0000000f06067c10 */ /* 0x000fe40009ffe4ff */
[----:B-----5:R-:W-:Y:S02]  /*b8f0*/  IADD3 R9, P6, R12, UR14, RZ ;  /* 0x0000000e0c097c10 */ /* 0x020fe4000ffde0ff */
[----:B------:R-:W-:Y:S02]  /*b900*/  SHF.R.S32.HI R2, RZ, 0x1f, R12 ;  /* 0x0000001fff027819 */ /* 0x000fe4000001140c */
[----:B------:R-:W5:Y:S04]  /*b910*/  LDL.LU R12, [R1+0xf8] ;  /* 0x0000f800010c7983 */ /* 0x000f680000300800 */
[----:B------:R-:W-:Y:S04]  /*b920*/  STL [R1+0x470], R0 ;  /* 0x0004700001007387 */ /* 0x000fe80000100800 */
[----:B------:R3:W-:Y:S04]  /*b930*/  STL [R1+0x4ac], R9 ;  /* 0x0004ac0901007387 */ /* 0x0007e80000100800 */
[----:B------:R-:W-:Y:S01]  /*b940*/  STL [R1+0x478], R10 ;  /* 0x0004780a01007387 */ /* 0x000fe20000100800 */
[----:B---3--:R-:W-:-:S02]  /*b950*/  IADD3 R9, P5, R13, UR14, RZ ;  /* 0x0000000e0d097c10 */ /* 0x008fc4000ffbe0ff */
[----:B------:R-:W-:-:S03]  /*b960*/  SHF.R.S32.HI R0, RZ, 0x1f, R13 ;  /* 0x0000001fff007819 */ /* 0x000fc6000001140d */
[----:B------:R4:W-:Y:S04]  /*b970*/  STL [R1+0x4b4], R9 ;  /* 0x0004b40901007387 */ /* 0x0009e80000100800 */
[----:B------:R-:W3:Y:S01]  /*b980*/  LDL.LU R13, [R1+0xf4] ;  /* 0x0000f400010d7983 */ /* 0x000ee20000300800 */
[----:B----4-:R-:W-:-:S03]  /*b990*/  IADD3 R9, P4, R17, UR14, RZ ;  /* 0x0000000e11097c10 */ /* 0x010fc6000ff9e0ff */
[----:B------:R-:W-:Y:S01]  /*b9a0*/  STL [R1+0x480], R8 ;  /* 0x0004800801007387 */ /* 0x000fe20000100800 */
[----:B------:R-:W-:-:S03]  /*b9b0*/  SHF.R.S32.HI R7, RZ, 0x1f, R17 ;  /* 0x0000001fff077819 */ /* 0x000fc60000011411 */
[----:B------:R0:W-:Y:S04]  /*b9c0*/  STL [R1+0x4bc], R9 ;  /* 0x0004bc0901007387 */ /* 0x0001e80000100800 */
[----:B------:R-:W4:Y:S01]  /*b9d0*/  LDL.LU R17, [R1+0xf0] ;  /* 0x0000f00001117983 */ /* 0x000f220000300800 */
[----:B------:R-:W-:-:S03]  /*b9e0*/  IADD3.X R5, R5, UR15, RZ, P2, !PT ;  /* 0x0000000f05057c10 */ /* 0x000fc600097fe4ff */
[----:B------:R-:W-:Y:S01]  /*b9f0*/  STL [R1+0x488], R6 ;  /* 0x0004880601007387 */ /* 0x000fe20000100800 */
[----:B------:R-:W-:Y:S02]  /*ba00*/  IADD3.X R4, R4, UR15, RZ, P1, !PT ;  /* 0x0000000f04047c10 */ /* 0x000fe40008ffe4ff */
        /* <DEDUP_REMOVED lines=28> */
[----:B------:R5:W-:Y:S01]  /*bbd0*/  STL [R1+0x4b0], R0 ;  /* 0x0004b00001007387 */ /* 0x000be20000100800 */
[----:B0-----:R-:W-:Y:S02]  /*bbe0*/  IADD3 R9, P5, R11, UR14, RZ ;  /* 0x0000000e0b097c10 */ /* 0x001fe4000ffbe0ff */
[----:B------:R-:W-:-:S03]  /*bbf0*/  SHF.R.S32.HI R2, RZ, 0x1f, R11 ;  /* 0x0000001fff027819 */ /* 0x000fc6000001140b */
[----:B------:R0:W-:Y:S04]  /*bc00*/  STL [R1+0x4ec], R9 ;  /* 0x0004ec0901007387 */ /* 0x0001e80000100800 */
[----:B------:R-:W2:Y:S04]  /*bc10*/  LDL.LU R11, [R1+0xd8] ;  /* 0x0000d800010b7983 */ /* 0x000ea80000300800 */
[----:B------:R3:W-:Y:S01]  /*bc20*/  STL [R1+0x4b8], R7 ;  /* 0x0004b80701007387 */ /* 0x0007e20000100800 */
[----:B------:R-:W-:Y:S02]  /*bc30*/  IADD3.X R8, R8, UR15, RZ, P3, !PT ;  /* 0x0000000f08087c10 */ /* 0x000fe40009ffe4ff */
[----:B------:R-:W-:-:S02]  /*bc40*/  IADD3.X R6, R6, UR15, RZ, P2, !PT ;  /* 0x0000000f06067c10 */ /* 0x000fc400097fe4ff */
[----:B------:R-:W-:Y:S02]  /*bc50*/  IADD3.X R5, R5, UR15, RZ, P1, !PT ;  /* 0x0000000f05057c10 */ /* 0x000fe40008ffe4ff */
[----:B-----5:R-:W-:Y:S02]  /*bc60*/  SHF.R.S32.HI R0, RZ, 0x1f, R12 ;  /* 0x0000001fff007819 */ /* 0x020fe4000001140c */
[----:B0-----:R-:W-:Y:S02]  /*bc70*/  IADD3 R9, P4, R12, UR14, RZ ;  /* 0x0000000e0c097c10 */ /* 0x001fe4000ff9e0ff */
[----:B------:R-:W5:Y:S04]  /*bc80*/  LDL.LU R12, [R1+0xd4] ;  /* 0x0000d400010c7983 */ /* 0x000f680000300800 */
[----:B------:R0:W-:Y:S01]  /*bc90*/  STL [R1+0x4f4], R9 ;  /* 0x0004f40901007387 */ /* 0x0001e20000100800 */
[----:B------:R-:W-:-:S02]  /*bca0*/  IADD3.X R4, R4, UR15, RZ, P0, !PT ;  /* 0x0000000f04047c10 */ /* 0x000fc400087fe4ff */
[----:B---3--:R-:W-:Y:S02]  /*bcb0*/  SHF.R.S32.HI R7, RZ, 0x1f, R13 ;  /* 0x0000001fff077819 */ /* 0x008fe4000001140d */
        /* <DEDUP_REMOVED lines=36> */
[----:B------:R-:W-:Y:S04]  /*bf00*/  STL [R1+0x4f0], R0 ;  /* 0x0004f00001007387 */ /* 0x000fe80000100800 */
[----:B------:R0:W-:Y:S01]  /*bf10*/  STL [R1+0x52c], R9 ;  /* 0x00052c0901007387 */ /* 0x0001e20000100800 */
[----:B------:R-:W-:-:S03]  /*bf20*/  IADD3.X R8, R8, UR15, RZ, P2, !PT ;  /* 0x0000000f08087c10 */ /* 0x000fc600097fe4ff */
[----:B------:R-:W-:Y:S01]  /*bf30*/  STL [R1+0x4f8], R10 ;  /* 0x0004f80a01007387 */ /* 0x000fe20000100800 */
[----:B0-----:R-:W-:Y:S02]  /*bf40*/  IADD3 R9, P3, R11, UR14, RZ ;  /* 0x0000000e0b097c10 */ /* 0x001fe4000ff7e0ff */
[----:B------:R-:W-:-:S03]  /*bf50*/  SHF.R.S32.HI R0, RZ, 0x1f, R11 ;  /* 0x0000001fff007819 */ /* 0x000fc6000001140b */
[----:B------:R5:W-:Y:S01]  /*bf60*/  STL [R1+0x534], R9 ;  /* 0x0005340901007387 */ /* 0x000be20000100800 */
[----:B------:R-:W-:-:S03]  /*bf70*/  IADD3.X R6, R6, UR15, RZ, P1, !PT ;  /* 0x0000000f06067c10 */ /* 0x000fc60008ffe4ff */
[----:B------:R-:W2:Y:S04]  /*bf80*/  LDL.LU R11, [R1+0x74] ;  /* 0x00007400010b7983 */ /* 0x000ea80000300800 */
[----:B------:R-:W-:Y:S01]  /*bf90*/  STL [R1+0x500], R8 ;  /* 0x0005000801007387 */ /* 0x000fe20000100800 */
[----:B------:R-:W-:Y:S02]  /*bfa0*/  IADD3.X R5, R5, UR15, RZ, P0, !PT ;  /* 0x0000000f05057c10 */ /* 0x000fe400087fe4ff */
[----:B-----5:R-:W-:Y:S02]  /*bfb0*/  IADD3 R9, P2, R12, UR14, RZ ;  /* 0x0000000e0c097c10 */ /* 0x020fe4000ff5e0ff */
[----:B------:R-:W-:-:S03]  /*bfc0*/  SHF.R.S32.HI R7, RZ, 0x1f, R12 ;  /* 0x0000001fff077819 */ /* 0x000fc6000001140c */
[----:B------:R3:W-:Y:S04]  /*bfd0*/  STL [R1+0x53c], R9 ;  /* 0x00053c0901007387 */ /* 0x0007e80000100800 */
[----:B------:R-:W5:Y:S04]  /*bfe0*/  LDL.LU R12, [R1+0x70] ;  /* 0x00007000010c7983 */ /* 0x000f680000300800 */
[----:B------:R-:W-:Y:S01]  /*bff0*/  STL [R1+0x508], R6 ;  /* 0x0005080601007387 */ /* 0x000fe20000100800 */
[----:B------:R-:W-:Y:S02]  /*c000*/  IADD3.X R4, R4, UR15, RZ, P6, !PT ;  /* 0x0000000f04047c10 */ /* 0x000fe4000b7fe4ff */
[----:B---3--:R-:W-:-:S02]  /*c010*/  IADD3 R9, P1, R13, UR14, RZ ;  /* 0x0000000e0d097c10 */ /* 0x008fc4000ff3e0ff */
        /* <DEDUP_REMOVED lines=32> */
[----:B------:R-:W-:Y:S01]  /*c220*/  STL [R1+0x538], R7 ;  /* 0x0005380701007387 */ /* 0x000fe20000100800 */
[----:B--2---:R-:W-:Y:S02]  /*c230*/  SHF.R.S32.HI R0, RZ, 0x1f, R20 ;  /* 0x0000001fff007819 */ /* 0x004fe40000011414 */
[----:B0-----:R-:W-:-:S02]  /*c240*/  IADD3 R9, P2, R20, UR14, RZ ;  /* 0x0000000e14097c10 */ /* 0x001fc4000ff5e0ff */
[----:B------:R-:W2:Y:S01]  /*c250*/  LDL.LU R20, [R1+0x54] ;  /* 0x0000540001147983 */ /* 0x000ea20000300800 */
[----:B------:R-:W-:Y:S02]  /*c260*/  IADD3.X R8, R8, UR15, RZ, P1, !PT ;  /* 0x0000000f08087c10 */ /* 0x000fe40008ffe4ff */
[----:B------:R-:W-:Y:S01]  /*c270*/  IADD3.X R6, R6, UR15, RZ, P0, !PT ;  /* 0x0000000f06067c10 */ /* 0x000fe200087fe4ff */
[----:B------:R0:W-:Y:S01]  /*c280*/  STL [R1+0x574], R9 ;  /* 0x0005740901007387 */ /* 0x0001e20000100800 */
[----:B------:R-:W-:-:S03]  /*c290*/  IADD3.X R5, R5, UR15, RZ, P6, !PT ;  /* 0x0000000f05057c10 */ /* 0x000fc6000b7fe4ff */
[----:B0-----:R-:W2:Y:S04]  /*c2a0*/  LDL.LU R9, [R1+0x4c] ;  /* 0x00004c0001097983 */ /* 0x001ea80000300800 */
[----:B------:R-:W-:Y:S01]  /*c2b0*/  STL [R1+0x540], R8 ;  /* 0x0005400801007387 */ /* 0x000fe20000100800 */
[----:B------:R-:W-:-:S05]  /*c2c0*/  IADD3 R10, P1, R11, UR14, RZ ;  /* 0x0000000e0b0a7c10 */ /* 0x000fca000ff3e0ff */
[----:B------:R0:W-:Y:S01]  /*c2d0*/  STL [R1+0x57c], R10 ;  /* 0x00057c0a01007387 */ /* 0x0001e20000100800 */
[----:B------:R-:W-:Y:S02]  /*c2e0*/  SHF.R.S32.HI R7, RZ, 0x1f, R11 ;  /* 0x0000001fff077819 */ /* 0x000fe4000001140b */
[----:B------:R-:W-:Y:S01]  /*c2f0*/  IADD3.X R4, R4, UR15, RZ, P5, !PT ;  /* 0x0000000f04047c10 */ /* 0x000fe2000affe4ff */
[----:B0-----:R-:W2:Y:S04]  /*c300*/  LDL.LU R10, [R1+0x1c] ;  /* 0x00001c00010a7983 */ /* 0x001ea80000300800 */
[----:B------:R-:W-:Y:S04]  /*c310*/  STL [R1+0x548], R6 ;  /* 0x0005480601007387 */ /* 0x000fe80000100800 */
[----:B------:R-:W2:Y:S01]  /*c320*/  LDL.LU R11, [R1+0x10] ;  /* 0x00001000010b7983 */ /* 0x000ea20000300800 */
[----:B-----5:R-:W-:-:S02]  /*c330*/  SHF.R.S32.HI R8, RZ, 0x1f, R12 ;  /* 0x0000001fff087819 */ /* 0x020fc4000001140c */
[----:B------:R-:W-:-:S05]  /*c340*/  IADD3 R12, P0, R12, UR14, RZ ;  /* 0x0000000e0c0c7c10 */ /* 0x000fca000ff1e0ff */
[----:B------:R0:W-:Y:S01]  /*c350*/  STL [R1+0x584], R12 ;  /* 0x0005840c01007387 */ /* 0x0001e20000100800 */
[----:B------:R-:W-:-:S03]  /*c360*/  IADD3.X R3, R3, UR15, RZ, P4, !PT ;  /* 0x0000000f03037c10 */ /* 0x000fc6000a7fe4ff */
[----:B0-----:R-:W5:Y:S04]  /*c370*/  LDL.LU R12, [R1+0xc] ;  /* 0x00000c00010c7983 */ /* 0x001f680000300800 */
[----:B------:R-:W-:Y:S01]  /*c380*/  STL [R1+0x550], R5 ;  /* 0x0005500501007387 */ /* 0x000fe20000100800 */
[----:B---3--:R-:W-:Y:S02]  /*c390*/  SHF.R.S32.HI R6, RZ, 0x1f, R13 ;  /* 0x0000001fff067819 */ /* 0x008fe4000001140d */
[----:B------:R-:W-:-:S05]  /*c3a0*/  IADD3 R13, P6, R13, UR14, RZ ;  /* 0x0000000e0d0d7c10 */ /* 0x000fca000ffde0ff */
[----:B------:R0:W-:Y:S04]  /*c3b0*/  STL [R1+0x58c], R13 ;  /* 0x00058c0d01007387 */ /* 0x0001e80000100800 */
[----:B0-----:R-:W3:Y:S04]  /*c3c0*/  LDL.LU R13, [R1+0x8] ;  /* 0x00000800010d7983 */ /* 0x001ee80000300800 */
[----:B------:R0:W-:Y:S01]  /*c3d0*/  STL [R1+0x558], R4 ;  /* 0x0005580401007387 */ /* 0x0001e20000100800 */
[----:B----4-:R-:W-:Y:S02]  /*c3e0*/  SHF.R.S32.HI R5, RZ, 0x1f, R17 ;  /* 0x0000001fff057819 */ /* 0x010fe40000011411 */
[----:B0-----:R-:W-:-:S02]  /*c3f0*/  IADD3 R4, P5, R17, UR14, RZ ;  /* 0x0000000e11047c10 */ /* 0x001fc4000ffbe0ff */
[----:B------:R-:W4:Y:S01]  /*c400*/  LDL.LU R17, [R1+0x4] ;  /* 0x0000040001117983 */ /* 0x000f220000300800 */
[----:B------:R-:W-:-:S03]  /*c410*/  IADD3.X R2, R2, UR15, RZ, P3, !PT ;  /* 0x0000000f02027c10 */ /* 0x000fc60009ffe4ff */
[----:B------:R0:W-:Y:S04]  /*c420*/  STL [R1+0x594], R4 ;  /* 0x0005940401007387 */ /* 0x0001e80000100800 */
[----:B------:R1:W-:Y:S01]  /*c430*/  STL [R1+0x560], R3 ;  /* 0x0005600301007387 */ /* 0x0003e20000100800 */
[----:B------:R-:W-:Y:S02]  /*c440*/  IADD3.X R0, R0, UR15, RZ, P2, !PT ;  /* 0x0000000f00007c10 */ /* 0x000fe400097fe4ff */
[----:B0-----:R-:W-:Y:S02]  /*c450*/  SHF.R.S32.HI R4, RZ, 0x1f, R19 ;  /* 0x0000001fff047819 */ /* 0x001fe40000011413 */
[----:B-1----:R-:W-:Y:S02]  /*c460*/  IADD3 R3, P4, R19, UR14, RZ ;  /* 0x0000000e13037c10 */ /* 0x002fe4000ff9e0ff */
[----:B------:R-:W4:Y:S04]  /*c470*/  LDL.LU R19, [R1] ;  /* 0x0000000001137983 */ /* 0x000f280000300800 */
        /* <DEDUP_REMOVED lines=19> */
[----:B--2---:R-:W-:-:S02]  /*c5b0*/  SHF.R.S32.HI R7, RZ, 0x1f, R20 ;  /* 0x0000001fff077819 */ /* 0x004fc40000011414 */
[----:B0-----:R-:W-:Y:S02]  /*c5c0*/  IADD3 R8, P0, R20, UR14, RZ ;  /* 0x0000000e14087c10 */ /* 0x001fe4000ff1e0ff */
[----:B------:R-:W2:Y:S01]  /*c5d0*/  LDL.LU R20, [R1+0x6f8] ;  /* 0x0006f80001147983 */ /* 0x000ea20000300800 */
[----:B------:R-:W-:-:S03]  /*c5e0*/  IADD3.X R6, R6, UR15, RZ, P6, !PT ;  /* 0x0000000f06067c10 */ /* 0x000fc6000b7fe4ff */
[----:B------:R0:W-:Y:S01]  /*c5f0*/  STL [R1+0x5bc], R8 ;  /* 0x0005bc0801007387 */ /* 0x0001e20000100800 */
[----:B------:R-:W-:-:S03]  /*c600*/  IADD3.X R5, R5, UR15, RZ, P5, !PT ;  /* 0x0000000f05057c10 */ /* 0x000fc6000affe4ff */
[----:B------:R-:W-:Y:S01]  /*c610*/  STL [R1+0x588], R6 ;  /* 0x0005880601007387 */ /* 0x000fe20000100800 */
[----:B0-----:R-:W-:Y:S02]  /*c620*/  SHF.R.S32.HI R8, RZ, 0x1f, R9 ;  /* 0x0000001fff087819 */ /* 0x001fe40000011409 */
[----:B------:R-:W-:-:S05]  /*c630*/  IADD3 R9, P6, R9, UR14, RZ ;  /* 0x0000000e09097c10 */ /* 0x000fca000ffde0ff */
[----:B------:R0:W-:Y:S04]  /*c640*/  STL [R1+0x5c4], R9 ;  /* 0x0005c40901007387 */ /* 0x0001e80000100800 */
[----:B------:R-:W-:Y:S01]  /*c650*/  STL [R1+0x590], R5 ;  /* 0x0005900501007387 */ /* 0x000fe20000100800 */
[----:B0-----:R-:W-:Y:S02]  /*c660*/  IADD3 R9, P5, R10, UR14, RZ ;  /* 0x0000000e0a097c10 */ /* 0x001fe4000ffbe0ff */
[----:B------:R-:W-:Y:S02]  /*c670*/  SHF.R.S32.HI R6, RZ, 0x1f, R10 ;  /* 0x0000001fff067819 */ /* 0x000fe4000001140a */
[----:B------:R-:W-:Y:S01]  /*c680*/  IADD3.X R10, R4, UR15, RZ, P4, !PT ;  /* 0x0000000f040a7c10 */ /* 0x000fe2000a7fe4ff */
[----:B------:R0:W-:Y:S04]  /*c690*/  STL [R1+0x5cc], R9 ;  /* 0x0005cc0901007387 */ /* 0x0001e80000100800 */
[----:B------:R1:W-:Y:S01]  /*c6a0*/  STL [R1+0x598], R10 ;  /* 0x0005980a01007387 */ /* 0x0003e20000100800 */
[----:B0-----:R-:W-:-:S02]  /*c6b0*/  IADD3 R9, P4, R11, UR14, RZ ;  /* 0x0000000e0b097c10 */ /* 0x001fc4000ff9e0ff */
[----:B-1----:R-:W-:-:S03]  /*c6c0*/  IADD3.X R10, R3, UR15, RZ, P3, !PT ;  /* 0x0000000f030a7c10 */ /* 0x002fc60009ffe4ff */
[----:B------:R5:W-:Y:S04]  /*c6d0*/  STL [R1+0x5d4], R9 ;  /* 0x0005d40901007387 */ /* 0x000be80000100800 */
[----:B------:R0:W-:Y:S01]  /*c6e0*/  STL [R1+0x5a0], R10 ;  /* 0x0005a00a01007387 */ /* 0x0001e20000100800 */
[----:B-----5:R-:W-:Y:S02]  /*c6f0*/  IADD3 R9, P3, R12, UR14, RZ ;  /* 0x0000000e0c097c10 */ /* 0x020fe4000ff7e0ff */
[----:B0-----:R-:W-:-:S03]  /*c700*/  IADD3.X R10, R2, UR15, RZ, P2, !PT ;  /* 0x0000000f020a7c10 */ /* 0x001fc600097fe4ff */
[----:B------:R-:W-:Y:S04]  /*c710*/  STL [R1+0x5dc], R9 ;  /* 0x0005dc0901007387 */ /* 0x000fe80000100800 */
[----:B------:R0:W-:Y:S02]  /*c720*/  STL [R1+0x5a8], R10 ;  /* 0x0005a80a01007387 */ /* 0x0001e40000100800 */
[----:B0-----:R-:W-:Y:S02]  /*c730*/  IADD3.X R10, R0, UR15, RZ, P1, !PT ;  /* 0x0000000f000a7c10 */ /* 0x001fe40008ffe4ff */
[----:B---3--:R-:W-:-:S05]  /*c740*/  IADD3 R9, P2, R13, UR14, RZ ;  /* 0x0000000e0d097c10 */ /* 0x008fca000ff5e0ff */
[----:B------:R4:W-:Y:S04]  /*c750*/  STL [R1+0x5e4], R9 ;  /* 0x0005e40901007387 */ /* 0x0009e80000100800 */
[----:B------:R0:W-:Y:S01]  /*c760*/  STL [R1+0x5b0], R10 ;  /* 0x0005b00a01007387 */ /* 0x0001e20000100800 */
[----:B----4-:R-:W-:Y:S02]  /*c770*/  IADD3 R9, P1, R17, UR14, RZ ;  /* 0x0000000e11097c10 */ /* 0x010fe4000ff3e0ff */
[----:B0-----:R-:W-:-:S03]  /*c780*/  IADD3.X R10, R7, UR15, RZ, P0, !PT ;  /* 0x0000000f070a7c10 */ /* 0x001fc600087fe4ff */
[----:B------:R0:W-:Y:S01]  /*c790*/  STL [R1+0x5ec], R9 ;  /* 0x0005ec0901007387 */ /* 0x0001e20000100800 */
[----:B------:R-:W-:-:S03]  /*c7a0*/  IADD3.X R8, R8, UR15, RZ, P6, !PT ;  /* 0x0000000f08087c10 */ /* 0x000fc6000b7fe4ff */
[----:B------:R1:W-:Y:S01]  /*c7b0*/  STL [R1+0x5b8], R10 ;  /* 0x0005b80a01007387 */ /* 0x0003e20000100800 */
[----:B0-----:R-:W-:-:S05]  /*c7c0*/  IADD3 R9, P0, R19, UR14, RZ ;  /* 0x0000000e13097c10 */ /* 0x001fca000ff1e0ff */
[----:B------:R2:W-:Y:S01]  /*c7d0*/  STL [R1+0x5f4], R9 ;  /* 0x0005f40901007387 */ /* 0x0005e20000100800 */
[----:B------:R-:W-:-:S03]  /*c7e0*/  SHF.R.S32.HI R2, RZ, 0x1f, R17 ;  /* 0x0000001fff027819 */ /* 0x000fc60000011411 */
[----:B-1----:R-:W3:Y:S04]  /*c7f0*/  LDL.LU R10, [R1+0x188] ;  /* 0x00018800010a7983 */ /* 0x002ee80000300800 */
[----:B------:R-:W-:Y:S01]  /*c800*/  STL [R1+0x5c0], R8 ;  /* 0x0005c00801007387 */ /* 0x000fe20000100800 */
[----:B--2---:R-:W-:-:S05]  /*c810*/  IADD3 R9, P6, R20, UR14, RZ ;  /* 0x0000000e14097c10 */ /* 0x004fca000ffde0ff */
[----:B------:R0:W-:Y:S04]  /*c820*/  STL [R1+0x5fc], R9 ;  /* 0x0005fc0901007387 */ /* 0x0001e80000100800 */
[----:B------:R-:W2:Y:S01]  /*c830*/  LDL.LU R17, [R1+0x18c] ;  /* 0x00018c0001117983 */ /* 0x000ea20000300800 */
[----:B------:R-:W-:Y:S02]  /*c840*/  IADD3.X R6, R6, UR15, RZ, P5, !PT ;  /* 0x0000000f06067c10 */ /* 0x000fe4000affe4ff */
[----:B------:R-:W-:Y:S02]  /*c850*/  SHF.R.S32.HI R5, RZ, 0x1f, R11 ;  /* 0x0000001fff057819 */ /* 0x000fe4000001140b */
[----:B0-----:R-:W-:Y:S01]  /*c860*/  IADD3 R9, P5, R21, UR14, RZ ;  /* 0x0000000e15097c10 */ /* 0x001fe2000ffbe0ff */
[----:B------:R-:W-:Y:S01]  /*c870*/  STL [R1+0x5c8], R6 ;  /* 0x0005c80601007387 */ /* 0x000fe20000100800 */
[----:B------:R-:W-:-:S03]  /*c880*/  IADD3.X R5, R5, UR15, RZ, P4, !PT ;  /* 0x0000000f05057c10 */ /* 0x000fc6000a7fe4ff */
[----:B------:R0:W-:Y:S01]  /*c890*/  STL [R1+0x604], R9 ;  /* 0x0006040901007387 */ /* 0x0001e20000100800 */
[----:B------:R-:W-:-:S03]  /*c8a0*/  SHF.R.S32.HI R4, RZ, 0x1f, R12 ;  /* 0x0000001fff047819 */ /* 0x000fc6000001140c */
[----:B------:R-:W4:Y:S01]  /*c8b0*/  LDL.LU R11, [R1+0x190] ;  /* 0x00019000010b7983 */ /* 0x000f220000300800 */
[----:B------:R-:W-:Y:S02]  /*c8c0*/  IADD3.X R4, R4, UR15, RZ, P3, !PT ;  /* 0x0000000f04047c10 */ /* 0x000fe40009ffe4ff */
[----:B0-----:R-:W-:Y:S01]  /*c8d0*/  IADD3 R9, P4, R22, UR14, RZ ;  /* 0x0000000e16097c10 */ /* 0x001fe2000ff9e0ff */
[----:B------:R-:W-:Y:S04]  /*c8e0*/  STL [R1+0x5d0], R5 ;  /* 0x0005d00501007387 */ /* 0x000fe80000100800 */
[----:B------:R0:W-:Y:S04]  /*c8f0*/  STL [R1+0x60c], R9 ;  /* 0x00060c0901007387 */ /* 0x0001e80000100800 */
[----:B------:R-:W5:Y:S01]  /*c900*/  LDL.LU R12, [R1+0x194] ;  /* 0x00019400010c7983 */ /* 0x000f620000300800 */
[----:B------:R-:W-:-:S02]  /*c910*/  SHF.R.S32.HI R0, RZ, 0x1f, R19 ;  /* 0x0000001fff007819 */ /* 0x000fc40000011413 */
[----:B0-----:R-:W-:Y:S01]  /*c920*/  IADD3 R9, P3, R23, UR14, RZ ;  /* 0x0000000e17097c10 */ /* 0x001fe2000ff7e0ff */
[----:B------:R-:W-:Y:S04]  /*c930*/  STL [R1+0x5d8], R4 ;  /* 0x0005d80401007387 */ /* 0x000fe80000100800 */
[----:B------:R0:W-:Y:S04]  /*c940*/  STL [R1+0x614], R9 ;  /* 0x0006140901007387 */ /* 0x0001e80000100800 */
[----:B------:R-:W5:Y:S01]  /*c950*/  LDL.LU R19, [R1+0x198] ;  /* 0x0001980001137983 */ /* 0x000f620000300800 */
[----:B------:R-:W-:Y:S01]  /*c960*/  IMAD R24, R24, UR5, RZ ;  /* 0x0000000518187c24 */ /* 0x000fe2000f8e02ff */
[----:B------:R-:W-:Y:S01]  /*c970*/  SHF.R.S32.HI R3, RZ, 0x1f, R13 ;  /* 0x0000001fff037819 */ /* 0x000fe2000001140d */
[----:B------:R-:W-:-:S03]  /*c980*/  IMAD R25, R25, UR5, RZ ;  /* 0x0000000519197c24 */ /* 0x000fc6000f8e02ff */
[----:B------:R-:W-:Y:S02]  /*c990*/  IADD3.X R3, R3, UR15, RZ, P2, !PT ;  /* 0x0000000f03037c10 */ /* 0x000fe400097fe4ff */
[----:B0-----:R-:W-:Y:S02]  /*c9a0*/  IADD3 R9, P2, R24, UR14, RZ ;  /* 0x0000000e18097c10 */ /* 0x001fe4000ff5e0ff */
[----:B------:R-:W-:Y:S01]  /*c9b0*/  IADD3.X R13, R2, UR15, RZ, P1, !PT ;  /* 0x0000000f020d7c10 */ /* 0x000fe20008ffe4ff */
[----:B------:R-:W-:Y:S01]  /*c9c0*/  STL [R1+0x5e0], R3 ;  /* 0x0005e00301007387 */ /* 0x000fe20000100800 */
[----:B------:R-:W-:-:S03]  /*c9d0*/  IMAD R26, R26, UR5, RZ ;  /* 0x000000051a1a7c24 */ /* 0x000fc6000f8e02ff */
[----:B------:R0:W-:Y:S01]  /*c9e0*/  STL [R1+0x61c], R9 ;  /* 0x00061c0901007387 */ /* 0x0001e20000100800 */
[----:B------:R-:W-:-:S03]  /*c9f0*/  IMAD R27, R27, UR5, RZ ;  /* 0x000000051b1b7c24 */ /* 0x000fc6000f8e02ff */
[----:B------:R1:W-:Y:S01]  /*ca00*/  STL [R1+0x5e8], R13 ;  /* 0x0005e80d01007387 */ /* 0x0003e20000100800 */
[----:B0-----:R-:W-:Y:S02]  /*ca10*/  IADD3 R9, P1, R25, UR14, RZ ;  /* 0x0000000e19097c10 */ /* 0x001fe4000ff3e0ff */
[----:B------:R-:W-:Y:S02]  /*ca20*/  SHF.R.S32.HI R7, RZ, 0x1f, R20 ;  /* 0x0000001fff077819 */ /* 0x000fe40000011414 */
[----:B-1----:R-:W-:Y:S01]  /*ca30*/  IADD3.X R13, R0, UR15, RZ, P0, !PT ;  /* 0x0000000f000d7c10 */ /* 0x002fe200087fe4ff */
        /* <DEDUP_REMOVED lines=12> */
[----:B------:R0:W-:Y:S04]  /*cb00*/  STL [R1+0x634], R9 ;  /* 0x0006340901007387 */ /* 0x0001e80000100800 */
[----:B------:R1:W-:Y:S01]  /*cb10*/  STL [R1+0x600], R13 ;  /* 0x0006000d01007387 */ /* 0x0003e20000100800 */
[----:B0-----:R-:W-:-:S02]  /*cb20*/  IADD3 R9, P5, R28, UR14, RZ ;  /* 0x0000000e1c097c10 */ /* 0x001fc4000ffbe0ff */
[----:B-1----:R-:W-:-:S03]  /*cb30*/  IADD3.X R13, R6, UR15, RZ, P4, !PT ;  /* 0x0000000f060d7c10 */ /* 0x002fc6000a7fe4ff */
[----:B------:R0:W-:Y:S01]  /*cb40*/  STL [R1+0x63c], R9 ;  /* 0x00063c0901007387 */ /* 0x0001e20000100800 */
[----:B------:R-:W-:-:S03]  /*cb50*/  SHF.R.S32.HI R5, RZ, 0x1f, R23 ;  /* 0x0000001fff057819 */ /* 0x000fc60000011417 */
[----:B------:R1:W-:Y:S01]  /*cb60*/  STL [R1+0x608], R13 ;  /* 0x0006080d01007387 */ /* 0x0003e20000100800 */
[----:B0-----:R-:W-:Y:S02]  /*cb70*/  IADD3 R9, P4, R29, UR14, RZ ;  /* 0x0000000e1d097c10 */ /* 0x001fe4000ff9e0ff */
[----:B------:R-:W-:-:S03]  /*cb80*/  IADD3.X R5, R5, UR15, RZ, P3, !PT ;  /* 0x0000000f05057c10 */ /* 0x000fc60009ffe4ff */
[----:B------:R3:W-:Y:S04]  /*cb90*/  STL [R1+0x644], R9 ;  /* 0x0006440901007387 */ /* 0x0007e80000100800 */
[----:B-1----:R-:W5:Y:S01]  /*cba0*/  LDL.LU R13, [R1+0x1a8] ;  /* 0x0001a800010d7983 */ /* 0x002f620000300800 */
[----:B------:R-:W-:-:S03]  /*cbb0*/  SHF.R.S32.HI R4, RZ, 0x1f, R24 ;  /* 0x0000001fff047819 */ /* 0x000fc60000011418 */
[----:B------:R0:W-:Y:S01]  /*cbc0*/  STL [R1+0x610], R5 ;  /* 0x0006100501007387 */ /* 0x0001e20000100800 */
[----:B---3--:R-:W-:Y:S02]  /*cbd0*/  IADD3 R9, P3, R10, UR14, RZ ;  /* 0x0000000e0a097c10 */ /* 0x008fe4000ff7e0ff */
[----:B------:R-:W-:Y:S02]  /*cbe0*/  SHF.R.S32.HI R6, RZ, 0x1f, R10 ;  /* 0x0000001fff067819 */ /* 0x000fe4000001140a */
[----:B0-----:R-:W-:Y:S01]  /*cbf0*/  IADD3.X R5, R4, UR15, RZ, P2, !PT ;  /* 0x0000000f04057c10 */ /* 0x001fe200097fe4ff */
[----:B------:R-:W-:Y:S04]  /*cc00*/  STL [R1+0x64c], R9 ;  /* 0x00064c0901007387 */ /* 0x000fe80000100800 */
[----:B------:R-:W-:Y:S01]  /*cc10*/  STL [R1+0x618], R5 ;  /* 0x0006180501007387 */ /* 0x000fe20000100800 */
[----:B--2---:R-:W-:-:S02]  /*cc20*/  IADD3 R4, P2, R17, UR14, RZ ;  /* 0x0000000e11047c10 */ /* 0x004fc4000ff5e0ff */
[----:B------:R-:W-:-:S03]  /*cc30*/  SHF.R.S32.HI R10, RZ, 0x1f, R17 ;  /* 0x0000001fff0a7819 */ /* 0x000fc60000011411 */
[----:B------:R4:W-:Y:S04]  /*cc40*/  STL [R1+0x654], R4 ;  /* 0x0006540401007387 */ /* 0x0009e80000100800 */
[----:B------:R-:W2:Y:S01]  /*cc50*/  LDL.LU R17, [R1+0x1c8] ;  /* 0x0001c80001117983 */ /* 0x000ea20000300800 */
[----:B------:R-:W-:Y:S02]  /*cc60*/  SHF.R.S32.HI R3, RZ, 0x1f, R25 ;  /* 0x0000001fff037819 */ /* 0x000fe40000011419 */
[----:B------:R-:W-:Y:S02]  /*cc70*/  SHF.R.S32.HI R2, RZ, 0x1f, R26 ;  /* 0x0000001fff027819 */ /* 0x000fe4000001141a */
[----:B------:R-:W-:Y:S02]  /*cc80*/  IADD3.X R3, R3, UR15, RZ, P1, !PT ;  /* 0x0000000f03037c10 */ /* 0x000fe40008ffe4ff */
[----:B----4-:R-:W-:-:S03]  /*cc90*/  IADD3 R4, P1, R11, UR14, RZ ;  /* 0x0000000e0b047c10 */ /* 0x010fc6000ff3e0ff */
[----:B------:R0:W-:Y:S01]  /*cca0*/  STL [R1+0x620], R3 ;  /* 0x0006200301007387 */ /* 0x0001e20000100800 */
[----:B------:R-:W-:-:S03]  /*ccb0*/  SHF.R.S32.HI R0, RZ, 0x1f, R27 ;  /* 0x0000001fff007819 */ /* 0x000fc6000001141b */
[----:B------:R1:W-:Y:S01]  /*ccc0*/  STL [R1+0x65c], R4 ;  /* 0x00065c0401007387 */ /* 0x0003e20000100800 */
[----:B0-----:R-:W-:Y:S02]  /*ccd0*/  IADD3.X R3, R2, UR15, RZ, P0, !PT ;  /* 0x0000000f02037c10 */ /* 0x001fe400087fe4ff */
[----:B-----5:R-:W-:Y:S02]  /*cce0*/  IADD3 R2, P0, R12, UR14, RZ ;  /* 0x0000000e0c027c10 */ /* 0x020fe4000ff1e0ff */
[----:B------:R-:W-:Y:S01]  /*ccf0*/  IADD3.X R0, R0, UR15, RZ, P6, !PT ;  /* 0x0000000f00007c10 */ /* 0x000fe2000b7fe4ff */
[----:B------:R-:W-:Y:S04]  /*cd00*/  STL [R1+0x628], R3 ;  /* 0x0006280301007387 */ /* 0x000fe80000100800 */
[----:B------:R0:W-:Y:S01]  /*cd10*/  STL [R1+0x664], R2 ;  /* 0x0006640201007387 */ /* 0x0001e20000100800 */
[----:B-1----:R-:W-:-:S02]  /*cd20*/  SHF.R.S32.HI R4, RZ, 0x1f, R19 ;  /* 0x0000001fff047819 */ /* 0x002fc40000011413 */
[----:B0-----:R-:W-:Y:S02]  /*cd30*/  IADD3 R2, P6, R19, UR14, RZ ;  /* 0x0000000e13027c10 */ /* 0x001fe4000ffde0ff */
[----:B------:R-:W0:Y:S01]  /*cd40*/  S2R R19, SR_TID.X ;  /* 0x0000000000137919 */ /* 0x000e220000002100 */
[----:B------:R-:W-:Y:S01]  /*cd50*/  IMAD R14, R14, UR5, RZ ;  /* 0x000000050e0e7c24 */ /* 0x000fe2000f8e02ff */
[----:B------:R-:W-:Y:S01]  /*cd60*/  SHF.R.S32.HI R7, RZ, 0x1f, R28 ;  /* 0x0000001fff077819 */ /* 0x000fe2000001141c */
[----:B------:R1:W-:Y:S01]  /*cd70*/  STL [R1+0x630], R0 ;  /* 0x0006300001007387 */ /* 0x0003e20000100800 */
[----:B------:R-:W-:Y:S01]  /*cd80*/  IMAD R15, R15, UR5, RZ ;  /* 0x000000050f0f7c24 */ /* 0x000fe2000f8e02ff */
[----:B------:R-:W-:Y:S02]  /*cd90*/  SHF.R.S32.HI R8, RZ, 0x1f, R29 ;  /* 0x0000001fff087819 */ /* 0x000fe4000001141d */
[----:B------:R-:W-:Y:S01]  /*cda0*/  STL [R1+0x66c], R2 ;  /* 0x00066c0201007387 */ /* 0x000fe20000100800 */
[----:B-1----:R-:W-:-:S02]  /*cdb0*/  IADD3.X R0, R7, UR15, RZ, P5, !PT ;  /* 0x0000000f07007c10 */ /* 0x002fc4000affe4ff */
[----:B------:R-:W-:Y:S01]  /*cdc0*/  IADD3 R7, P5, R14, UR14, RZ ;  /* 0x0000000e0e077c10 */ /* 0x000fe2000ffbe0ff */
[----:B------:R-:W-:Y:S02]  /*cdd0*/  IMAD R16, R16, UR5, RZ ;  /* 0x0000000510107c24 */ /* 0x000fe4000f8e02ff */
[----:B------:R1:W-:Y:S01]  /*cde0*/  STL [R1+0x638], R0 ;  /* 0x0006380001007387 */ /* 0x0003e20000100800 */
[----:B------:R-:W-:-:S03]  /*cdf0*/  IADD3.X R6, R6, UR15, RZ, P3, !PT ;  /* 0x0000000f06067c10 */ /* 0x000fc60009ffe4ff */
[----:B------:R3:W-:Y:S01]  /*ce00*/  STL [R1+0x674], R7 ;  /* 0x0006740701007387 */ /* 0x0007e20000100800 */
[----:B------:R-:W-:Y:S02]  /*ce10*/  SHF.R.S32.HI R9, RZ, 0x1f, R11 ;  /* 0x0000001fff097819 */ /* 0x000fe4000001140b */
[----:B-1----:R-:W-:Y:S02]  /*ce20*/  IADD3.X R0, R8, UR15, RZ, P4, !PT ;  /* 0x0000000f08007c10 */ /* 0x002fe4000a7fe4ff */
[----:B---3--:R-:W-:-:S03]  /*ce30*/  IADD3 R7, P4, R15, UR14, RZ ;  /* 0x0000000e0f077c10 */ /* 0x008fc6000ff9e0ff */
[----:B------:R-:W-:Y:S01]  /*ce40*/  STL [R1+0x640], R0 ;  /* 0x0006400001007387 */ /* 0x000fe20000100800 */
[----:B------:R-:W-:Y:S02]  /*ce50*/  SHF.R.S32.HI R5, RZ, 0x1f, R12 ;  /* 0x0000001fff057819 */ /* 0x000fe4000001140c */
[----:B------:R-:W-:Y:S01]  /*ce60*/  IADD3 R8, P3, R16, UR14, RZ ;  /* 0x0000000e10087c10 */ /* 0x000fe2000ff7e0ff */
[----:B------:R1:W-:Y:S01]  /*ce70*/  STL [R1+0x67c], R7 ;  /* 0x00067c0701007387 */ /* 0x0003e20000100800 */
[----:B------:R-:W-:Y:S01]  /*ce80*/  SHF.R.S32.HI R3, RZ, 0x1f, R14 ;  /* 0x0000001fff037819 */ /* 0x000fe2000001140e */
[----:B------:R-:W-:Y:S01]  /*ce90*/  IMAD R18, R18, UR5, RZ ;  /* 0x0000000512127c24 */ /* 0x000fe2000f8e02ff */
[----:B------:R-:W-:Y:S01]  /*cea0*/  IADD3.X R4, R4, UR15, RZ, P6, !PT ;  /* 0x0000000f04047c10 */ /* 0x000fe2000b7fe4ff */
[----:B------:R3:W-:Y:S01]  /*ceb0*/  STL [R1+0x648], R6 ;  /* 0x0006480601007387 */ /* 0x0007e20000100800 */
[----:B------:R-:W-:Y:S01]  /*cec0*/  IADD3.X R5, R5, UR15, RZ, P0, !PT ;  /* 0x0000000f05057c10 */ /* 0x000fe200087fe4ff */
[----:B------:R-:W4:Y:S01]  /*ced0*/  LDC R12, c[0x0][0x230] ;  /* 0x00008c00ff0c7b82 */ /* 0x000f220000000800 */
[----:B0-----:R-:W-:-:S02]  /*cee0*/  SHF.R.U32.HI R19, RZ, 0x4, R19 ;  /* 0x00000004ff137819 */ /* 0x001fc40000011613 */
[----:B-1----:R-:W-:Y:S01]  /*cef0*/  IADD3.X R7, R10, UR15, RZ, P2, !PT ;  /* 0x0000000f0a077c10 */ /* 0x002fe200097fe4ff */
[----:B------:R-:W-:Y:S01]  /*cf00*/  STL [R1+0x684], R8 ;  /* 0x0006840801007387 */ /* 0x000fe20000100800 */
[----:B---3--:R-:W-:-:S03]  /*cf10*/  IADD3.X R6, R9, UR15, RZ, P1, !PT ;  /* 0x0000000f09067c10 */ /* 0x008fc60008ffe4ff */
[----:B------:R-:W-:Y:S01]  /*cf20*/  STL [R1+0x650], R7 ;  /* 0x0006500701007387 */ /* 0x000fe20000100800 */
[----:B------:R-:W-:Y:S02]  /*cf30*/  IADD3.X R3, R3, UR15, RZ, P5, !PT ;  /* 0x0000000f03037c10 */ /* 0x000fe4000affe4ff */
[----:B------:R-:W-:Y:S01]  /*cf40*/  SHF.R.S32.HI R2, RZ, 0x1f, R15 ;  /* 0x0000001fff027819 */ /* 0x000fe2000001140f */
[----:B------:R-:W-:Y:S01]  /*cf50*/  STL [R1+0x658], R6 ;  /* 0x0006580601007387 */ /* 0x000fe20000100800 */
[----:B------:R-:W-:Y:S02]  /*cf60*/  SHF.R.S32.HI R0, RZ, 0x1f, R16 ;  /* 0x0000001fff007819 */ /* 0x000fe40000011410 */
[----:B------:R-:W-:Y:S01]  /*cf70*/  SGXT.U32 R19, R19, 0x4 ;  /* 0x000000041313781a */ /* 0x000fe20000000000 */
[----:B------:R-:W-:Y:S01]  /*cf80*/  STL [R1+0x660], R5 ;  /* 0x0006600501007387 */ /* 0x000fe20000100800 */
[----:B------:R-:W-:-:S03]  /*cf90*/  IADD3.X R2, R2, UR15, RZ, P4, !PT ;  /* 0x0000000f02027c10 */ /* 0x000fc6000a7fe4ff */
[----:B------:R-:W-:Y:S01]  /*cfa0*/  STL [R1+0x668], R4 ;  /* 0x0006680401007387 */ /* 0x000fe20000100800 */
[----:B------:R-:W-:-:S03]  /*cfb0*/  LOP3.LUT R19, R19, 0x40, RZ, 0xfc, !PT ;  /* 0x0000004013137812 */ /* 0x000fc600078efcff */
[----:B------:R0:W-:Y:S04]  /*cfc0*/  STL [R1+0x670], R3 ;  /* 0x0006700301007387 */ /* 0x0001e80000100800 */
[----:B------:R-:W-:Y:S01]  /*cfd0*/  STL [R1+0x678], R2 ;  /* 0x0006780201007387 */ /* 0x000fe20000100800 */
[----:B0-----:R-:W-:-:S05]  /*cfe0*/  IADD3.X R3, R0, UR15, RZ, P3, !PT ;  /* 0x0000000f00037c10 */ /* 0x001fca0009ffe4ff */
[----:B------:R0:W-:Y:S02]  /*cff0*/  STL [R1+0x680], R3 ;  /* 0x0006800301007387 */ /* 0x0001e40000100800 */
[----:B0-----:R-:W-:Y:S02]  /*d000*/  IMAD R3, R19, UR9, RZ ;  /* 0x0000000913037c24 */ /* 0x001fe4000f8e02ff */
[----:B------:R-:W0:Y:S01]  /*d010*/  S2R R19, SR_TID.X ;  /* 0x0000000000137919 */ /* 0x000e220000002100 */
[----:B------:R-:W-:Y:S01]  /*d020*/  IADD3 R2, P0, R13, UR12, RZ ;  /* 0x0000000c0d027c10 */ /* 0x000fe2000ff1e0ff */
[----:B----4-:R-:W-:Y:S01]  /*d030*/  VIADD R12, R12, 0x7f ;  /* 0x0000007f0c0c7836 */ /* 0x010fe20000000000 */
[----:B------:R-:W-:Y:S02]  /*d040*/  IADD3 R0, P1, R18, UR14, RZ ;  /* 0x0000000e12007c10 */ /* 0x000fe4000ff3e0ff */
[----:B------:R-:W-:Y:S02]  /*d050*/  CS2R R14, SRZ ;  /* 0x00000000000e7805 */ /* 0x000fe4000001ff00 */
[----:B------:R-:W-:Y:S01]  /*d060*/  CS2R R6, SRZ ;  /* 0x0000000000067805 */ /* 0x000fe2000001ff00 */
[----:B------:R1:W-:Y:S01]  /*d070*/  STL [R1+0xe0], R2 ;  /* 0x0000e00201007387 */ /* 0x0003e20000100800 */
[----:B------:R-:W-:-:S02]  /*d080*/  CS2R R8, SRZ ;  /* 0x0000000000087805 */ /* 0x000fc4000001ff00 */
[----:B------:R-:W-:Y:S02]  /*d090*/  CS2R R10, SRZ ;  /* 0x00000000000a7805 */ /* 0x000fe4000001ff00 */
[----:B------:R-:W-:Y:S01]  /*d0a0*/  CS2R R20, SRZ ;  /* 0x0000000000147805 */ /* 0x000fe2000001ff00 */
[----:B------:R3:W-:Y:S01]  /*d0b0*/  STL [R1+0x68c], R0 ;  /* 0x00068c0001007387 */ /* 0x0007e20000100800 */
[----:B------:R-:W-:Y:S01]  /*d0c0*/  CS2R R22, SRZ ;  /* 0x0000000000167805 */ /* 0x000fe2000001ff00 */
[----:B------:R-:W-:Y:S01]  /*d0d0*/  USHF.L.U32 UR4, UR4, 0x7, URZ ;  /* 0x0000000704047899 */ /* 0x000fe2000800063f */
[----:B------:R-:W-:Y:S01]  /*d0e0*/  ULDC UR12, c[0x0][0x23c] ;  /* 0x00008f00000c7ab9 */ /* 0x000fe20000000800 */
[----:B-1----:R-:W-:Y:S02]  /*d0f0*/  LEA.HI.X.SX32 R2, R13, UR13, 0x1, P0 ;  /* 0x0000000d0d027c11 */ /* 0x002fe400080f0eff */
[----:B---3--:R-:W-:-:S03]  /*d100*/  SHF.R.S32.HI R0, RZ, 0x1f, R18 ;  /* 0x0000001fff007819 */ /* 0x008fc60000011412 */
[----:B------:R2:W-:Y:S01]  /*d110*/  STL [R1+0x78], R2 ;  /* 0x0000780201007387 */ /* 0x0005e20000100800 */
[----:B------:R-:W-:Y:S02]  /*d120*/  IADD3.X R0, R0, UR17, RZ, P1, !PT ;  /* 0x0000001100007c10 */ /* 0x000fe40008ffe4ff */
[--C-:B0-----:R-:W-:Y:S02]  /*d130*/  SHF.R.U32.HI R13, RZ, 0x4, R19.reuse ;  /* 0x00000004ff0d7819 */ /* 0x101fe40000011613 */
[----:B------:R-:W-:-:S04]  /*d140*/  SHF.R.U32.HI R19, RZ, 0x4, R19 ;  /* 0x00000004ff137819 */ /* 0x000fc80000011613 */
[----:B------:R-:W-:Y:S01]  /*d150*/  SGXT.U32 R19, R19, 0x4 ;  /* 0x000000041313781a */ /* 0x000fe20000000000 */
[----:B------:R-:W-:Y:S03]  /*d160*/  STL [R1+0x688], R0 ;  /* 0x0006880001007387 */ /* 0x000fe60000100800 */
[----:B------:R-:W-:Y:S02]  /*d170*/  LOP3.LUT R19, R19, 0x20, RZ, 0xfc, !PT ;  /* 0x0000002013137812 */ /* 0x000fe400078efcff */
[----:B------:R-:W-:-:S04]  /*d180*/  SGXT.U32 R13, R13, 0x4 ;  /* 0x000000040d0d781a */ /* 0x000fc80000000000 */
[----:B------:R-:W-:-:S05]  /*d190*/  LOP3.LUT R13, R13, 0x10, RZ, 0xfc, !PT ;  /* 0x000000100d0d7812 */ /* 0x000fca00078efcff */
[----:B------:R-:W-:Y:S01]  /*d1a0*/  IMAD R4, R13, UR19, RZ ;  /* 0x000000130d047c24 */ /* 0x000fe2000f8e02ff */
[----:B------:R-:W-:Y:S02]  /*d1b0*/  CS2R R4, SRZ ;  /* 0x0000000000047805 */ /* 0x000fe4000001ff00 */
[----:B--2---:R-:W-:-:S05]  /*d1c0*/  IADD3 R2, P0, R17, UR16, RZ ;  /* 0x0000001011027c10 */ /* 0x004fca000ff1e0ff */
[----:B------:R0:W-:Y:S02]  /*d1d0*/  STL [R1+0x694], R2 ;  /* 0x0006940201007387 */ /* 0x0001e40000100800 */
[----:B0-----:R-:W-:Y:S02]  /*d1e0*/  IMAD R2, R19, UR18, RZ ;  /* 0x0000001213027c24 */ /* 0x001fe4000f8e02ff */
[----:B------:R-:W0:Y:S01]  /*d1f0*/  S2R R19, SR_TID.X ;  /* 0x0000000000137919 */ /* 0x000e220000002100 */
[----:B------:R-:W-:Y:S02]  /*d200*/  SHF.R.S32.HI R0, RZ, 0x1f, R17 ;  /* 0x0000001fff007819 */ /* 0x000fe40000011411 */
[----:B------:R-:W-:-:S04]  /*d210*/  SHF.R.S32.HI R17, RZ, 0x1f, R12 ;  /* 0x0000001fff117819 */ /* 0x000fc8000001140c */
[----:B------:R-:W-:Y:S02]  /*d220*/  LEA.HI R17, R17, R12, RZ, 0x7 ;  /* 0x0000000c11117211 */ /* 0x000fe400078f38ff */
[----:B------:R-:W-:Y:S02]  /*d230*/  IADD3.X R2, R0, UR7, RZ, P0, !PT ;  /* 0x0000000700027c10 */ /* 0x000fe400087fe4ff */
[----:B------:R-:W-:-:S05]  /*d240*/  SHF.R.S32.HI R3, RZ, 0x7, R17 ;  /* 0x00000007ff037819 */ /* 0x000fca0000011411 */
[----:B------:R1:W-:Y:S04]  /*d250*/  STL [R1+0x298], R3 ;  /* 0x0002980301007387 */ /* 0x0003e80000100800 */
[----:B------:R1:W-:Y:S01]  /*d260*/  STL [R1+0x690], R2 ;  /* 0x0006900201007387 */ /* 0x0003e20000100800 */
[----:B0-----:R-:W-:-:S05]  /*d270*/  IMAD.SHL.U32 R0, R19, 0x20, RZ ;  /* 0x0000002013007824 */ /* 0x001fca00078e00ff */
[----:B------:R1:W-:Y:S01]  /*d280*/  STL [R1+0x6f0], R0 ;  /* 0x0006f00001007387 */ /* 0x0003e20000100800 */
[----:B------:R-:W-:-:S07]  /*d290*/  CS2R R12, SRZ ;  /* 0x00000000000c7805 */ /* 0x000fce000001ff00 */
.L_x_2:
[----:B0-----:R-:W2:Y:S01]  /*d2a0*/  LDL R26, [R1+0x78] ;  /* 0x00007800011a7983 */ /* 0x001ea20000100800 */
[----:B------:R-:W-:Y:S01]  /*d2b0*/  ULDC UR5, c[0x0][0x238] ;  /* 0x00008e0000057ab9 */ /* 0x000fe20000000800 */
[----:B-1----:R-:W0:Y:S01]  /*d2c0*/  S2R R0, SR_TID.X ;  /* 0x0000000000007919 */ /* 0x002e220000002100 */
[----:B------:R-:W-:Y:S01]  /*d2d0*/  PRMT R27, RZ, 0x7610, R27 ;  /* 0x00007610ff1b7816 */ /* 0x000fe2000000001b */
[----:B------:R-:W-:Y:S01]  /*d2e0*/  ULDC UR6, c[0x0][0x238] ;  /* 0x00008e0000067ab9 */ /* 0x000fe20000000800 */
[----:B-----5:R-:W-:Y:S04]  /*d2f0*/  STL [R1+0x890], R4 ;  /* 0x0008900401007387 */ /* 0x020fe80000100800 */
[----:B------:R-:W-:Y:S04]  /*d300*/  STL [R1+0x898], R4 ;  /* 0x0008980401007387 */ /* 0x000fe80000100800 */
        /* <DEDUP_REMOVED lines=66> */
[----:B------:R-:W-:Y:S04]  /*d730*/  STL.64 [R1+0x7f0], R14 ;  /* 0x0007f00e01007387 */ /* 0x000fe80000100a00 */
[----:B------:R-:W-:Y:S04]  /*d740*/  STL [R1+0x9c8], R14 ;  /* 0x0009c80e01007387 */ /* 0x000fe80000100800 */
[----:B------:R-:W-:Y:S04]  /*d750*/  STL [R1+0x9d4], R14 ;  /* 0x0009d40e01007387 */ /* 0x000fe80000100800 */
[----:B------:R-:W-:Y:S04]  /*d760*/  STL [R1+0x9e0], R14 ;  /* 0x0009e00e01007387 */ /* 0x000fe80000100800 */
[----:B------:R-:W-:Y:S04]  /*d770*/  STL [R1+0x9ec], R14 ;  /* 0x0009ec0e01007387 */ /* 0x000fe80000100800 */
[----:B------:R-:W-:Y:S04]  /*d780*/  STL [R1+0x9bc], R15 ;  /* 0x0009bc0f01007387 */ /* 0x000fe80000100800 */
[----:B------:R-:W-:Y:S04]  /*d790*/  STL.64 [R1+0x7e8], R12 ;  /* 0x0007e80c01007387 */ /* 0x000fe80000100a00 */
[----:B------:R1:W-:Y:S04]  /*d7a0*/  STL [R1+0x7e0], R6 ;  /* 0x0007e00601007387 */ /* 0x0003e80000100800 */
[----:B-1----:R-:W3:Y:S01]  /*d7b0*/  LDL R6, [R1+0xe0] ;  /* 0x0000e00001067983 */ /* 0x002ee20000100800 */
[----:B0-----:R-:W-:Y:S01]  /*d7c0*/  SHF.R.U32.HI R17, RZ, 0x4, R0 ;  /* 0x00000004ff117819 */ /* 0x001fe20000011600 */
[----:B------:R-:W0:Y:S03]  /*d7d0*/  S2R R12, SR_TID.X ;  /* 0x00000000000c7919 */ /* 0x000e260000002100 */
[----:B------:R-:W-:-:S02]  /*d7e0*/  SGXT.U32 R17, R17, 0x4 ;  /* 0x000000041111781a */ /* 0x000fc40000000000 */
[----:B------:R-:W-:Y:S01]  /*d7f0*/  PRMT R28, RZ, 0x7610, R28 ;  /* 0x00007610ff1c7816 */ /* 0x000fe2000000001c */
[----:B------:R-:W-:Y:S01]  /*d800*/  STL [R1+0x7dc], R7 ;  /* 0x0007dc0701007387 */ /* 0x000fe20000100800 */
[----:B------:R-:W-:Y:S02]  /*d810*/  LOP3.LUT R17, R17, 0x10, RZ, 0xfc, !PT ;  /* 0x0000001011117812 */ /* 0x000fe400078efcff */
[----:B------:R-:W-:Y:S01]  /*d820*/  PRMT R29, RZ, 0x7610, R29 ;  /* 0x00007610ff1d7816 */ /* 0x000fe2000000001d */
[----:B------:R-:W-:Y:S02]  /*d830*/  STL [R1+0x8b4], R7 ;  /* 0x0008b40701007387 */ /* 0x000fe40000100800 */
[----:B------:R-:W-:Y:S01]  /*d840*/  IMAD R17, R17, UR5, RZ ;  /* 0x0000000511117c24 */ /* 0x000fe2000f8e02ff */
[----:B------:R-:W-:Y:S01]  /*d850*/  ULDC UR5, c[0x0][0x238] ;  /* 0x00008e0000057ab9 */ /* 0x000fe20000000800 */
[----:B------:R-:W-:Y:S04]  /*d860*/  STL [R1+0x8c8], R7 ;  /* 0x0008c80701007387 */ /* 0x000fe80000100800 */
[----:B------:R-:W-:Y:S04]  /*d870*/  STL [R1+0x8d4], R7 ;  /* 0x0008d40701007387 */ /* 0x000fe80000100800 */
[----:B------:R-:W-:Y:S04]  /*d880*/  STL [R1+0x8e8], R7 ;  /* 0x0008e80701007387 */ /* 0x000fe80000100800 */
[----:B------:R-:W-:Y:S04]  /*d890*/  STL [R1+0x8f4], R7 ;  /* 0x0008f40701007387 */ /* 0x000fe80000100800 */
[----:B------:R-:W-:Y:S01]  /*d8a0*/  STL [R1+0x904], R7 ;  /* 0x0009040701007387 */ /* 0x000fe20000100800 */
[----:B0-----:R-:W-:-:S03]  /*d8b0*/  SHF.R.U32.HI R24, RZ, 0x4, R12 ;  /* 0x00000004ff187819 */ /* 0x001fc6000001160c */
[----:B------:R-:W-:Y:S01]  /*d8c0*/  STL [R1+0x910], R7 ;  /* 0x0009100701007387 */ /* 0x000fe20000100800 */
[----:B------:R-:W-:-:S03]  /*d8d0*/  SGXT.U32 R24, R24, 0x4 ;  /* 0x000000041818781a */ /* 0x000fc60000000000 */
[----:B------:R-:W-:Y:S01]  /*d8e0*/  STL [R1+0x91c], R7 ;  /* 0x00091c0701007387 */ /* 0x000fe20000100800 */
[----:B------:R-:W-:-:S03]  /*d8f0*/  LOP3.LUT R16, R24, 0x20, RZ, 0xfc, !PT ;  /* 0x0000002018107812 */ /* 0x000fc600078efcff */
[----:B------:R-:W-:Y:S01]  /*d900*/  STL [R1+0x928], R7 ;  /* 0x0009280701007387 */ /* 0x000fe20000100800 */
[----:B------:R-:W-:Y:S02]  /*d910*/  LOP3.LUT R0, R24, 0x10, RZ, 0xfc, !PT ;  /* 0x0000001018007812 */ /* 0x000fe400078efcff */
[----:B------:R-:W-:Y:S01]  /*d920*/  ISETP.GE.AND P2, PT, R16, UR8, PT ;  /* 0x0000000810007c0c */ /* 0x000fe2000bf46270 */
[----:B------:R-:W-:Y:S01]  /*d930*/  STL [R1+0x934], R7 ;  /* 0x0009340701007387 */ /* 0x000fe20000100800 */
[----:B------:R-:W-:Y:S02]  /*d940*/  ISETP.GE.AND P1, PT, R0, UR8, PT ;  /* 0x0000000800007c0c */ /* 0x000fe4000bf26270 */
[----:B------:R-:W-:Y:S01]  /*d950*/  LOP3.LUT R0, R24, 0x40, RZ, 0xfc, !PT ;  /* 0x0000004018007812 */ /* 0x000fe200078efcff */
[----:B------:R-:W-:Y:S03]  /*d960*/  STL [R1+0x940], R7 ;  /* 0x0009400701007387 */ /* 0x000fe60000100800 */
[----:B------:R-:W-:Y:S01]  /*d970*/  ISETP.GE.AND P4, PT, R0, UR8, PT ;  /* 0x0000000800007c0c */ /* 0x000fe2000bf86270 */
[----:B------:R-:W-:Y:S01]  /*d980*/  STL [R1+0x950], R7 ;  /* 0x0009500701007387 */ /* 0x000fe20000100800 */
[----:B------:R-:W-:-:S02]  /*d990*/  PRMT R0, RZ, 0x7610, R0 ;  /* 0x00007610ff007816 */ /* 0x000fc40000000000 */
[----:B------:R-:W-:Y:S01]  /*d9a0*/  PRMT R4, RZ, 0x7610, R4 ;  /* 0x00007610ff047816 */ /* 0x000fe20000000004 */
        /* <DEDUP_REMOVED lines=15> */
[----:B------:R-:W-:Y:S01]  /*daa0*/  STL [R1+0x7bc], R23 ;  /* 0x0007bc1701007387 */ /* 0x000fe20000100800 */
[----:B---3--:R-:W-:-:S04]  /*dab0*/  IADD3 R2, P0, R17, R6, RZ ;  /* 0x0000000611027210 */ /* 0x008fc80007f1e0ff */
[----:B--2---:R-:W-:Y:S02]  /*dac0*/  LEA.HI.X.SX32 R3, R17, R26, 0x1, P0 ;  /* 0x0000001a11037211 */ /* 0x004fe400000f0eff */
[----:B------:R-:W0:Y:S03]  /*dad0*/  S2R R17, SR_TID.X ;  /* 0x0000000000117919 */ /* 0x000e260000002100 */
[----:B------:R1:W2:Y:S01]  /*dae0*/  @!P1 LDG.E.U8 R27, desc[UR10][R2.64] ;  /* 0x0000000a021b9981 */ /* 0x0002a2000c1e1100 */
[--C-:B0-----:R-:W-:Y:S02]  /*daf0*/  SHF.R.U32.HI R25, RZ, 0x4, R17.reuse ;  /* 0x00000004ff197819 */ /* 0x101fe40000011611 */
[----:B------:R-:W-:Y:S02]  /*db00*/  SHF.R.U32.HI R16, RZ, 0x4, R17 ;  /* 0x00000004ff107819 */ /* 0x000fe40000011611 */
[----:B------:R-:W-:-:S02]  /*db10*/  SGXT.U32 R25, R25, 0x4 ;  /* 0x000000041919781a */ /* 0x000fc40000000000 */
[----:B------:R-:W-:Y:S02]  /*db20*/  SGXT.U32 R16, R16, 0x4 ;  /* 0x000000041010781a */ /* 0x000fe40000000000 */
[----:B------:R-:W-:Y:S02]  /*db30*/  LOP3.LUT R25, R25, 0x40, RZ, 0xfc, !PT ;  /* 0x0000004019197812 */ /* 0x000fe400078efcff */
[----:B------:R-:W-:Y:S02]  /*db40*/  LOP3.LUT R16, R16, 0x20, RZ, 0xfc, !PT ;  /* 0x0000002010107812 */ /* 0x000fe400078efcff */
[----:B------:R-:W-:Y:S01]  /*db50*/  LEA.HI R17, R12, 0x30, RZ, 0x1c ;  /* 0x000000300c117811 */ /* 0x000fe200078fe0ff */
[----:B------:R-:W-:Y:S02]  /*db60*/  IMAD R25, R25, UR5, RZ ;  /* 0x0000000519197c24 */ /* 0x000fe4000f8e02ff */
[----:B------:R-:W-:Y:S01]  /*db70*/  IMAD R16, R16, UR6, RZ ;  /* 0x0000000610107c24 */ /* 0x000fe2000f8e02ff */
[C---:B------:R-:W-:Y:S01]  /*db80*/  ISETP.GE.AND P3, PT, R17.reuse, UR8, PT ;  /* 0x0000000811007c0c */ /* 0x040fe2000bf66270 */
[----:B------:R-:W-:Y:S01]  /*db90*/  IMAD R17, R17, UR20, RZ ;  /* 0x0000001411117c24 */ /* 0x000fe2000f8e02ff */
[----:B-1----:R-:W-:-:S02]  /*dba0*/  IADD3 R2, P0, R25, R6, RZ ;  /* 0x0000000619027210 */ /* 0x002fc40007f1e0ff */
[C---:B------:R-:W-:Y:S02]  /*dbb0*/  IADD3 R18, P1, R16.reuse, R6, RZ ;  /* 0x0000000610127210 */ /* 0x040fe40007f3e0ff */
[-C--:B------:R-:W-:Y:S02]  /*dbc0*/  LEA.HI.X.SX32 R3, R25, R26.reuse, 0x1, P0 ;  /* 0x0000001a19037211 */ /* 0x080fe400000f0eff */
[----:B------:R-:W-:Y:S02]  /*dbd0*/  LEA.HI.X.SX32 R19, R16, R26, 0x1, P1 ;  /* 0x0000001a10137211 */ /* 0x000fe400008f0eff */
[C---:B------:R-:W-:Y:S01]  /*dbe0*/  IADD3 R16, P0, R17.reuse, R6, RZ ;  /* 0x0000000611107210 */ /* 0x040fe20007f1e0ff */
[----:B------:R0:W3:Y:S03]  /*dbf0*/  @!P4 LDG.E.U8 R28, desc[UR10][R2.64] ;  /* 0x0000000a021cc981 */ /* 0x0000e6000c1e1100 */
[----:B------:R-:W-:Y:S01]  /*dc00*/  LEA.HI.X.SX32 R17, R17, R26, 0x1, P0 ;  /* 0x0000001a11117211 */ /* 0x000fe200000f0eff */
[----:B------:R1:W4:Y:S01]  /*dc10*/  @!P2 LDG.E.U8 R0, desc[UR10][R18.64] ;  /* 0x0000000a1200a981 */ /* 0x000322000c1e1100 */
[----:B------:R-:W-:-:S03]  /*dc20*/  ISETP.GE.AND P0, PT, R24, UR8, PT ;  /* 0x0000000818007c0c */ /* 0x000fc6000bf06270 */
[----:B------:R1:W3:Y:S01]  /*dc30*/  @!P3 LDG.E.U8 R29, desc[UR10][R16.64] ;  /* 0x0000000a101db981 */ /* 0x0002e2000c1e1100 */
[C---:B0-----:R-:W-:Y:S01]  /*dc40*/  IMAD R3, R24.reuse, UR20, RZ ;  /* 0x0000001418037c24 */ /* 0x041fe2000f8e02ff */
[----:B-1----:R-:W-:-:S04]  /*dc50*/  LOP3.LUT R19, R24, 0x60, RZ, 0xfc, !PT ;  /* 0x0000006018137812 */ /* 0x002fc800078efcff */
[C---:B------:R-:W-:Y:S02]  /*dc60*/  IADD3 R2, P1, R3.reuse, R6, RZ ;  /* 0x0000000603027210 */ /* 0x040fe40007f3e0ff */
[----:B------:R-:W-:Y:S02]  /*dc70*/  LOP3.LUT R17, R24, 0x50, RZ, 0xfc, !PT ;  /* 0x0000005018117812 */ /* 0x000fe400078efcff */
[----:B------:R-:W-:Y:S02]  /*dc80*/  LEA.HI.X.SX32 R3, R3, R26, 0x1, P1 ;  /* 0x0000001a03037211 */ /* 0x000fe400008f0eff */
[C---:B------:R-:W-:Y:S01]  /*dc90*/  ISETP.GE.AND P2, PT, R17.reuse, UR8, PT ;  /* 0x0000000811007c0c */ /* 0x040fe2000bf46270 */
[----:B------:R-:W-:Y:S01]  /*dca0*/  IMAD R17, R17, UR20, RZ ;  /* 0x0000001411117c24 */ /* 0x000fe2000f8e02ff */
[C---:B------:R-:W-:Y:S01]  /*dcb0*/  ISETP.GE.AND P3, PT, R19.reuse, UR8, PT ;  /* 0x0000000813007c0c */ /* 0x040fe2000bf66270 */
[----:B------:R-:W-:Y:S01]  /*dcc0*/  IMAD R19, R19, UR20, RZ ;  /* 0x0000001413137c24 */ /* 0x000fe2000f8e02ff */
[----:B------:R0:W2:Y:S02]  /*dcd0*/  @!P0 LDG.E.U8 R4, desc[UR10][R2.64] ;  /* 0x0000000a02048981 */ /* 0x0000a4000c1e1100 */
[----:B------:R-:W-:-:S02]  /*dce0*/  IADD3 R16, P0, R17, R6, RZ ;  /* 0x0000000611107210 */ /* 0x000fc40007f1e0ff */
[----:B------:R-:W-:Y:S02]  /*dcf0*/  IADD3 R18, P1, R19, R6, RZ ;  /* 0x0000000613127210 */ /* 0x000fe40007f3e0ff */
[-C--:B------:R-:W-:Y:S02]  /*dd00*/  LEA.HI.X.SX32 R17, R17, R26.reuse, 0x1, P0 ;  /* 0x0000001a11117211 */ /* 0x080fe400000f0eff */
[----:B------:R-:W-:Y:S02]  /*dd10*/  LEA.HI.X.SX32 R19, R19, R26, 0x1, P1 ;  /* 0x0000001a13137211 */ /* 0x000fe400008f0eff */
[----:B0-----:R-:W-:Y:S02]  /*dd20*/  PRMT R2, RZ, 0x7610, R2 ;  /* 0x00007610ff027816 */ /* 0x001fe40000000002 */
[----:B------:R-:W-:-:S04]  /*dd30*/  PRMT R3, RZ, 0x7610, R3 ;  /* 0x00007610ff037816 */ /* 0x000fc80000000003 */
[----:B------:R0:W4:Y:S04]  /*dd40*/  @!P2 LDG.E.U8 R2, desc[UR10][R16.64] ;  /* 0x0000000a1002a981 */ /* 0x000128000c1e1100 */
[----:B------:R-:W3:Y:S04]  /*dd50*/  @!P3 LDG.E.U8 R3, desc[UR10][R18.64] ;  /* 0x0000000a1203b981 */ /* 0x000ee8000c1e1100 */
[----:B------:R-:W3:Y:S01]  /*dd60*/  LDL R19, [R1+0x694] ;  /* 0x0006940001137983 */ /* 0x000ee20000100800 */
[----:B------:R-:W-:-:S04]  /*dd70*/  LEA.HI R25, R12, 0x70, RZ, 0x1c ;  /* 0x000000700c197811 */ /* 0x000fc800078fe0ff */
[C---:B------:R-:W-:Y:S01]  /*dd80*/  ISETP.GE.AND P4, PT, R25.reuse, UR8, PT ;  /* 0x0000000819007c0c */ /* 0x040fe2000bf86270 */
[----:B------:R-:W-:Y:S01]  /*dd90*/  IMAD R25, R25, UR20, RZ ;  /* 0x0000001419197c24 */ /* 0x000fe2000f8e02ff */
[----:B------:R-:W1:Y:S01]  /*dda0*/  S2UR UR6, SR_CgaCtaId ;  /* 0x00000000000679c3 */ /* 0x000e620000008800 */
[----:B0-----:R-:W-:-:S03]  /*ddb0*/  PRMT R16, RZ, 0x7610, R16 ;  /* 0x00007610ff107816 */ /* 0x001fc60000000010 */
[----:B------:R-:W-:-:S04]  /*ddc0*/  IADD3 R24, P0, R25, R6, RZ ;  /* 0x0000000619187210 */ /* 0x000fc80007f1e0ff */
[----:B------:R-:W-:-:S05]  /*ddd0*/  LEA.HI.X.SX32 R25, R25, R26, 0x1, P0 ;  /* 0x0000001a19197211 */ /* 0x000fca00000f0eff */
[----:B------:R-:W3:Y:S01]  /*dde0*/  @!P4 LDG.E.U8 R16, desc[UR10][R24.64] ;  /* 0x0000000a1810c981 */ /* 0x000ee2000c1e1100 */
[----:B------:R-:W-:Y:S01]  /*ddf0*/  SHF.R.S32.HI R17, RZ, 0x7, R12 ;  /* 0x00000007ff117819 */ /* 0x000fe2000001140c */
[----:B------:R-:W-:-:S03]  /*de00*/  UMOV UR5, 0x400 ;  /* 0x0000040000057882 */ /* 0x000fc60000000000 */
[----:B------:R-:W-:Y:S02]  /*de10*/  SGXT R6, R17, 0x1 ;  /* 0x000000011106781a */ /* 0x000fe40000000200 */
[----:B------:R-:W-:Y:S02]  /*de20*/  LOP3.LUT R26, R12, 0x7f, RZ, 0xc0, !PT ;  /* 0x0000007f0c1a7812 */ /* 0x000fe400078ec0ff */
[----:B------:R-:W-:Y:S01]  /*de30*/  LOP3.LUT R17, R6, 0x88, RZ, 0xc0, !PT ;  /* 0x0000008806117812 */ /* 0x000fe200078ec0ff */
[----:B-1----:R-:W-:Y:S01]  /*de40*/  ULEA UR5, UR6, UR5, 0x18 ;  /* 0x0000000506057291 */ /* 0x002fe2000f8ec03f */
[C---:B------:R-:W-:Y:S02]  /*de50*/  ISETP.GE.AND P0, PT, R26.reuse, UR8, PT ;  /* 0x000000081a007c0c */ /* 0x040fe4000bf06270 */
[----:B------:R-:W-:Y:S01]  /*de60*/  LOP3.LUT R17, R17, 0x7f, R12, 0x78, !PT ;  /* 0x0000007f11117812 */ /* 0x000fe200078e780c */
[----:B------:R-:W-:Y:S01]  /*de70*/  BAR.SYNC.DEFER_BLOCKING 0x0 ;  /* 0x0000000000007b1d */ /* 0x000fe20000010000 */
[----:B------:R-:W-:-:S05]  /*de80*/  IMAD R26, R26, UR12, RZ ;  /* 0x0000000c1a1a7c24 */ /* 0x000fca000f8e02ff */
[----:B--2---:R0:W-:Y:S04]  /*de90*/  STS.U8 [R17+UR5], R4 ;  /* 0x0000000411007988 */ /* 0x0041e80008000005 */
[----:B0-----:R-:W2:Y:S04]  /*dea0*/  LDL.LU R4, [R1+0x9fc] ;  /* 0x0009fc0001047983 */ /* 0x001ea80000300800 */
[----:B----4-:R0:W-:Y:S04]  /*deb0*/  STS.U8 [R17+UR5+0x500], R2 ;  /* 0x0005000211007988 */ /* 0x0101e80008000005 */
[----:B---3--:R1:W-:Y:S04]  /*dec0*/  STS.U8 [R17+UR5+0x600], R3 ;  /* 0x0006000311007988 */ /* 0x0083e80008000005 */
[----:B0-----:R-:W3:Y:S01]  /*ded0*/  LDL R2, [R1+0x2a8] ;  /* 0x0002a80001027983 */ /* 0x001ee20000100800 */
[----:B------:R-:W-:-:S03]  /*dee0*/  IADD3 R18, P2, R26, R19, RZ ;  /* 0x000000131a127210 */ /* 0x000fc60007f5e0ff */
[----:B-1----:R-:W4:Y:S04]  /*def0*/  LDL R3, [R1+0x2a4] ;  /* 0x0002a40001037983 */ /* 0x002f280000100800 */
[----:B------:R-:W4:Y:S04]  /*df00*/  LDL R19, [R1+0x690] ;  /* 0x0006900001137983 */ /* 0x000f280000100800 */
[----:B------:R-:W-:Y:S04]  /*df10*/  STS.U8 [R17+UR5+0x100], R27 ;  /* 0x0001001b11007988 */ /* 0x000fe80008000005 */
[----:B------:R0:W-:Y:S04]  /*df20*/  STS.U8 [R17+UR5+0x200], R0 ;  /* 0x0002000011007988 */ /* 0x0001e80008000005 */
[----:B------:R-:W-:Y:S04]  /*df30*/  STS.U8 [R17+UR5+0x300], R29 ;  /* 0x0003001d11007988 */ /* 0x000fe80008000005 */
[----:B------:R-:W-:Y:S04]  /*df40*/  STS.U8 [R17+UR5+0x400], R28 ;  /* 0x0004001c11007988 */ /* 0x000fe80008000005 */
[----:B------:R1:W-:Y:S01]  /*df50*/  STS.U8 [R17+UR5+0x700], R16 ;  /* 0x0007001011007988 */ /* 0x0003e20008000005 */
[----:B0-----:R-:W-:-:S02]  /*df60*/  SHF.R.S32.HI R0, RZ, 0x1f, R26 ;  /* 0x0000001fff007819 */ /* 0x001fc4000001141a */
[----:B-1----:R-:W-:Y:S01]  /*df70*/  PRMT R16, RZ, 0x7610, R16 ;  /* 0x00007610ff107816 */ /* 0x002fe20000000010 */
[----:B------:R-:W4:Y:S01]  /*df80*/  LDL R17, [R1+0x2b0] ;  /* 0x0002b00001117983 */ /* 0x000f220000100800 */
[----:B------:R-:W-:Y:S01]  /*df90*/  BAR.SYNC.DEFER_BLOCKING 0x0 ;  /* 0x0000000000007b1d */ /* 0x000fe20000010000 */
[----:B--2---:R-:W-:Y:S02]  /*dfa0*/  PRMT R4, RZ, 0x7610, R4 ;  /* 0x00007610ff047816 */ /* 0x004fe40000000004 */
[----:B---3--:R-:W-:-:S05]  /*dfb0*/  IADD3 R2, P1, R26, R2, RZ ;  /* 0x000000021a027210 */ /* 0x008fca0007f3e0ff */
[C---:B----4-:R-:W-:Y:S02]  /*dfc0*/  IMAD.X R3, R0.reuse, 0x1, R3, P1 ;  /* 0x0000000100037824 */ /* 0x050fe400008e0603 */
[----:B------:R-:W-:-:S03]  /*dfd0*/  IMAD.X R19, R0, 0x1, R19, P2 ;  /* 0x0000000100137824 */ /* 0x000fc600010e0613 */
[----:B------:R-:W2:Y:S04]  /*dfe0*/  @!P0 LDG.E.U8 R4, desc[UR10][R2.64] ;  /* 0x0000000a02048981 */ /* 0x000ea8000c1e1100 */
[----:B------:R-:W3:Y:S04]  /*dff0*/  @!P0 LDG.E.U8 R16, desc[UR10][R18.64] ;  /* 0x0000000a12108981 */ /* 0x000ee8000c1e1100 */
[----:B------:R-:W4:Y:S04]  /*e000*/  LDL R18, [R1+0x2b8] ;  /* 0x0002b80001127983 */ /* 0x000f280000100800 */
[----:B------:R-:W4:Y:S04]  /*e010*/  LDL R19, [R1+0x2c0] ;  /* 0x0002c00001137983 */ /* 0x000f280000100800 */
[----:B---3--:R0:W-:Y:S02]  /*e020*/  STL [R1+0x230], R16 ;  /* 0x0002301001007387 */ /* 0x0081e40000100800 */
[----:B0-----:R-:W-:-:S02]  /*e030*/  IADD3 R16, P1, R26, R17, RZ ;  /* 0x000000111a107210 */ /* 0x001fc40007f3e0ff */
[----:B------:R-:W3:Y:S04]  /*e040*/  LDL R17, [R1+0x2ac] ;  /* 0x0002ac0001117983 */ /* 0x000ee80000100800 */
[----:B--2---:R0:W-:Y:S04]  /*e050*/  STL [R1+0x23c], R4 ;  /* 0x00023c0401007387 */ /* 0x0041e80000100800 */
[----:B0-----:R-:W2:Y:S04]  /*e060*/  LDL.LU R4, [R1+0x9f8] ;  /* 0x0009f80001047983 */ /* 0x001ea80000300800 */
[----:B------:R-:W2:Y:S01]  /*e070*/  LDL R3, [R1+0x2b4] ;  /* 0x0002b40001037983 */ /* 0x000ea20000100800 */
[----:B----4-:R-:W-:-:S02]  /*e080*/  IADD3 R2, P2, R26, R18, RZ ;  /* 0x000000121a027210 */ /* 0x010fc40007f5e0ff */
[----:B------:R-:W-:Y:S02]  /*e090*/  PRMT R5, RZ, 0x7610, R5 ;  /* 0x00007610ff057816 */ /* 0x000fe40000000005 */
[----:B------:R-:W-:Y:S02]  /*e0a0*/  IADD3 R18, P3, R26, R19, RZ ;  /* 0x000000131a127210 */ /* 0x000fe40007f7e0ff */
[----:B------:R-:W4:Y:S01]  /*e0b0*/  LDL R19, [R1+0x2bc] ;  /* 0x0002bc0001137983 */ /* 0x000f220000100800 */
[----:B---3--:R-:W-:-:S05]  /*e0c0*/  IMAD.X R17, R0, 0x1, R17, P1 ;  /* 0x0000000100117824 */ /* 0x008fca00008e0611 */
[----:B------:R-:W3:Y:S01]  /*e0d0*/  @!P0 LDG.E.U8 R5, desc[UR10][R16.64] ;  /* 0x0000000a10058981 */ /* 0x000ee2000c1e1100 */
[----:B--2---:R-:W-:Y:S01]  /*e0e0*/  PRMT R4, RZ, 0x7610, R4 ;  /* 0x00007610ff047816 */ /* 0x004fe20000000004 */
[----:B------:R-:W-:-:S05]  /*e0f0*/  IMAD.X R3, R0, 0x1, R3, P2 ;  /* 0x0000000100037824 */ /* 0x000fca00010e0603 */
[----:B------:R-:W2:Y:S01]  /*e100*/  @!P0 LDG.E.U8 R4, desc[UR10][R2.64] ;  /* 0x0000000a02048981 */ /* 0x000ea2000c1e1100 */
[----:B------:R-:W-:Y:S01]  /*e110*/  PRMT R11, RZ, 0x7610, R11 ;  /* 0x00007610ff0b7816 */ /* 0x000fe2000000000b */
[----:B----4-:R-:W-:-:S05]  /*e120*/  IMAD.X R19, R0, 0x1, R19, P3 ;  /* 0x0000000100137824 */ /* 0x010fca00018e0613 */
[----:B------:R-:W4:Y:S04]  /*e130*/  @!P0 LDG.E.U8 R11, desc[UR10][R18.64] ;  /* 0x0000000a120b8981 */ /* 0x000f28000c1e1100 */
[----:B---3--:R0:W-:Y:S04]  /*e140*/  STL [R1+0x22c], R5 ;  /* 0x00022c0501007387 */ /* 0x0081e80000100800 */
[----:B0-----:R-:W3:Y:S04]  /*e150*/  LDL.LU R5, [R1+0x9f4] ;  /* 0x0009f40001057983 */ /* 0x001ee80000300800 */
[----:B------:R-:W3:Y:S04]  /*e160*/  LDL R16, [R1+0x2c8] ;  /* 0x0002c80001107983 */ /* 0x000ee80000100800 */
[----:B------:R-:W3:Y:S04]  /*e170*/  LDL R17, [R1+0x2d0] ;  /* 0x0002d00001117983 */ /* 0x000ee80000100800 */
[----:B--2---:R0:W-:Y:S04]  /*e180*/  STL [R1+0x228], R4 ;  /* 0x0002280401007387 */ /* 0x0041e80000100800 */
[----:B0-----:R-:W2:Y:S04]  /*e190*/  LDL.LU R4, [R1+0x9f0] ;  /* 0x0009f00001047983 */ /* 0x001ea80000300800 */
[----:B------:R-:W2:Y:S04]  /*e1a0*/  LDL R19, [R1+0x2d8] ;  /* 0x0002d80001137983 */ /* 0x000ea80000100800 */
[----:B----4-:R-:W-:Y:S04]  /*e1b0*/  STL [R1+0x808], R11 ;  /* 0x0008080b01007387 */ /* 0x010fe80000100800 */
[----:B------:R-:W4:Y:S01]  /*e1c0*/  LDL R3, [R1+0x2c4] ;  /* 0x0002c40001037983 */ /* 0x000f220000100800 */
[----:B---3--:R-:W-:-:S02]  /*e1d0*/  IADD3 R2, P1, R26, R16, RZ ;  /* 0x000000101a027210 */ /* 0x008fc40007f3e0ff */
[C---:B------:R-:W-:Y:S02]  /*e1e0*/  IADD3 R16, P2, R26.reuse, R17, RZ ;  /* 0x000000111a107210 */ /* 0x040fe40007f5e0ff */
[----:B------:R-:W3:Y:S01]  /*e1f0*/  LDL R17, [R1+0x2cc] ;  /* 0x0002cc0001117983 */ /* 0x000ee20000100800 */
[----:B--2---:R-:W-:-:S03]  /*e200*/  IADD3 R18, P3, R26, R19, RZ ;  /* 0x000000131a127210 */ /* 0x004fc60007f7e0ff */
[----:B------:R-:W2:Y:S01]  /*e210*/  LDL R19, [R1+0x2d4] ;  /* 0x0002d40001137983 */ /* 0x000ea20000100800 */
[----:B------:R-:W-:Y:S02]  /*e220*/  PRMT R14, RZ, 0x7610, R14 ;  /* 0x00007610ff0e7816 */ /* 0x000fe4000000000e */
[----:B------:R-:W-:Y:S01]  /*e230*/  PRMT R5, RZ, 0x7610, R5 ;  /* 0x00007610ff057816 */ /* 0x000fe20000000005 */
[----:B----4-:R-:W-:Y:S01]  /*e240*/  IMAD.X R3, R0, 0x1, R3, P1 ;  /* 0x0000000100037824 */ /* 0x010fe200008e0603 */
[----:B------:R-:W-:-:S04]  /*e250*/  PRMT R4, RZ, 0x7610, R4 ;  /* 0x00007610ff047816 */ /* 0x000fc80000000004 */
[----:B------:R-:W4:Y:S01]  /*e260*/  @!P0 LDG.E.U8 R14, desc[UR10][R2.64] ;  /* 0x0000000a020e8981 */ /* 0x000f22000c1e1100 */
[----:B---3--:R-:W-:-:S05]  /*e270*/  IMAD.X R17, R0, 0x1, R17, P2 ;  /* 0x0000000100117824 */ /* 0x008fca00010e0611 */
[----:B------:R-:W3:Y:S01]  /*e280*/  @!P0 LDG.E.U8 R5, desc[UR10][R16.64] ;  /* 0x0000000a10058981 */ /* 0x000ee2000c1e1100 */
[----:B--2---:R-:W-:-:S05]  /*e290*/  IMAD.X R19, R0, 0x1, R19, P3 ;  /* 0x0000000100137824 */ /* 0x004fca00018e0613 */
[----:B------:R-:W2:Y:S04]  /*e2a0*/  @!P0 LDG.E.U8 R4, desc[UR10][R18.64] ;  /* 0x0000000a12048981 */ /* 0x000ea8000c1e1100 */
[----:B----4-:R0:W-:Y:S04]  /*e2b0*/  STL [R1+0x224], R14 ;  /* 0x0002240e01007387 */ /* 0x0101e80000100800 */
[----:B0-----:R-:W4:Y:S04]  /*e2c0*/  LDL.LU R14, [R1+0x9ec] ;  /* 0x0009ec00010e7983 */ /* 0x001f280000300800 */
[----:B------:R-:W4:Y:S04]  /*e2d0*/  LDL R3, [R1+0x2e8] ;  /* 0x0002e80001037983 */ /* 0x000f280000100800 */
[----:B---3--:R0:W-:Y:S04]  /*e2e0*/  STL [R1+0x220], R5 ;  /* 0x0002200501007387 */ /* 0x0081e80000100800 */
[----:B0-----:R-:W3:Y:S04]  /*e2f0*/  LDL.LU R5, [R1+0x9e8] ;  /* 0x0009e80001057983 */ /* 0x001ee80000300800 */
[----:B------:R-:W3:Y:S04]  /*e300*/  LDL R17, [R1+0x2f0] ;  /* 0x0002f00001117983 */ /* 0x000ee80000100800 */
[----:B--2---:R0:W-:Y:S04]  /*e310*/  STL [R1+0x21c], R4 ;  /* 0x00021c0401007387 */ /* 0x0041e80000100800 */
[----:B0-----:R-:W2:Y:S04]  /*e320*/  LDL.LU R4, [R1+0x9e4] ;  /* 0x0009e40001047983 */ /* 0x001ea80000300800 */
[----:B------:R-:W2:Y:S01]  /*e330*/  LDL R19, [R1+0x2f8] ;  /* 0x0002f80001137983 */ /* 0x000ea20000100800 */
[----:B----4-:R-:W-:-:S03]  /*e340*/  IADD3 R2, P1, R26, R3, RZ ;  /* 0x000000031a027210 */ /* 0x010fc60007f3e0ff */
[----:B------:R-:W4:Y:S01]  /*e350*/  LDL R3, [R1+0x2e4] ;  /* 0x0002e40001037983 */ /* 0x000f220000100800 */
[----:B---3--:R-:W-:-:S03]  /*e360*/  IADD3 R16, P2, R26, R17, RZ ;  /* 0x000000111a107210 */ /* 0x008fc60007f5e0ff */
        /* <DEDUP_REMOVED lines=31> */
[----:B------:R-:W4:Y:S04]  /*e560*/  @!P0 LDG.E.U8 R13, desc[UR10][R2.64] ;  /* 0x0000000a020d8981 */ /* 0x000f28000c1e1100 */
[----:B------:R-:W4:Y:S01]  /*e570*/  LDL R3, [R1+0x318] ;  /* 0x0003180001037983 */ /* 0x000f220000100800 */
[----:B---3--:R-:W-:-:S05]  /*e580*/  IMAD.X R17, R0, 0x1, R17, P2 ;  /* 0x0000000100117824 */ /* 0x008fca00010e0611 */
[----:B------:R-:W3:Y:S01]  /*e590*/  @!P0 LDG.E.U8 R14, desc[UR10][R16.64] ;  /* 0x0000000a100e8981 */ /* 0x000ee2000c1e1100 */
[----:B--2---:R-:W-:-:S05]  /*e5a0*/  IMAD.X R19, R0, 0x1, R19, P3 ;  /* 0x0000000100137824 */ /* 0x004fca00018e0613 */
[----:B------:R-:W2:Y:S04]  /*e5b0*/  @!P0 LDG.E.U8 R5, desc[UR10][R18.64] ;  /* 0x0000000a12058981 */ /* 0x000ea8000c1e1100 */
[----:B----4-:R-:W-:Y:S01]  /*e5c0*/  STL [R1+0x80c], R13 ;  /* 0x00080c0d01007387 */ /* 0x010fe20000100800 */
[----:B------:R-:W-:-:S03]  /*e5d0*/  IADD3 R2, P1, R26, R3, RZ ;  /* 0x000000031a027210 */ /* 0x000fc60007f3e0ff */
[----:B---3--:R0:W-:Y:S04]  /*e5e0*/  STL [R1+0x20c], R14 ;  /* 0x00020c0e01007387 */ /* 0x0081e80000100800 */
[----:B0-----:R-:W3:Y:S04]  /*e5f0*/  LDL.LU R14, [R1+0x9d4] ;  /* 0x0009d400010e7983 */ /* 0x001ee80000300800 */
[----:B------:R-:W4:Y:S04]  /*e600*/  LDL R17, [R1+0x698] ;  /* 0x0006980001117983 */ /* 0x000f280000100800 */
[----:B--2---:R0:W-:Y:S04]  /*e610*/  STL [R1+0x208], R5 ;  /* 0x0002080501007387 */ /* 0x0041e80000100800 */
[----:B0-----:R-:W2:Y:S04]  /*e620*/  LDL.LU R5, [R1+0x9d0] ;  /* 0x0009d00001057983 */ /* 0x001ea80000300800 */
[----:B------:R-:W3:Y:S04]  /*e630*/  LDL R19, [R1+0x32c] ;  /* 0x00032c0001137983 */ /* 0x000ee80000100800 */
[----:B------:R-:W2:Y:S01]  /*e640*/  LDL R3, [R1+0x314] ;  /* 0x0003140001037983 */ /* 0x000ea20000100800 */
[----:B------:R-:W-:-:S02]  /*e650*/  PRMT R4, RZ, 0x7610, R4 ;  /* 0x00007610ff047816 */ /* 0x000fc40000000004 */
[C---:B----4-:R-:W-:Y:S02]  /*e660*/  IADD3 R16, P2, R26.reuse, R17, RZ ;  /* 0x000000111a107210 */ /* 0x050fe40007f5e0ff */
[----:B------:R-:W4:Y:S01]  /*e670*/  LDL R17, [R1+0x324] ;  /* 0x0003240001117983 */ /* 0x000f220000100800 */
[----:B---3--:R-:W-:-:S03]  /*e680*/  IADD3 R18, P3, R26, R19, RZ ;  /* 0x000000131a127210 */ /* 0x008fc60007f7e0ff */
[----:B------:R-:W3:Y:S01]  /*e690*/  LDL R19, [R1+0x328] ;  /* 0x0003280001137983 */ /* 0x000ee20000100800 */
[----:B--2---:R-:W-:-:S05]  /*e6a0*/  IMAD.X R3, R0, 0x1, R3, P1 ;  /* 0x0000000100037824 */ /* 0x004fca00008e0603 */
[----:B------:R-:W2:Y:S01]  /*e6b0*/  @!P0 LDG.E.U8 R4, desc[UR10][R2.64] ;  /* 0x0000000a02048981 */ /* 0x000ea2000c1e1100 */
[----:B------:R-:W-:Y:S02]  /*e6c0*/  PRMT R14, RZ, 0x7610, R14 ;  /* 0x00007610ff0e7816 */ /* 0x000fe4000000000e */
[----:B------:R-:W-:Y:S01]  /*e6d0*/  PRMT R5, RZ, 0x7610, R5 ;  /* 0x00007610ff057816 */ /* 0x000fe20000000005 */
[----:B----4-:R-:W-:-:S05]  /*e6e0*/  IMAD.X R17, R0, 0x1, R17, P2 ;  /* 0x0000000100117824 */ /* 0x010fca00010e0611 */
[----:B------:R-:W4:Y:S01]  /*e6f0*/  @!P0 LDG.E.U8 R14, desc[UR10][R16.64] ;  /* 0x0000000a100e8981 */ /* 0x000f22000c1e1100 */
[----:B---3--:R-:W-:-:S05]  /*e700*/  IMAD.X R19, R0, 0x1, R19, P3 ;  /* 0x0000000100137824 */ /* 0x008fca00018e0613 */
[----:B------:R-:W3:Y:S04]  /*e710*/  @!P0 LDG.E.U8 R5, desc[UR10][R18.64] ;  /* 0x0000000a12058981 */ /* 0x000ee8000c1e1100 */
[----:B--2---:R0:W-:Y:S04]  /*e720*/  STL [R1+0x1fc], R4 ;  /* 0x0001fc0401007387 */ /* 0x0041e80000100800 */
[----:B0-----:R-:W2:Y:S04]  /*e730*/  LDL.LU R4, [R1+0x9cc] ;  /* 0x0009cc0001047983 */ /* 0x001ea80000300800 */
[----:B------:R-:W2:Y:S04]  /*e740*/  LDL R3, [R1+0x334] ;  /* 0x0003340001037983 */ /* 0x000ea80000100800 */
[----:B----4-:R0:W-:Y:S04]  /*e750*/  STL [R1+0x204], R14 ;  /* 0x0002040e01007387 */ /* 0x0101e80000100800 */
[----:B0-----:R-:W4:Y:S04]  /*e760*/  LDL.LU R14, [R1+0x9c8] ;  /* 0x0009c800010e7983 */ /* 0x001f280000300800 */
[----:B------:R-:W4:Y:S04]  /*e770*/  LDL R17, [R1+0x33c] ;  /* 0x00033c0001117983 */ /* 0x000f280000100800 */
[----:B---3--:R0:W-:Y:S04]  /*e780*/  STL [R1+0x200], R5 ;  /* 0x0002000501007387 */ /* 0x0081e80000100800 */
[----:B0-----:R-:W3:Y:S04]  /*e790*/  LDL.LU R5, [R1+0x9c4] ;  /* 0x0009c40001057983 */ /* 0x001ee80000300800 */
[----:B------:R-:W3:Y:S01]  /*e7a0*/  LDL R19, [R1+0x344] ;  /* 0x0003440001137983 */ /* 0x000ee20000100800 */
[----:B--2---:R-:W-:-:S03]  /*e7b0*/  IADD3 R2, P1, R26, R3, RZ ;  /* 0x000000031a027210 */ /* 0x004fc60007f3e0ff */
[----:B------:R-:W2:Y:S01]  /*e7c0*/  LDL R3, [R1+0x330] ;  /* 0x0003300001037983 */ /* 0x000ea20000100800 */
[----:B------:R-:W-:Y:S02]  /*e7d0*/  PRMT R4, RZ, 0x7610, R4 ;  /* 0x00007610ff047816 */ /* 0x000fe40000000004 */
        /* <DEDUP_REMOVED lines=15> */
[----:B------:R-:W2:Y:S04]  /*e8d0*/  LDL R17, [R1+0x354] ;  /* 0x0003540001117983 */ /* 0x000ea80000100800 */
[----:B----4-:R-:W-:Y:S04]  /*e8e0*/  STL [R1+0x810], R14 ;  /* 0x0008100e01007387 */ /* 0x010fe80000100800 */
[----:B---3--:R0:W-:Y:S04]  /*e8f0*/  STL [R1+0x1f8], R15 ;  /* 0x0001f80f01007387 */ /* 0x0081e80000100800 */
[----:B0-----:R-:W3:Y:S04]  /*e900*/  LDL.LU R15, [R1+0x9bc] ;  /* 0x0009bc00010f7983 */ /* 0x001ee80000300800 */
[----:B------:R-:W4:Y:S01]  /*e910*/  LDL R19, [R1+0x35c] ;  /* 0x00035c0001137983 */ /* 0x000f220000100800 */
[----:B--2---:R-:W-:-:S03]  /*e920*/  IADD3 R2, P1, R26, R3, RZ ;  /* 0x000000031a027210 */ /* 0x004fc60007f3e0ff */
[----:B------:R-:W2:Y:S01]  /*e930*/  LDL R3, [R1+0x348] ;  /* 0x0003480001037983 */ /* 0x000ea20000100800 */
[----:B------:R-:W-:-:S03]  /*e940*/  IADD3 R16, P2, R26, R17, RZ ;  /* 0x000000111a107210 */ /* 0x000fc60007f5e0ff */
[----:B------:R-:W3:Y:S01]  /*e950*/  LDL R17, [R1+0x350] ;  /* 0x0003500001117983 */ /* 0x000ee20000100800 */
[----:B------:R-:W-:Y:S02]  /*e960*/  PRMT R5, RZ, 0x7610, R5 ;  /* 0x00007610ff057816 */ /* 0x000fe40000000005 */
[----:B------:R-:W-:Y:S02]  /*e970*/  PRMT R4, RZ, 0x7610, R4 ;  /* 0x00007610ff047816 */ /* 0x000fe40000000004 */
[----:B----4-:R-:W-:Y:S02]  /*e980*/  IADD3 R18, P3, R26, R19, RZ ;  /* 0x000000131a127210 */ /* 0x010fe40007f7e0ff */
[----:B------:R-:W4:Y:S01]  /*e990*/  LDL R19, [R1+0x358] ;  /* 0x0003580001137983 */ /* 0x000f220000100800 */
[C---:B--2---:R-:W-:Y:S02]  /*e9a0*/  IMAD.X R3, R0.reuse, 0x1, R3, P1 ;  /* 0x0000000100037824 */ /* 0x044fe400008e0603 */
[----:B---3--:R-:W-:-:S03]  /*e9b0*/  IMAD.X R17, R0, 0x1, R17, P2 ;  /* 0x0000000100117824 */ /* 0x008fc600010e0611 */
[----:B------:R-:W2:Y:S04]  /*e9c0*/  @!P0 LDG.E.U8 R5, desc[UR10][R2.64] ;  /* 0x0000000a02058981 */ /* 0x000ea8000c1e1100 */
[----:B------:R-:W3:Y:S01]  /*e9d0*/  @!P0 LDG.E.U8 R4, desc[UR10][R16.64] ;  /* 0x0000000a10048981 */ /* 0x000ee2000c1e1100 */
[----:B------:R-:W-:Y:S01]  /*e9e0*/  PRMT R15, RZ, 0x7610, R15 ;  /* 0x00007610ff0f7816 */ /* 0x000fe2000000000f */
[----:B----4-:R-:W-:-:S05]  /*e9f0*/  IMAD.X R19, R0, 0x1, R19, P3 ;  /* 0x0000000100137824 */ /* 0x010fca00018e0613 */
[----:B------:R-:W4:Y:S04]  /*ea00*/  @!P0 LDG.E.U8 R15, desc[UR10][R18.64] ;  /* 0x0000000a120f8981 */ /* 0x000f28000c1e1100 */
[----:B--2---:R0:W-:Y:S04]  /*ea10*/  STL [R1+0x1f0], R5 ;  /* 0x0001f00501007387 */ /* 0x0041e80000100800 */
[----:B0-----:R-:W2:Y:S04]  /*ea20*/  LDL.LU R5, [R1+0x9b8] ;  /* 0x0009b80001057983 */ /* 0x001ea80000300800 */
[----:B------:R-:W2:Y:S04]  /*ea30*/  LDL R3, [R1+0x364] ;  /* 0x0003640001037983 */ /* 0x000ea80000100800 */
[----:B---3--:R0:W-:Y:S04]  /*ea40*/  STL [R1+0x1ec], R4 ;  /* 0x0001ec0401007387 */ /* 0x0081e80000100800 */
[----:B0-----:R-:W3:Y:S04]  /*ea50*/  LDL.LU R4, [R1+0x9b4] ;  /* 0x0009b40001047983 */ /* 0x001ee80000300800 */
[----:B------:R-:W3:Y:S04]  /*ea60*/  LDL R17, [R1+0x36c] ;  /* 0x00036c0001117983 */ /* 0x000ee80000100800 */
[----:B------:R-:W3:Y:S04]  /*ea70*/  LDL R19, [R1+0x374] ;  /* 0x0003740001137983 */ /* 0x000ee80000100800 */
[----:B----4-:R-:W-:Y:S01]  /*ea80*/  STL [R1+0x814], R15 ;  /* 0x0008140f01007387 */ /* 0x010fe20000100800 */
[----:B--2---:R-:W-:-:S03]  /*ea90*/  IADD3 R2, P1, R26, R3, RZ ;  /* 0x000000031a027210 */ /* 0x004fc60007f3e0ff */
[----:B------:R-:W2:Y:S01]  /*eaa0*/  LDL R3, [R1+0x360] ;  /* 0x0003600001037983 */ /* 0x000ea20000100800 */
[----:B---3--:R-:W-:-:S03]  /*eab0*/  IADD3 R16, P2, R26, R17, RZ ;  /* 0x000000111a107210 */ /* 0x008fc60007f5e0ff */
[----:B------:R-:W3:Y:S01]  /*eac0*/  LDL R17, [R1+0x368] ;  /* 0x0003680001117983 */ /* 0x000ee20000100800 */
[----:B------:R-:W-:-:S03]  /*ead0*/  IADD3 R18, P3, R26, R19, RZ ;  /* 0x000000131a127210 */ /* 0x000fc60007f7e0ff */
[----:B------:R-:W4:Y:S01]  /*eae0*/  LDL R19, [R1+0x370] ;  /* 0x0003700001137983 */ /* 0x000f220000100800 */
[----:B------:R-:W-:Y:S02]  /*eaf0*/  PRMT R7, RZ, 0x7610, R7 ;  /* 0x00007610ff077816 */ /* 0x000fe40000000007 */
[----:B------:R-:W-:Y:S02]  /*eb00*/  PRMT R5, RZ, 0x7610, R5 ;  /* 0x00007610ff057816 */ /* 0x000fe40000000005 */
[----:B------:R-:W-:Y:S01]  /*eb10*/  PRMT R4, RZ, 0x7610, R4 ;  /* 0x00007610ff047816 */ /* 0x000fe20000000004 */
[----:B--2---:R-:W-:-:S05]  /*eb20*/  IMAD.X R3, R0, 0x1, R3, P1 ;  /* 0x0000000100037824 */ /* 0x004fca00008e0603 */
[----:B------:R-:W2:Y:S01]  /*eb30*/  @!P0 LDG.E.U8 R7, desc[UR10][R2.64] ;  /* 0x0000000a02078981 */ /* 0x000ea2000c1e1100 */
[C---:B---3--:R-:W-:Y:S02]  /*eb40*/  IMAD.X R17, R0.reuse, 0x1, R17, P2 ;  /* 0x0000000100117824 */ /* 0x048fe400010e0611 */
[----:B----4-:R-:W-:-:S03]  /*eb50*/  IMAD.X R19, R0, 0x1, R19, P3 ;  /* 0x0000000100137824 */ /* 0x010fc600018e0613 */
[----:B------:R-:W3:Y:S04]  /*eb60*/  @!P0 LDG.E.U8 R5, desc[UR10][R16.64] ;  /* 0x0000000a10058981 */ /* 0x000ee8000c1e1100 */
[----:B------:R-:W4:Y:S04]  /*eb70*/  @!P0 LDG.E.U8 R4, desc[UR10][R18.64] ;  /* 0x0000000a12048981 */ /* 0x000f28000c1e1100 */
[----:B--2---:R0:W-:Y:S04]  /*eb80*/  STL [R1+0x1e8], R7 ;  /* 0x0001e80701007387 */ /* 0x0041e80000100800 */
[----:B0-----:R-:W2:Y:S04]  /*eb90*/  LDL.LU R7, [R1+0x9b0] ;  /* 0x0009b00001077983 */ /* 0x001ea80000300800 */
[----:B------:R-:W2:Y:S04]  /*eba0*/  LDL R3, [R1+0x37c] ;  /* 0x00037c0001037983 */ /* 0x000ea80000100800 */
[----:B---3--:R0:W-:Y:S04]  /*ebb0*/  STL [R1+0x1e4], R5 ;  /* 0x0001e40501007387 */ /* 0x0081e80000100800 */
[----:B0-----:R-:W3:Y:S04]  /*ebc0*/  LDL.LU R5, [R1+0x9ac] ;  /* 0x0009ac0001057983 */ /* 0x001ee80000300800 */
[----:B------:R-:W3:Y:S04]  /*ebd0*/  LDL R17, [R1+0x384] ;  /* 0x0003840001117983 */ /* 0x000ee80000100800 */
[----:B----4-:R0:W-:Y:S04]  /*ebe0*/  STL [R1+0x1e0], R4 ;  /* 0x0001e00401007387 */ /* 0x0101e80000100800 */
[----:B0-----:R-:W4:Y:S04]  /*ebf0*/  LDL.LU R4, [R1+0x9a8] ;  /* 0x0009a80001047983 */ /* 0x001f280000300800 */
[----:B------:R-:W4:Y:S01]  /*ec00*/  LDL R19, [R1+0x38c] ;  /* 0x00038c0001137983 */ /* 0x000f220000100800 */
[----:B--2---:R-:W-:-:S03]  /*ec10*/  IADD3 R2, P1, R26, R3, RZ ;  /* 0x000000031a027210 */ /* 0x004fc60007f3e0ff */
[----:B------:R-:W2:Y:S01]  /*ec20*/  LDL R3, [R1+0x378] ;  /* 0x0003780001037983 */ /* 0x000ea20000100800 */
[----:B---3--:R-:W-:-:S03]  /*ec30*/  IADD3 R16, P2, R26, R17, RZ ;  /* 0x000000111a107210 */ /* 0x008fc60007f5e0ff */
[----:B------:R-:W3:Y:S01]  /*ec40*/  LDL R17, [R1+0x380] ;  /* 0x0003800001117983 */ /* 0x000ee20000100800 */
[----:B----4-:R-:W-:-:S03]  /*ec50*/  IADD3 R18, P3, R26, R19, RZ ;  /* 0x000000131a127210 */ /* 0x010fc60007f7e0ff */
[----:B------:R-:W4:Y:S01]  /*ec60*/  LDL R19, [R1+0x388] ;  /* 0x0003880001137983 */ /* 0x000f220000100800 */
[----:B------:R-:W-:Y:S02]  /*ec70*/  PRMT R7, RZ, 0x7610, R7 ;  /* 0x00007610ff077816 */ /* 0x000fe40000000007 */
[----:B------:R-:W-:Y:S02]  /*ec80*/  PRMT R5, RZ, 0x7610, R5 ;  /* 0x00007610ff057816 */ /* 0x000fe40000000005 */
[----:B------:R-:W-:Y:S01]  /*ec90*/  PRMT R4, RZ, 0x7610, R4 ;  /* 0x00007610ff047816 */ /* 0x000fe20000000004 */
[----:B--2---:R-:W-:-:S05]  /*eca0*/  IMAD.X R3, R0, 0x1, R3, P1 ;  /* 0x0000000100037824 */ /* 0x004fca00008e0603 */
[----:B------:R-:W2:Y:S01]  /*ecb0*/  @!P0 LDG.E.U8 R7, desc[UR10][R2.64] ;  /* 0x0000000a02078981 */ /* 0x000ea2000c1e1100 */
[----:B---3--:R-:W-:-:S05]  /*ecc0*/  IMAD.X R17, R0, 0x1, R17, P2 ;  /* 0x0000000100117824 */ /* 0x008fca00010e0611 */
[----:B------:R-:W3:Y:S01]  /*ecd0*/  @!P0 LDG.E.U8 R5, desc[UR10][R16.64] ;  /* 0x0000000a10058981 */ /* 0x000ee2000c1e1100 */
        /* <DEDUP_REMOVED lines=93> */
[----:B------:R-:W2:Y:S04]  /*f2b0*/  @!P0 LDG.E.U8 R11, desc[UR10][R2.64] ;  /* 0x0000000a020b8981 */ /* 0x000ea8000c1e1100 */
[----:B------:R-:W2:Y:S01]  /*f2c0*/  LDL R3, [R1+0x3f4] ;  /* 0x0003f40001037983 */ /* 0x000ea20000100800 */
[----:B---3--:R-:W-:-:S05]  /*f2d0*/  IMAD.X R17, R0, 0x1, R17, P2 ;  /* 0x0000000100117824 */ /* 0x008fca00010e0611 */
[----:B------:R-:W3:Y:S01]  /*f2e0*/  @!P0 LDG.E.U8 R7, desc[UR10][R16.64] ;  /* 0x0000000a10078981 */ /* 0x000ee2000c1e1100 */
[----:B----4-:R-:W-:-:S05]  /*f2f0*/  IMAD.X R19, R0, 0x1, R19, P3 ;  /* 0x0000000100137824 */ /* 0x010fca00018e0613 */
[----:B------:R-:W4:Y:S04]  /*f300*/  @!P0 LDG.E.U8 R5, desc[UR10][R18.64] ;  /* 0x0000000a12058981 */ /* 0x000f28000c1e1100 */
[----:B--2---:R-:W-:Y:S01]  /*f310*/  STL [R1+0x818], R11 ;  /* 0x0008180b01007387 */ /* 0x004fe20000100800 */
[----:B------:R-:W-:-:S03]  /*f320*/  IADD3 R2, P1, R26, R3, RZ ;  /* 0x000000031a027210 */ /* 0x000fc60007f3e0ff */
[----:B---3--:R0:W-:Y:S04]  /*f330*/  STL [R1+0x1a8], R7 ;  /* 0x0001a80701007387 */ /* 0x0081e80000100800 */
[----:B0-----:R-:W2:Y:S04]  /*f340*/  LDL.LU R7, [R1+0x974] ;  /* 0x0009740001077983 */ /* 0x001ea80000300800 */
[----:B------:R-:W3:Y:S04]  /*f350*/  LDL R17, [R1+0x3fc] ;  /* 0x0003fc0001117983 */ /* 0x000ee80000100800 */
[----:B----4-:R0:W-:Y:S04]  /*f360*/  STL [R1+0x1a4], R5 ;  /* 0x0001a40501007387 */ /* 0x0101e80000100800 */
[----:B0-----:R-:W4:Y:S04]  /*f370*/  LDL.LU R5, [R1+0x970] ;  /* 0x0009700001057983 */ /* 0x001f280000300800 */
[----:B------:R-:W2:Y:S04]  /*f380*/  LDL R19, [R1+0x404] ;  /* 0x0004040001137983 */ /* 0x000ea80000100800 */
[----:B------:R-:W4:Y:S01]  /*f390*/  LDL R3, [R1+0x3f0] ;  /* 0x0003f00001037983 */ /* 0x000f220000100800 */
[----:B------:R-:W-:-:S02]  /*f3a0*/  PRMT R4, RZ, 0x7610, R4 ;  /* 0x00007610ff047816 */ /* 0x000fc40000000004 */
[C---:B---3--:R-:W-:Y:S02]  /*f3b0*/  IADD3 R16, P2, R26.reuse, R17, RZ ;  /* 0x000000111a107210 */ /* 0x048fe40007f5e0ff */
[----:B------:R-:W3:Y:S01]  /*f3c0*/  LDL R17, [R1+0x3f8] ;  /* 0x0003f80001117983 */ /* 0x000ee20000100800 */
[----:B--2---:R-:W-:-:S03]  /*f3d0*/  IADD3 R18, P3, R26, R19, RZ ;  /* 0x000000131a127210 */ /* 0x004fc60007f7e0ff */
[----:B------:R-:W2:Y:S01]  /*f3e0*/  LDL R19, [R1+0x400] ;  /* 0x0004000001137983 */ /* 0x000ea20000100800 */
[----:B----4-:R-:W-:-:S05]  /*f3f0*/  IMAD.X R3, R0, 0x1, R3, P1 ;  /* 0x0000000100037824 */ /* 0x010fca00008e0603 */
[----:B------:R-:W4:Y:S01]  /*f400*/  @!P0 LDG.E.U8 R4, desc[UR10][R2.64] ;  /* 0x0000000a02048981 */ /* 0x000f22000c1e1100 */
[----:B------:R-:W-:Y:S02]  /*f410*/  PRMT R13, RZ, 0x7610, R13 ;  /* 0x00007610ff0d7816 */ /* 0x000fe4000000000d */
[----:B------:R-:W-:Y:S01]  /*f420*/  PRMT R7, RZ, 0x7610, R7 ;  /* 0x00007610ff077816 */ /* 0x000fe20000000007 */
[----:B---3--:R-:W-:-:S05]  /*f430*/  IMAD.X R17, R0, 0x1, R17, P2 ;  /* 0x0000000100117824 */ /* 0x008fca00010e0611 */
[----:B------:R-:W3:Y:S01]  /*f440*/  @!P0 LDG.E.U8 R13, desc[UR10][R16.64] ;  /* 0x0000000a100d8981 */ /* 0x000ee2000c1e1100 */
[----:B--2---:R-:W-:-:S05]  /*f450*/  IMAD.X R19, R0, 0x1, R19, P3 ;  /* 0x0000000100137824 */ /* 0x004fca00018e0613 */
[----:B------:R-:W2:Y:S04]  /*f460*/  @!P0 LDG.E.U8 R7, desc[UR10][R18.64] ;  /* 0x0000000a12078981 */ /* 0x000ea8000c1e1100 */
[----:B----4-:R0:W-:Y:S04]  /*f470*/  STL [R1+0x190], R4 ;  /* 0x0001900401007387 */ /* 0x0101e80000100800 */
[----:B0-----:R-:W4:Y:S04]  /*f480*/  LDL.LU R4, [R1+0x96c] ;  /* 0x00096c0001047983 */ /* 0x001f280000300800 */
[----:B------:R-:W4:Y:S04]  /*f490*/  LDL R3, [R1+0x40c] ;  /* 0x00040c0001037983 */ /* 0x000f280000100800 */
[----:B------:R-:W4:Y:S04]  /*f4a0*/  LDL R17, [R1+0x414] ;  /* 0x0004140001117983 */ /* 0x000f280000100800 */
[----:B---3--:R-:W-:Y:S04]  /*f4b0*/  STL [R1+0x81c], R13 ;  /* 0x00081c0d01007387 */ /* 0x008fe80000100800 */
[----:B--2---:R0:W-:Y:S04]  /*f4c0*/  STL [R1+0x19c], R7 ;  /* 0x00019c0701007387 */ /* 0x0041e80000100800 */
[----:B0-----:R-:W2:Y:S04]  /*f4d0*/  LDL.LU R7, [R1+0x968] ;  /* 0x0009680001077983 */ /* 0x001ea80000300800 */
[----:B------:R-:W3:Y:S01]  /*f4e0*/  LDL R19, [R1+0x41c] ;  /* 0x00041c0001137983 */ /* 0x000ee20000100800 */
[----:B----4-:R-:W-:-:S03]  /*f4f0*/  IADD3 R2, P1, R26, R3, RZ ;  /* 0x000000031a027210 */ /* 0x010fc60007f3e0ff */
[----:B------:R-:W4:Y:S01]  /*f500*/  LDL R3, [R1+0x408] ;  /* 0x0004080001037983 */ /* 0x000f220000100800 */
[----:B------:R-:W-:-:S03]  /*f510*/  IADD3 R16, P2, R26, R17, RZ ;  /* 0x000000111a107210 */ /* 0x000fc60007f5e0ff */
[----:B------:R-:W2:Y:S01]  /*f520*/  LDL R17, [R1+0x410] ;  /* 0x0004100001117983 */ /* 0x000ea20000100800 */
[----:B------:R-:W-:Y:S02]  /*f530*/  PRMT R5, RZ, 0x7610, R5 ;  /* 0x00007610ff057816 */ /* 0x000fe40000000005 */
[----:B------:R-:W-:Y:S02]  /*f540*/  PRMT R4, RZ, 0x7610, R4 ;  /* 0x00007610ff047816 */ /* 0x000fe40000000004 */
[----:B---3--:R-:W-:Y:S02]  /*f550*/  IADD3 R18, P3, R26, R19, RZ ;  /* 0x000000131a127210 */ /* 0x008fe40007f7e0ff */
[----:B------:R-:W3:Y:S01]  /*f560*/  LDL R19, [R1+0x418] ;  /* 0x0004180001137983 */ /* 0x000ee20000100800 */
[C---:B----4-:R-:W-:Y:S02]  /*f570*/  IMAD.X R3, R0.reuse, 0x1, R3, P1 ;  /* 0x0000000100037824 */ /* 0x050fe400008e0603 */
[----:B--2---:R-:W-:-:S03]  /*f580*/  IMAD.X R17, R0, 0x1, R17, P2 ;  /* 0x0000000100117824 */ /* 0x004fc600010e0611 */
[----:B------:R-:W2:Y:S04]  /*f590*/  @!P0 LDG.E.U8 R5, desc[UR10][R2.64] ;  /* 0x0000000a02058981 */ /* 0x000ea8000c1e1100 */
[----:B------:R-:W4:Y:S01]  /*f5a0*/  @!P0 LDG.E.U8 R4, desc[UR10][R16.64] ;  /* 0x0000000a10048981 */ /* 0x000f22000c1e1100 */
[----:B------:R-:W-:Y:S01]  /*f5b0*/  PRMT R14, RZ, 0x7610, R14 ;  /* 0x00007610ff0e7816 */ /* 0x000fe2000000000e */
        /* <DEDUP_REMOVED lines=8> */
[----:B------:R-:W4:Y:S04]  /*f640*/  LDL R19, [R1+0x434] ;  /* 0x0004340001137983 */ /* 0x000f280000100800 */
[----:B---3--:R-:W-:Y:S01]  /*f650*/  STL [R1+0x820], R14 ;  /* 0x0008200e01007387 */ /* 0x008fe20000100800 */
[----:B--2---:R-:W-:-:S03]  /*f660*/  IADD3 R2, P1, R26, R3, RZ ;  /* 0x000000031a027210 */ /* 0x004fc60007f3e0ff */
[----:B------:R-:W2:Y:S01]  /*f670*/  LDL R3, [R1+0x420] ;  /* 0x0004200001037983 */ /* 0x000ea20000100800 */
[----:B----4-:R-:W-:-:S03]  /*f680*/  IADD3 R16, P2, R26, R17, RZ ;  /* 0x000000111a107210 */ /* 0x010fc60007f5e0ff */
[----:B------:R-:W3:Y:S01]  /*f690*/  LDL R17, [R1+0x428] ;  /* 0x0004280001117983 */ /* 0x000ee20000100800 */
[----:B------:R-:W-:Y:S02]  /*f6a0*/  PRMT R7, RZ, 0x7610, R7 ;  /* 0x00007610ff077816 */ /* 0x000fe40000000007 */
[----:B------:R-:W-:Y:S02]  /*f6b0*/  IADD3 R18, P3, R26, R19, RZ ;  /* 0x000000131a127210 */ /* 0x000fe40007f7e0ff */
[----:B------:R-:W4:Y:S01]  /*f6c0*/  LDL R19, [R1+0x430] ;  /* 0x0004300001137983 */ /* 0x000f220000100800 */
[----:B------:R-:W-:Y:S01]  /*f6d0*/  PRMT R4, RZ, 0x7610, R4 ;  /* 0x00007610ff047816 */ /* 0x000fe20000000004 */
[----:B--2---:R-:W-:-:S05]  /*f6e0*/  IMAD.X R3, R0, 0x1, R3, P1 ;  /* 0x0000000100037824 */ /* 0x004fca00008e0603 */
[----:B------:R-:W2:Y:S01]  /*f6f0*/  @!P0 LDG.E.U8 R7, desc[UR10][R2.64] ;  /* 0x0000000a02078981 */ /* 0x000ea2000c1e1100 */
[----:B---3--:R-:W-:-:S05]  /*f700*/  IMAD.X R17, R0, 0x1, R17, P2 ;  /* 0x0000000100117824 */ /* 0x008fca00010e0611 */
        /* <DEDUP_REMOVED lines=17> */
[----:B------:R-:W-:Y:S02]  /*f820*/  PRMT R7, RZ, 0x7610, R7 ;  /* 0x00007610ff077816 */ /* 0x000fe40000000007 */
[----:B------:R-:W-:Y:S02]  /*f830*/  PRMT R4, RZ, 0x7610, R4 ;  /* 0x00007610ff047816 */ /* 0x000fe40000000004 */
[----:B----4-:R-:W-:Y:S02]  /*f840*/  IADD3 R18, P3, R26, R19, RZ ;  /* 0x000000131a127210 */ /* 0x010fe40007f7e0ff */
[----:B------:R-:W4:Y:S01]  /*f850*/  LDL R19, [R1+0x450] ;  /* 0x0004500001137983 */ /* 0x000f220000100800 */
        /* <DEDUP_REMOVED lines=26> */
[----:B------:R-:W-:-:S03]  /*fa00*/  PRMT R7, RZ, 0x7610, R7 ;  /* 0x00007610ff077816 */ /* 0x000fc60000000007 */
[----:B------:R-:W2:Y:S01]  /*fa10*/  LDL R3, [R1+0x474] ;  /* 0x0004740001037983 */ /* 0x000ea20000100800 */
[----:B---3--:R-:W-:-:S05]  /*fa20*/  IMAD.X R17, R0, 0x1, R17, P2 ;  /* 0x0000000100117824 */ /* 0x008fca00010e0611 */
[----:B------:R-:W3:Y:S01]  /*fa30*/  @!P0 LDG.E.U8 R4, desc[UR10][R16.64] ;  /* 0x0000000a10048981 */ /* 0x000ee2000c1e1100 */
[----:B----4-:R-:W-:-:S05]  /*fa40*/  IMAD.X R19, R0, 0x1, R19, P3 ;  /* 0x0000000100137824 */ /* 0x010fca00018e0613 */
[----:B------:R-:W4:Y:S04]  /*fa50*/  @!P0 LDG.E.U8 R7, desc[UR10][R18.64] ;  /* 0x0000000a12078981 */ /* 0x000f28000c1e1100 */
[----:B--2---:R-:W-:Y:S04]  /*fa60*/  STL [R1+0x824], R15 ;  /* 0x0008240f01007387 */ /* 0x004fe80000100800 */
[----:B---3--:R0:W-:Y:S04]  /*fa70*/  STL [R1+0x14c], R4 ;  /* 0x00014c0401007387 */ /* 0x0081e80000100800 */
[----:B0-----:R-:W2:Y:S04]  /*fa80*/  LDL.LU R4, [R1+0x944] ;  /* 0x0009440001047983 */ /* 0x001ea80000300800 */
[----:B------:R-:W3:Y:S01]  /*fa90*/  LDL R17, [R1+0x484] ;  /* 0x0004840001117983 */ /* 0x000ee20000100800 */
[----:B------:R-:W-:-:S03]  /*faa0*/  IADD3 R2, P1, R26, R3, RZ ;  /* 0x000000031a027210 */ /* 0x000fc60007f3e0ff */
[----:B----4-:R0:W-:Y:S04]  /*fab0*/  STL [R1+0x148], R7 ;  /* 0x0001480701007387 */ /* 0x0101e80000100800 */
[----:B0-----:R-:W4:Y:S04]  /*fac0*/  LDL.LU R7, [R1+0x940] ;  /* 0x0009400001077983 */ /* 0x001f280000300800 */
[----:B------:R-:W4:Y:S04]  /*fad0*/  LDL R19, [R1+0x48c] ;  /* 0x00048c0001137983 */ /* 0x000f280000100800 */
[----:B------:R-:W4:Y:S01]  /*fae0*/  LDL R3, [R1+0x470] ;  /* 0x0004700001037983 */ /* 0x000f220000100800 */
[----:B---3--:R-:W-:-:S03]  /*faf0*/  IADD3 R16, P2, R26, R17, RZ ;  /* 0x000000111a107210 */ /* 0x008fc60007f5e0ff */
[----:B------:R-:W3:Y:S01]  /*fb00*/  LDL R17, [R1+0x480] ;  /* 0x0004800001117983 */ /* 0x000ee20000100800 */
[----:B------:R-:W-:Y:S02]  /*fb10*/  PRMT R5, RZ, 0x7610, R5 ;  /* 0x00007610ff057816 */ /* 0x000fe40000000005 */
[----:B--2---:R-:W-:Y:S02]  /*fb20*/  PRMT R4, RZ, 0x7610, R4 ;  /* 0x00007610ff047816 */ /* 0x004fe40000000004 */
[----:B----4-:R-:W-:Y:S02]  /*fb30*/  IADD3 R18, P3, R26, R19, RZ ;  /* 0x000000131a127210 */ /* 0x010fe40007f7e0ff */
[----:B------:R-:W2:Y:S01]  /*fb40*/  LDL R19, [R1+0x488] ;  /* 0x0004880001137983 */ /* 0x000ea20000100800 */
[----:B------:R-:W-:-:S05]  /*fb50*/  IMAD.X R3, R0, 0x1, R3, P1 ;  /* 0x0000000100037824 */ /* 0x000fca00008e0603 */
[----:B------:R-:W4:Y:S01]  /*fb60*/  @!P0 LDG.E.U8 R5, desc[UR10][R2.64] ;  /* 0x0000000a02058981 */ /* 0x000f22000c1e1100 */
[----:B---3--:R-:W-:-:S05]  /*fb70*/  IMAD.X R17, R0, 0x1, R17, P2 ;  /* 0x0000000100117824 */ /* 0x008fca00010e0611 */
[----:B------:R-:W3:Y:S01]  /*fb80*/  @!P0 LDG.E.U8 R4, desc[UR10][R16.64] ;  /* 0x0000000a10048981 */ /* 0x000ee2000c1e1100 */
[----:B------:R-:W-:Y:S01]  /*fb90*/  PRMT R7, RZ, 0x7610, R7 ;  /* 0x00007610ff077816 */ /* 0x000fe20000000007 */
        /* <DEDUP_REMOVED lines=15> */
[----:B------:R-:W-:Y:S02]  /*fc90*/  PRMT R5, RZ, 0x7610, R5 ;  /* 0x00007610ff057816 */ /* 0x000fe40000000005 */
[----:B------:R-:W-:Y:S02]  /*fca0*/  PRMT R4, RZ, 0x7610, R4 ;  /* 0x00007610ff047816 */ /* 0x000fe40000000004 */
[----:B--2---:R-:W-:Y:S02]  /*fcb0*/  IADD3 R18, P3, R26, R19, RZ ;  /* 0x000000131a127210 */ /* 0x004fe40007f7e0ff */
[----:B------:R-:W2:Y:S01]  /*fcc0*/  LDL R19, [R1+0x4a0] ;  /* 0x0004a00001137983 */ /* 0x000ea20000100800 */
[----:B----4-:R-:W-:-:S05]  /*fcd0*/  IMAD.X R3, R0, 0x1, R3, P1 ;  /* 0x0000000100037824 */ /* 0x010fca00008e0603 */
        /* <DEDUP_REMOVED lines=60> */
[----:B------:R-:W3:Y:S04]  /*100a0*/  LDL R19, [R1+0x4f4] ;  /* 0x0004f40001137983 */ /* 0x000ee80000100800 */
[----:B--2---:R-:W-:Y:S01]  /*100b0*/  STL [R1+0x828], R11 ;  /* 0x0008280b01007387 */ /* 0x004fe20000100800 */
[----:B----4-:R-:W-:-:S03]  /*100c0*/  IADD3 R2, P1, R26, R3, RZ ;  /* 0x000000031a027210 */ /* 0x010fc60007f3e0ff */
        /* <DEDUP_REMOVED lines=30> */
[----:B------:R-:W-:Y:S01]  /*102b0*/  PRMT R7, RZ, 0x7610, R7 ;  /* 0x00007610ff077816 */ /* 0x000fe20000000007 */
[----:B--2---:R-:W-:Y:S01]  /*102c0*/  IMAD.X R3, R0, 0x1, R3, P1 ;  /* 0x0000000100037824 */ /* 0x004fe200008e0603 */
[----:B------:R-:W-:-:S04]  /*102d0*/  PRMT R4, RZ, 0x7610, R4 ;  /* 0x00007610ff047816 */ /* 0x000fc80000000004 */
        /* <DEDUP_REMOVED lines=39> */
[----:B------:R-:W-:Y:S02]  /*10550*/  PRMT R7, RZ, 0x7610, R7 ;  /* 0x00007610ff077816 */ /* 0x000fe40000000007 */
[C---:B------:R-:W-:Y:S02]  /*10560*/  IADD3 R16, P2, R26.reuse, R2, RZ ;  /* 0x000000021a107210 */ /* 0x040fe40007f5e0ff */
[----:B------:R-:W-:Y:S02]  /*10570*/  IADD3 R2, P3, R26, R3, RZ ;  /* 0x000000031a027210 */ /* 0x000fe40007f7e0ff */
[----:B------:R-:W2:Y:S01]  /*10580*/  LDL R3, [R1+0x538] ;  /* 0x0005380001037983 */ /* 0x000ea20000100800 */
[----:B------:R-:W-:Y:S01]  /*10590*/  PRMT R5, RZ, 0x7610, R5 ;  /* 0x00007610ff057816 */ /* 0x000fe20000000005 */
[----:B---3--:R-:W-:-:S05]  /*105a0*/  IMAD.X R19, R0, 0x1, R19, P1 ;  /* 0x0000000100137824 */ /* 0x008fca00008e0613 */
[----:B------:R-:W3:Y:S01]  /*105b0*/  @!P0 LDG.E.U8 R7, desc[UR10][R18.64] ;  /* 0x0000000a12078981 */ /* 0x000ee2000c1e1100 */
[----:B----4-:R-:W-:-:S05]  /*105c0*/  IMAD.X R17, R0, 0x1, R17, P2 ;  /* 0x0000000100117824 */ /* 0x010fca00010e0611 */
[----:B------:R-:W4:Y:S01]  /*105d0*/  @!P0 LDG.E.U8 R5, desc[UR10][R16.64] ;  /* 0x0000000a10058981 */ /* 0x000f22000c1e1100 */
[----:B--2---:R-:W-:Y:S01]  /*105e0*/  PRMT R4, RZ, 0x7610, R4 ;  /* 0x00007610ff047816 */ /* 0x004fe20000000004 */
[----:B------:R-:W-:-:S05]  /*105f0*/  IMAD.X R3, R0, 0x1, R3, P3 ;  /* 0x0000000100037824 */ /* 0x000fca00018e0603 */
[----:B------:R-:W2:Y:S04]  /*10600*/  @!P0 LDG.E.U8 R4, desc[UR10][R2.64] ;  /* 0x0000000a02048981 */ /* 0x000ea8000c1e1100 */
[----:B---3--:R0:W-:Y:S04]  /*10610*/  STL [R1+0xdc], R7 ;  /* 0x0000dc0701007387 */ /* 0x0081e80000100800 */
[----:B0-----:R-:W3:Y:S04]  /*10620*/  LDL.LU R7, [R1+0x8f4] ;  /* 0x0008f40001077983 */ /* 0x001ee80000300800 */
[----:B------:R-:W3:Y:S04]  /*10630*/  LDL R19, [R1+0x544] ;  /* 0x0005440001137983 */ /* 0x000ee80000100800 */
[----:B----4-:R0:W-:Y:S04]  /*10640*/  STL [R1+0xd8], R5 ;  /* 0x0000d80501007387 */ /* 0x0101e80000100800 */
[----:B0-----:R-:W4:Y:S04]  /*10650*/  LDL.LU R5, [R1+0x8f0] ;  /* 0x0008f00001057983 */ /* 0x001f280000300800 */
[----:B------:R-:W4:Y:S04]  /*10660*/  LDL R17, [R1+0x54c] ;  /* 0x00054c0001117983 */ /* 0x000f280000100800 */
[----:B--2---:R0:W-:Y:S04]  /*10670*/  STL [R1+0xf0], R4 ;  /* 0x0000f00401007387 */ /* 0x0041e80000100800 */
[----:B0-----:R-:W2:Y:S04]  /*10680*/  LDL.LU R4, [R1+0x8ec] ;  /* 0x0008ec0001047983 */ /* 0x001ea80000300800 */
[----:B------:R-:W2:Y:S01]  /*10690*/  LDL R3, [R1+0x554] ;  /* 0x0005540001037983 */ /* 0x000ea20000100800 */
[----:B---3--:R-:W-:-:S03]  /*106a0*/  IADD3 R18, P1, R26, R19, RZ ;  /* 0x000000131a127210 */ /* 0x008fc60007f3e0ff */
[----:B------:R-:W3:Y:S01]  /*106b0*/  LDL R19, [R1+0x540] ;  /* 0x0005400001137983 */ /* 0x000ee20000100800 */
[----:B----4-:R-:W-:-:S03]  /*106c0*/  IADD3 R16, P2, R26, R17, RZ ;  /* 0x000000111a107210 */ /* 0x010fc60007f5e0ff */
[----:B------:R-:W4:Y:S01]  /*106d0*/  LDL R17, [R1+0x548] ;  /* 0x0005480001117983 */ /* 0x000f220000100800 */
[----:B------:R-:W-:Y:S02]  /*106e0*/  PRMT R7, RZ, 0x7610, R7 ;  /* 0x00007610ff077816 */ /* 0x000fe40000000007 */
[----:B------:R-:W-:Y:S02]  /*106f0*/  PRMT R5, RZ, 0x7610, R5 ;  /* 0x00007610ff057816 */ /* 0x000fe40000000005 */
[----:B--2---:R-:W-:Y:S02]  /*10700*/  IADD3 R2, P3, R26, R3, RZ ;  /* 0x000000031a027210 */ /* 0x004fe40007f7e0ff */
[----:B------:R-:W2:Y:S01]  /*10710*/  LDL R3, [R1+0x550] ;  /* 0x0005500001037983 */ /* 0x000ea20000100800 */
[----:B---3--:R-:W-:-:S05]  /*10720*/  IMAD.X R19, R0, 0x1, R19, P1 ;  /* 0x0000000100137824 */ /* 0x008fca00008e0613 */
[----:B------:R-:W3:Y:S01]  /*10730*/  @!P0 LDG.E.U8 R7, desc[UR10][R18.64] ;  /* 0x0000000a12078981 */ /* 0x000ee2000c1e1100 */
[----:B----4-:R-:W-:-:S05]  /*10740*/  IMAD.X R17, R0, 0x1, R17, P2 ;  /* 0x0000000100117824 */ /* 0x010fca00010e0611 */
[----:B------:R-:W4:Y:S01]  /*10750*/  @!P0 LDG.E.U8 R5, desc[UR10][R16.64] ;  /* 0x0000000a10058981 */ /* 0x000f22000c1e1100 */
[----:B------:R-:W-:Y:S01]  /*10760*/  PRMT R4, RZ, 0x7610, R4 ;  /* 0x00007610ff047816 */ /* 0x000fe20000000004 */
[----:B--2---:R-:W-:-:S05]  /*10770*/  IMAD.X R3, R0, 0x1, R3, P3 ;  /* 0x0000000100037824 */ /* 0x004fca00018e0603 */
        /* <DEDUP_REMOVED lines=20> */
[----:B------:R-:W-:-:S03]  /*108c0*/  PRMT R4, RZ, 0x7610, R4 ;  /* 0x00007610ff047816 */ /* 0x000fc60000000004 */
[----:B------:R-:W3:Y:S01]  /*108d0*/  LDL R18, [R1+0x57c] ;  /* 0x00057c0001127983 */ /* 0x000ee20000100800 */
[----:B----4-:R-:W-:-:S03]  /*108e0*/  IMAD.X R17, R0, 0x1, R17, P2 ;  /* 0x0000000100117824 */ /* 0x010fc600010e0611 */
[----:B------:R-:W4:Y:S04]  /*108f0*/  LDL R19, [R1+0x584] ;  /* 0x0005840001137983 */ /* 0x000f280000100800 */
[----:B------:R-:W4:Y:S01]  /*10900*/  @!P0 LDG.E.U8 R5, desc[UR10][R16.64] ;  /* 0x0000000a10058981 */ /* 0x000f22000c1e1100 */
[----:B--2---:R-:W-:-:S05]  /*10910*/  IMAD.X R3, R0, 0x1, R3, P3 ;  /* 0x0000000100037824 */ /* 0x004fca00018e0603 */
[----:B------:R-:W2:Y:S04]  /*10920*/  @!P0 LDG.E.U8 R4, desc[UR10][R2.64] ;  /* 0x0000000a02048981 */ /* 0x000ea8000c1e1100 */
[----:B---3--:R-:W-:Y:S04]  /*10930*/  STL [R1+0x834], R15 ;  /* 0x0008340f01007387 */ /* 0x008fe80000100800 */
[----:B----4-:R0:W-:Y:S04]  /*10940*/  STL [R1+0xb0], R5 ;  /* 0x0000b00501007387 */ /* 0x0101e80000100800 */
[----:B0-----:R-:W3:Y:S04]  /*10950*/  LDL.LU R5, [R1+0x8dc] ;  /* 0x0008dc0001057983 */ /* 0x001ee80000300800 */
[----:B------:R-:W4:Y:S04]  /*10960*/  LDL R17, [R1+0x574] ;  /* 0x0005740001117983 */ /* 0x000f280000100800 */
[----:B--2---:R0:W-:Y:S04]  /*10970*/  STL [R1+0xac], R4 ;  /* 0x0000ac0401007387 */ /* 0x0041e80000100800 */
[----:B0-----:R-:W2:Y:S04]  /*10980*/  LDL.LU R4, [R1+0x8d8] ;  /* 0x0008d80001047983 */ /* 0x001ea80000300800 */
[----:B------:R-:W2:Y:S01]  /*10990*/  LDL R3, [R1+0x570] ;  /* 0x0005700001037983 */ /* 0x000ea20000100800 */
[----:B----4-:R-:W-:-:S03]  /*109a0*/  IADD3 R2, P1, R26, R17, RZ ;  /* 0x000000111a027210 */ /* 0x010fc60007f3e0ff */
[----:B------:R-:W4:Y:S01]  /*109b0*/  LDL R17, [R1+0x578] ;  /* 0x0005780001117983 */ /* 0x000f220000100800 */
[C---:B------:R-:W-:Y:S02]  /*109c0*/  IADD3 R16, P2, R26.reuse, R18, RZ ;  /* 0x000000121a107210 */ /* 0x040fe40007f5e0ff */
[----:B------:R-:W-:Y:S02]  /*109d0*/  PRMT R7, RZ, 0x7610, R7 ;  /* 0x00007610ff077816 */ /* 0x000fe40000000007 */
[----:B------:R-:W-:Y:S02]  /*109e0*/  IADD3 R18, P3, R26, R19, RZ ;  /* 0x000000131a127210 */ /* 0x000fe40007f7e0ff */
[----:B------:R-:W4:Y:S01]  /*109f0*/  LDL R19, [R1+0x580] ;  /* 0x0005800001137983 */ /* 0x000f220000100800 */
[----:B---3--:R-:W-:Y:S01]  /*10a00*/  PRMT R5, RZ, 0x7610, R5 ;  /* 0x00007610ff057816 */ /* 0x008fe20000000005 */
[----:B--2---:R-:W-:-:S05]  /*10a10*/  IMAD.X R3, R0, 0x1, R3, P1 ;  /* 0x0000000100037824 */ /* 0x004fca00008e0603 */
[----:B------:R-:W2:Y:S01]  /*10a20*/  @!P0 LDG.E.U8 R7, desc[UR10][R2.64] ;  /* 0x0000000a02078981 */ /* 0x000ea2000c1e1100 */
[----:B----4-:R-:W-:-:S05]  /*10a30*/  IMAD.X R17, R0, 0x1, R17, P2 ;  /* 0x0000000100117824 */ /* 0x010fca00010e0611 */
[----:B------:R-:W3:Y:S01]  /*10a40*/  @!P0 LDG.E.U8 R5, desc[UR10][R16.64] ;  /* 0x0000000a10058981 */ /* 0x000ee2000c1e1100 */
[----:B------:R-:W-:Y:S01]  /*10a50*/  PRMT R4, RZ, 0x7610, R4 ;  /* 0x00007610ff047816 */ /* 0x000fe20000000004 */
[----:B------:R-:W-:-:S05]  /*10a60*/  IMAD.X R19, R0, 0x1, R19, P3 ;  /* 0x0000000100137824 */ /* 0x000fca00018e0613 */
[----:B------:R-:W4:Y:S04]  /*10a70*/  @!P0 LDG.E.U8 R4, desc[UR10][R18.64] ;  /* 0x0000000a12048981 */ /* 0x000f28000c1e1100 */
[----:B--2---:R0:W-:Y:S04]  /*10a80*/  STL [R1+0xa0], R7 ;  /* 0x0000a00701007387 */ /* 0x0041e80000100800 */
[----:B0-----:R-:W2:Y:S04]  /*10a90*/  LDL.LU R7, [R1+0x8d4] ;  /* 0x0008d40001077983 */ /* 0x001ea80000300800 */
[----:B------:R-:W2:Y:S04]  /*10aa0*/  LDL R2, [R1+0x594] ;  /* 0x0005940001027983 */ /* 0x000ea80000100800 */
[----:B------:R-:W2:Y:S04]  /*10ab0*/  LDL R3, [R1+0x59c] ;  /* 0x00059c0001037983 */ /* 0x000ea80000100800 */
[----:B---3--:R0:W-:Y:S04]  /*10ac0*/  STL [R1+0xa8], R5 ;  /* 0x0000a80501007387 */ /* 0x0081e80000100800 */
[----:B0-----:R-:W3:Y:S04]  /*10ad0*/  LDL.LU R5, [R1+0x8d0] ;  /* 0x0008d00001057983 */ /* 0x001ee80000300800 */
[----:B------:R-:W3:Y:S04]  /*10ae0*/  LDL R17, [R1+0x58c] ;  /* 0x00058c0001117983 */ /* 0x000ee80000100800 */
[----:B----4-:R0:W-:Y:S04]  /*10af0*/  STL [R1+0xa4], R4 ;  /* 0x0000a40401007387 */ /* 0x0101e80000100800 */
[----:B0-----:R-:W4:Y:S04]  /*10b00*/  LDL.LU R4, [R1+0x8cc] ;  /* 0x0008cc0001047983 */ /* 0x001f280000300800 */
[----:B------:R-:W4:Y:S01]  /*10b10*/  LDL R19, [R1+0x588] ;  /* 0x0005880001137983 */ /* 0x000f220000100800 */
[----:B--2---:R-:W-:-:S02]  /*10b20*/  IADD3 R16, P2, R26, R2, RZ ;  /* 0x000000021a107210 */ /* 0x004fc40007f5e0ff */
[C---:B------:R-:W-:Y:S02]  /*10b30*/  IADD3 R2, P3, R26.reuse, R3, RZ ;  /* 0x000000031a027210 */ /* 0x040fe40007f7e0ff */
[----:B------:R-:W2:Y:S01]  /*10b40*/  LDL R3, [R1+0x598] ;  /* 0x0005980001037983 */ /* 0x000ea20000100800 */
[----:B---3--:R-:W-:-:S03]  /*10b50*/  IADD3 R18, P1, R26, R17, RZ ;  /* 0x000000111a127210 */ /* 0x008fc60007f3e0ff */
[----:B------:R-:W3:Y:S01]  /*10b60*/  LDL R17, [R1+0x590] ;  /* 0x0005900001117983 */ /* 0x000ee20000100800 */
[----:B------:R-:W-:Y:S02]  /*10b70*/  PRMT R7, RZ, 0x7610, R7 ;  /* 0x00007610ff077816 */ /* 0x000fe40000000007 */
[----:B------:R-:W-:Y:S01]  /*10b80*/  PRMT R5, RZ, 0x7610, R5 ;  /* 0x00007610ff057816 */ /* 0x000fe20000000005 */
[----:B----4-:R-:W-:Y:S01]  /*10b90*/  IMAD.X R19, R0, 0x1, R19, P1 ;  /* 0x0000000100137824 */ /* 0x010fe200008e0613 */
[----:B------:R-:W-:-:S04]  /*10ba0*/  PRMT R4, RZ, 0x7610, R4 ;  /* 0x00007610ff047816 */ /* 0x000fc80000000004 */
[----:B------:R-:W4:Y:S01]  /*10bb0*/  @!P0 LDG.E.U8 R7, desc[UR10][R18.64] ;  /* 0x0000000a12078981 */ /* 0x000f22000c1e1100 */
[----:B--2---:R-:W-:-:S05]  /*10bc0*/  IMAD.X R3, R0, 0x1, R3, P3 ;  /* 0x0000000100037824 */ /* 0x004fca00018e0603 */
[----:B------:R-:W2:Y:S01]  /*10bd0*/  @!P0 LDG.E.U8 R4, desc[UR10][R2.64] ;  /* 0x0000000a02048981 */ /* 0x000ea2000c1e1100 */
[----:B---3--:R-:W-:-:S05]  /*10be0*/  IMAD.X R17, R0, 0x1, R17, P2 ;  /* 0x0000000100117824 */ /* 0x008fca00010e0611 */
[----:B------:R-:W3:Y:S04]  /*10bf0*/  @!P0 LDG.E.U8 R5, desc[UR10][R16.64] ;  /* 0x0000000a10058981 */ /* 0x000ee8000c1e1100 */
        /* <DEDUP_REMOVED lines=15> */
[----:B------:R-:W-:Y:S01]  /*10cf0*/  PRMT R20, RZ, 0x7610, R20 ;  /* 0x00007610ff147816 */ /* 0x000fe20000000014 */
[----:B----4-:R-:W-:Y:S01]  /*10d00*/  IMAD.X R19, R0, 0x1, R19, P1 ;  /* 0x0000000100137824 */ /* 0x010fe200008e0613 */
[----:B------:R-:W-:-:S04]  /*10d10*/  PRMT R5, RZ, 0x7610, R5 ;  /* 0x00007610ff057816 */ /* 0x000fc80000000005 */
[----:B------:R-:W4:Y:S01]  /*10d20*/  @!P0 LDG.E.U8 R20, desc[UR10][R18.64] ;  /* 0x0000000a12148981 */ /* 0x000f22000c1e1100 */
[----:B------:R-:W-:-:S03]  /*10d30*/  PRMT R4, RZ, 0x7610, R4 ;  /* 0x00007610ff047816 */ /* 0x000fc60000000004 */
[----:B------:R-:W4:Y:S04]  /*10d40*/  LDL R18, [R1+0x5f4] ;  /* 0x0005f40001127983 */ /* 0x000f280000100800 */
[----:B------:R-:W4:Y:S01]  /*10d50*/  LDL R19, [R1+0x614] ;  /* 0x0006140001137983 */ /* 0x000f220000100800 */
[----:B---3--:R-:W-:-:S05]  /*10d60*/  IMAD.X R17, R0, 0x1, R17, P2 ;  /* 0x0000000100117824 */ /* 0x008fca00010e0611 */
[----:B------:R-:W3:Y:S01]  /*10d70*/  @!P0 LDG.E.U8 R5, desc[UR10][R16.64] ;  /* 0x0000000a10058981 */ /* 0x000ee2000c1e1100 */
[----:B--2---:R-:W-:-:S05]  /*10d80*/  IMAD.X R3, R0, 0x1, R3, P3 ;  /* 0x0000000100037824 */ /* 0x004fca00018e0603 */
[----:B------:R-:W2:Y:S04]  /*10d90*/  @!P0 LDG.E.U8 R4, desc[UR10][R2.64] ;  /* 0x0000000a02048981 */ /* 0x000ea8000c1e1100 */
[----:B----4-:R0:W-:Y:S04]  /*10da0*/  STL [R1+0x8c], R20 ;  /* 0x00008c1401007387 */ /* 0x0101e80000100800 */
[----:B0-----:R-:W4:Y:S04]  /*10db0*/  LDL R20, [R1+0x634] ;  /* 0x0006340001147983 */ /* 0x001f280000100800 */
[----:B---3--:R0:W-:Y:S04]  /*10dc0*/  STL [R1+0x88], R5 ;  /* 0x0000880501007387 */ /* 0x0081e80000100800 */
[----:B0-----:R-:W3:Y:S04]  /*10dd0*/  LDL.LU R5, [R1+0x8bc] ;  /* 0x0008bc0001057983 */ /* 0x001ee80000300800 */
[----:B------:R-:W4:Y:S04]  /*10de0*/  LDL R17, [R1+0x5d4] ;  /* 0x0005d40001117983 */ /* 0x000f280000100800 */
[----:B--2---:R0:W-:Y:S04]  /*10df0*/  STL [R1+0x90], R4 ;  /* 0x0000900401007387 */ /* 0x0041e80000100800 */
[----:B0-----:R-:W2:Y:S04]  /*10e00*/  LDL.LU R4, [R1+0x8b8] ;  /* 0x0008b80001047983 */ /* 0x001ea80000300800 */
[----:B------:R-:W3:Y:S01]  /*10e10*/  LDL R3, [R1+0x5d0] ;  /* 0x0005d00001037983 */ /* 0x000ee20000100800 */
[----:B------:R-:W-:-:S02]  /*10e20*/  IADD3 R16, P2, R26, R18, RZ ;  /* 0x000000121a107210 */ /* 0x000fc40007f5e0ff */
[C---:B------:R-:W-:Y:S02]  /*10e30*/  IADD3 R18, P3, R26.reuse, R19, RZ ;  /* 0x000000131a127210 */ /* 0x040fe40007f7e0ff */
[----:B------:R-:W2:Y:S01]  /*10e40*/  LDL R19, [R1+0x610] ;  /* 0x0006100001137983 */ /* 0x000ea20000100800 */
[----:B------:R-:W-:Y:S02]  /*10e50*/  PRMT R7, RZ, 0x7610, R7 ;  /* 0x00007610ff077816 */ /* 0x000fe40000000007 */
[----:B----4-:R-:W-:Y:S02]  /*10e60*/  IADD3 R2, P1, R26, R17, RZ ;  /* 0x000000111a027210 */ /* 0x010fe40007f3e0ff */
[----:B------:R-:W4:Y:S03]  /*10e70*/  LDL R17, [R1+0x5f0] ;  /* 0x0005f00001117983 */ /* 0x000f260000100800 */
[----:B---3--:R-:W-:-:S05]  /*10e80*/  IMAD.X R3, R0, 0x1, R3, P1 ;  /* 0x0000000100037824 */ /* 0x008fca00008e0603 */
[----:B------:R-:W3:Y:S01]  /*10e90*/  @!P0 LDG.E.U8 R7, desc[UR10][R2.64] ;  /* 0x0000000a02078981 */ /* 0x000ee2000c1e1100 */
[----:B------:R-:W-:Y:S01]  /*10ea0*/  PRMT R5, RZ, 0x7610, R5 ;  /* 0x00007610ff057816 */ /* 0x000fe20000000005 */
[----:B--2---:R-:W-:Y:S01]  /*10eb0*/  IMAD.X R19, R0, 0x1, R19, P3 ;  /* 0x0000000100137824 */ /* 0x004fe200018e0613 */
[----:B------:R-:W-:-:S06]  /*10ec0*/  PRMT R4, RZ, 0x7610, R4 ;  /* 0x00007610ff047816 */ /* 0x000fcc0000000004 */
[----:B------:R-:W2:Y:S01]  /*10ed0*/  @!P0 LDG.E.U8 R4, desc[UR10][R18.64] ;  /* 0x0000000a12048981 */ /* 0x000ea2000c1e1100 */
[----:B----4-:R-:W-:-:S05]  /*10ee0*/  IMAD.X R17, R0, 0x1, R17, P2 ;  /* 0x0000000100117824 */ /* 0x010fca00010e0611 */
[----:B------:R-:W4:Y:S04]  /*10ef0*/  @!P0 LDG.E.U8 R5, desc[UR10][R16.64] ;  /* 0x0000000a10058981 */ /* 0x000f28000c1e1100 */
[----:B---3--:R0:W-:Y:S04]  /*10f00*/  STL [R1+0x7c], R7 ;  /* 0x00007c0701007387 */ /* 0x0081e80000100800 */
[----:B0-----:R-:W3:Y:S04]  /*10f10*/  LDL.LU R7, [R1+0x8b4] ;  /* 0x0008b40001077983 */ /* 0x001ee80000300800 */
[----:B------:R-:W3:Y:S04]  /*10f20*/  LDL R2, [R1+0x674] ;  /* 0x0006740001027983 */ /* 0x000ee80000100800 */
[----:B------:R-:W3:Y:S04]  /*10f30*/  LDL R3, [R1+0x654] ;  /* 0x0006540001037983 */ /* 0x000ee80000100800 */
[----:B----4-:R0:W-:Y:S04]  /*10f40*/  STL [R1+0x80], R5 ;  /* 0x0000800501007387 */ /* 0x0101e80000100800 */
[----:B0-----:R-:W4:Y:S04]  /*10f50*/  LDL.LU R5, [R1+0x8b0] ;  /* 0x0008b00001057983 */ /* 0x001f280000300800 */
[----:B--2---:R0:W-:Y:S04]  /*10f60*/  STL [R1+0x84], R4 ;  /* 0x0000840401007387 */ /* 0x0041e80000100800 */
[----:B0-----:R-:W2:Y:S04]  /*10f70*/  LDL.LU R4, [R1+0x8ac] ;  /* 0x0008ac0001047983 */ /* 0x001ea80000300800 */
[----:B------:R-:W2:Y:S01]  /*10f80*/  LDL R19, [R1+0x630] ;  /* 0x0006300001137983 */ /* 0x000ea20000100800 */
[----:B---3--:R-:W-:-:S03]  /*10f90*/  IADD3 R16, P3, R26, R2, RZ ;  /* 0x000000021a107210 */ /* 0x008fc60007f7e0ff */
[----:B------:R-:W3:Y:S01]  /*10fa0*/  LDL R17, [R1+0x670] ;  /* 0x0006700001117983 */ /* 0x000ee20000100800 */
[----:B------:R-:W-:-:S03]  /*10fb0*/  IADD3 R2, P2, R26, R3, RZ ;  /* 0x000000031a027210 */ /* 0x000fc60007f5e0ff */
[----:B------:R-:W3:Y:S01]  /*10fc0*/  LDL R3, [R1+0x650] ;  /* 0x0006500001037983 */ /* 0x000ee20000100800 */
[----:B------:R-:W-:Y:S02]  /*10fd0*/  IADD3 R18, P1, R26, R20, RZ ;  /* 0x000000141a127210 */ /* 0x000fe40007f3e0ff */
[----:B------:R-:W-:Y:S01]  /*10fe0*/  PRMT R21, RZ, 0x7610, R21 ;  /* 0x00007610ff157816 */ /* 0x000fe20000000015 */
[----:B------:R-:W3:Y:S01]  /*10ff0*/  LDL R20, [R1+0x62c] ;  /* 0x00062c0001147983 */ /* 0x000ee20000100800 */
[----:B----4-:R-:W-:Y:S02]  /*11000*/  PRMT R5, RZ, 0x7610, R5 ;  /* 0x00007610ff057816 */ /* 0x010fe40000000005 */
[----:B--2---:R-:W-:Y:S01]  /*11010*/  PRMT R4, RZ, 0x7610, R4 ;  /* 0x00007610ff047816 */ /* 0x004fe20000000004 */
[C---:B------:R-:W-:Y:S02]  /*11020*/  IMAD.X R19, R0.reuse, 0x1, R19, P1 ;  /* 0x0000000100137824 */ /* 0x040fe400008e0613 */
[----:B---3--:R-:W-:-:S03]  /*11030*/  IMAD.X R17, R0, 0x1, R17, P3 ;  /* 0x0000000100117824 */ /* 0x008fc600018e0611 */
[----:B------:R-:W2:Y:S01]  /*11040*/  @!P0 LDG.E.U8 R5, desc[UR10][R18.64] ;  /* 0x0000000a12058981 */ /* 0x000ea2000c1e1100 */
[----:B------:R-:W-:-:S03]  /*11050*/  IMAD.X R3, R0, 0x1, R3, P2 ;  /* 0x0000000100037824 */ /* 0x000fc600010e0603 */
[----:B------:R-:W3:Y:S04]  /*11060*/  @!P0 LDG.E.U8 R4, desc[UR10][R16.64] ;  /* 0x0000000a10048981 */ /* 0x000ee8000c1e1100 */
[----:B------:R-:W4:Y:S04]  /*11070*/  @!P0 LDG.E.U8 R21, desc[UR10][R2.64] ;  /* 0x0000000a02158981 */ /* 0x000f28000c1e1100 */
[----:B--2---:R0:W-:Y:S04]  /*11080*/  STL [R1+0x10], R5 ;  /* 0x0000100501007387 */ /* 0x0041e80000100800 */
[----:B0-----:R-:W2:Y:S04]  /*11090*/  LDL.LU R5, [R1+0x8a8] ;  /* 0x0008a80001057983 */ /* 0x001ea80000300800 */
[----:B------:R-:W2:Y:S04]  /*110a0*/  LDL R18, [R1+0x5ec] ;  /* 0x0005ec0001127983 */ /* 0x000ea80000100800 */
[----:B------:R-:W2:Y:S04]  /*110b0*/  LDL R19, [R1+0x60c] ;  /* 0x00060c0001137983 */ /* 0x000ea80000100800 */
[----:B---3--:R0:W-:Y:S04]  /*110c0*/  STL [R1+0x74], R4 ;  /* 0x0000740401007387 */ /* 0x0081e80000100800 */
[----:B0-----:R-:W3:Y:S04]  /*110d0*/  LDL.LU R4, [R1+0x8a4] ;  /* 0x0008a40001047983 */ /* 0x001ee80000300800 */
[----:B----4-:R0:W-:Y:S04]  /*110e0*/  STL [R1+0x70], R21 ;  /* 0x0000701501007387 */ /* 0x0101e80000100800 */
[----:B------:R-:W4:Y:S04]  /*110f0*/  LDL R3, [R1+0x5e8] ;  /* 0x0005e80001037983 */ /* 0x000f280000100800 */
[----:B------:R-:W4:Y:S01]  /*11100*/  LDL R17, [R1+0x608] ;  /* 0x0006080001117983 */ /* 0x000f220000100800 */
[----:B------:R-:W-:-:S03]  /*11110*/  PRMT R7, RZ, 0x7610, R7 ;  /* 0x00007610ff077816 */ /* 0x000fc60000000007 */
[----:B0-----:R-:W4:Y:S01]  /*11120*/  LDL R21, [R1+0x64c] ;  /* 0x00064c0001157983 */ /* 0x001f220000100800 */
[C---:B--2---:R-:W-:Y:S02]  /*11130*/  IADD3 R2, P1, R26.reuse, R18, RZ ;  /* 0x000000121a027210 */ /* 0x044fe40007f3e0ff */
[----:B------:R-:W-:Y:S02]  /*11140*/  IADD3 R16, P2, R26, R19, RZ ;  /* 0x000000131a107210 */ /* 0x000fe40007f5e0ff */
[----:B------:R-:W-:Y:S01]  /*11150*/  PRMT R5, RZ, 0x7610, R5 ;  /* 0x00007610ff057816 */ /* 0x000fe20000000005 */
[----:B------:R-:W2:Y:S01]  /*11160*/  LDL R19, [R1+0x628] ;  /* 0x0006280001137983 */ /* 0x000ea20000100800 */
[----:B---3--:R-:W-:Y:S01]  /*11170*/  PRMT R4, RZ, 0x7610, R4 ;  /* 0x00007610ff047816 */ /* 0x008fe20000000004 */
[C---:B----4-:R-:W-:Y:S02]  /*11180*/  IMAD.X R3, R0.reuse, 0x1, R3, P1 ;  /* 0x0000000100037824 */ /* 0x050fe400008e0603 */
[----:B------:R-:W-:-:S03]  /*11190*/  IMAD.X R17, R0, 0x1, R17, P2 ;  /* 0x0000000100117824 */ /* 0x000fc600010e0611 */
[----:B------:R-:W3:Y:S04]  /*111a0*/  @!P0 LDG.E.U8 R4, desc[UR10][R2.64] ;  /* 0x0000000a02048981 */ /* 0x000ee8000c1e1100 */
[----:B------:R-:W4:Y:S01]  /*111b0*/  @!P0 LDG.E.U8 R5, desc[UR10][R16.64] ;  /* 0x0000000a10058981 */ /* 0x000f22000c1e1100 */
[----:B------:R-:W-:-:S03]  /*111c0*/  IADD3 R18, P3, R26, R20, RZ ;  /* 0x000000141a127210 */ /* 0x000fc60007f7e0ff */
[----:B------:R-:W4:Y:S02]  /*111d0*/  LDL R20, [R1+0x648] ;  /* 0x0006480001147983 */ /* 0x000f240000100800 */
[----:B--2---:R-:W-:-:S05]  /*111e0*/  IMAD.X R19, R0, 0x1, R19, P3 ;  /* 0x0000000100137824 */ /* 0x004fca00018e0613 */
[----:B------:R-:W2:Y:S04]  /*111f0*/  @!P0 LDG.E.U8 R7, desc[UR10][R18.64] ;  /* 0x0000000a12078981 */ /* 0x000ea8000c1e1100 */
[----:B---3--:R0:W-:Y:S04]  /*11200*/  STL [R1+0x5c], R4 ;  /* 0x00005c0401007387 */ /* 0x0081e80000100800 */
[----:B0-----:R-:W3:Y:S04]  /*11210*/  LDL.LU R4, [R1+0x8a0] ;  /* 0x0008a00001047983 */ /* 0x001ee80000300800 */
[----:B----4-:R0:W-:Y:S04]  /*11220*/  STL [R1+0x60], R5 ;  /* 0x0000600501007387 */ /* 0x0101e80000100800 */
[----:B0-----:R-:W4:Y:S04]  /*11230*/  LDL.LU R5, [R1+0x89c] ;  /* 0x00089c0001057983 */ /* 0x001f280000300800 */
[----:B------:R-:W3:Y:S04]  /*11240*/  LDL R17, [R1+0x66c] ;  /* 0x00066c0001117983 */ /* 0x000ee80000100800 */
[----:B------:R-:W4:Y:S04]  /*11250*/  LDL R19, [R1+0x68c] ;  /* 0x00068c0001137983 */ /* 0x000f280000100800 */
[----:B--2---:R0:W-:Y:S01]  /*11260*/  STL [R1+0x64], R7 ;  /* 0x0000640701007387 */ /* 0x0041e20000100800 */
[----:B------:R-:W-:-:S02]  /*11270*/  IADD3 R2, P1, R26, R21, RZ ;  /* 0x000000151a027210 */ /* 0x000fc40007f3e0ff */
[----:B------:R-:W-:Y:S01]  /*11280*/  PRMT R8, RZ, 0x7610, R8 ;  /* 0x00007610ff087816 */ /* 0x000fe20000000008 */
[----:B------:R-:W2:Y:S01]  /*11290*/  LDL R21, [R1+0x5c4] ;  /* 0x0005c40001157983 */ /* 0x000ea20000100800 */
[----:B---3--:R-:W-:-:S03]  /*112a0*/  IADD3 R16, P2, R26, R17, RZ ;  /* 0x000000111a107210 */ /* 0x008fc60007f5e0ff */
[----:B0-----:R-:W3:Y:S01]  /*112b0*/  LDL R7, [R1+0x5a4] ;  /* 0x0005a40001077983 */ /* 0x001ee20000100800 */
[----:B----4-:R-:W-:-:S03]  /*112c0*/  IADD3 R18, P3, R26, R19, RZ ;  /* 0x000000131a127210 */ /* 0x010fc60007f7e0ff */
[----:B------:R-:W4:Y:S04]  /*112d0*/  LDL R17, [R1+0x668] ;  /* 0x0006680001117983 */ /* 0x000f280000100800 */
[----:B------:R-:W2:Y:S01]  /*112e0*/  LDL R19, [R1+0x688] ;  /* 0x0006880001137983 */ /* 0x000ea20000100800 */
[----:B------:R-:W-:Y:S01]  /*112f0*/  PRMT R4, RZ, 0x7610, R4 ;  /* 0x00007610ff047816 */ /* 0x000fe20000000004 */
[C---:B------:R-:W-:Y:S01]  /*11300*/  IMAD.X R3, R0.reuse, 0x1, R20, P1 ;  /* 0x0000000100037824 */ /* 0x040fe200008e0614 */
[----:B------:R-:W-:Y:S01]  /*11310*/  PRMT R5, RZ, 0x7610, R5 ;  /* 0x00007610ff057816 */ /* 0x000fe20000000005 */
[----:B------:R-:W3:Y:S04]  /*11320*/  LDL R20, [R1+0x5a0] ;  /* 0x0005a00001147983 */ /* 0x000ee80000100800 */
[----:B------:R-:W3:Y:S01]  /*11330*/  @!P0 LDG.E.U8 R4, desc[UR10][R2.64] ;  /* 0x0000000a02048981 */ /* 0x000ee2000c1e1100 */
[----:B----4-:R-:W-:-:S02]  /*11340*/  IMAD.X R17, R0, 0x1, R17, P2 ;  /* 0x0000000100117824 */ /* 0x010fc400010e0611 */
[----:B--2---:R-:W-:-:S03]  /*11350*/  IMAD.X R19, R0, 0x1, R19, P3 ;  /* 0x0000000100137824 */ /* 0x004fc600018e0613 */
[----:B------:R-:W2:Y:S04]  /*11360*/  @!P0 LDG.E.U8 R8, desc[UR10][R16.64] ;  /* 0x0000000a10088981 */ /* 0x000ea8000c1e1100 */
[----:B------:R-:W4:Y:S04]  /*11370*/  @!P0 LDG.E.U8 R5, desc[UR10][R18.64] ;  /* 0x0000000a12058981 */ /* 0x000f28000c1e1100 */
[----:B---3--:R0:W-:Y:S04]  /*11380*/  STL [R1+0x44], R4 ;  /* 0x0000440401007387 */ /* 0x0081e80000100800 */
[----:B0-----:R-:W3:Y:S04]  /*11390*/  LDL.LU R4, [R1+0x898] ;  /* 0x0008980001047983 */ /* 0x001ee80000300800 */
[----:B--2---:R0:W-:Y:S04]  /*113a0*/  STL [R1+0x48], R8 ;  /* 0x0000480801007387 */ /* 0x0041e80000100800 */
[----:B0-----:R-:W2:Y:S04]  /*113b0*/  LDL R8, [R1+0x644] ;  /* 0x0006440001087983 */ /* 0x001ea80000100800 */
[----:B----4-:R0:W-:Y:S04]  /*113c0*/  STL [R1+0x4c], R5 ;  /* 0x00004c0501007387 */ /* 0x0101e80000100800 */
[----:B0-----:R-:W4:Y:S04]  /*113d0*/  LDL.LU R5, [R1+0x894] ;  /* 0x0008940001057983 */ /* 0x001f280000300800 */
[----:B------:R-:W2:Y:S01]  /*113e0*/  LDL R19, [R1+0x604] ;  /* 0x0006040001137983 */ /* 0x000ea20000100800 */
[----:B------:R-:W-:-:S02]  /*113f0*/  IADD3 R2, P1, R26, R7, RZ ;  /* 0x000000071a027210 */ /* 0x000fc40007f3e0ff */
[----:B---3--:R-:W-:Y:S01]  /*11400*/  PRMT R4, RZ, 0x7610, R4 ;  /* 0x00007610ff047816 */ /* 0x008fe20000000004 */
[----:B------:R-:W3:Y:S02]  /*11410*/  LDL R17, [R1+0x5c0] ;  /* 0x0005c00001117983 */ /* 0x000ee40000100800 */
[----:B------:R-:W-:Y:S01]  /*11420*/  IMAD.X R3, R0, 0x1, R20, P1 ;  /* 0x0000000100037824 */ /* 0x000fe200008e0614 */
[----:B------:R-:W-:Y:S01]  /*11430*/  IADD3 R16, P2, R26, R21, RZ ;  /* 0x000000151a107210 */ /* 0x000fe20007f5e0ff */
[----:B------:R-:W4:Y:S04]  /*11440*/  LDL R7, [R1+0x664] ;  /* 0x0006640001077983 */ /* 0x000f280000100800 */
[----:B------:R-:W4:Y:S01]  /*11450*/  @!P0 LDG.E.U8 R4, desc[UR10][R2.64] ;  /* 0x0000000a02048981 */ /* 0x000f22000c1e1100 */
[----:B------:R-:W-:-:S02]  /*11460*/  PRMT R24, RZ, 0x7610, R24 ;  /* 0x00007610ff187816 */ /* 0x000fc40000000018 */
[----:B------:R-:W-:Y:S01]  /*11470*/  PRMT R22, RZ, 0x7610, R22 ;  /* 0x00007610ff167816 */ /* 0x000fe20000000016 */
[----:B------:R-:W4:Y:S04]  /*11480*/  LDL R20, [R1+0x640] ;  /* 0x0006400001147983 */ /* 0x000f280000100800 */
[----:B------:R-:W4:Y:S01]  /*11490*/  LDL R21, [R1+0x684] ;  /* 0x0006840001157983 */ /* 0x000f220000100800 */
[----:B--2---:R-:W-:-:S03]  /*114a0*/  IADD3 R18, P3, R26, R19, RZ ;  /* 0x000000131a127210 */ /* 0x004fc60007f7e0ff */
[----:B------:R-:W2:Y:S01]  /*114b0*/  LDL R19, [R1+0x600] ;  /* 0x0006000001137983 */ /* 0x000ea20000100800 */
[----:B---3--:R-:W-:-:S05]  /*114c0*/  IMAD.X R17, R0, 0x1, R17, P2 ;  /* 0x0000000100117824 */ /* 0x008fca00010e0611 */
[----:B------:R0:W3:Y:S04]  /*114d0*/  @!P0 LDG.E.U8 R24, desc[UR10][R16.64] ;  /* 0x0000000a10188981 */ /* 0x0000e8000c1e1100 */
[----:B----4-:R1:W-:Y:S04]  /*114e0*/  STL [R1+0x34], R4 ;  /* 0x0000340401007387 */ /* 0x0103e80000100800 */
[----:B-1----:R-:W4:Y:S04]  /*114f0*/  LDL.LU R4, [R1+0x890] ;  /* 0x0008900001047983 */ /* 0x002f280000300800 */
[----:B------:R-:W3:Y:S01]  /*11500*/  LDL R17, [R1+0x660] ;  /* 0x0006600001117983 */ /* 0x000ee20000100800 */
[----:B--2---:R-:W-:-:S05]  /*11510*/  IMAD.X R19, R0, 0x1, R19, P3 ;  /* 0x0000000100137824 */ /* 0x004fca00018e0613 */
[----:B------:R1:W2:Y:S04]  /*11520*/  @!P0 LDG.E.U8 R22, desc[UR10][R18.64] ;  /* 0x0000000a12168981 */ /* 0x0002a8000c1e1100 */
[----:B------:R-:W4:Y:S01]  /*11530*/  LDL R19, [R1+0x680] ;  /* 0x0006800001137983 */ /* 0x000f220000100800 */
[C---:B------:R-:W-:Y:S02]  /*11540*/  IADD3 R2, P1, R26.reuse, R8, RZ ;  /* 0x000000081a027210 */ /* 0x040fe40007f3e0ff */
[----:B------:R-:W-:Y:S01]  /*11550*/  PRMT R5, RZ, 0x7610, R5 ;  /* 0x00007610ff057816 */ /* 0x000fe20000000005 */
[----:B------:R-:W2:Y:S01]  /*11560*/  LDL R8, [R1+0x624] ;  /* 0x0006240001087983 */ /* 0x000ea20000100800 */
[----:B0-----:R-:W-:Y:S01]  /*11570*/  IADD3 R16, P2, R26, R7, RZ ;  /* 0x000000071a107210 */ /* 0x001fe20007f5e0ff */
[----:B------:R-:W-:Y:S01]  /*11580*/  IMAD.X R3, R0, 0x1, R20, P1 ;  /* 0x0000000100037824 */ /* 0x000fe200008e0614 */
[----:B-1----:R-:W-:Y:S01]  /*11590*/  IADD3 R18, P3, R26, R21, RZ ;  /* 0x000000151a127210 */ /* 0x002fe20007f7e0ff */
[----:B------:R-:W2:Y:S01]  /*115a0*/  LDL R7, [R1+0x5e4] ;  /* 0x0005e40001077983 */ /* 0x000ea20000100800 */
[----:B------:R-:W-:Y:S01]  /*115b0*/  PRMT R27, RZ, 0x7610, R27 ;  /* 0x00007610ff1b7816 */ /* 0x000fe2000000001b */
[C---:B---3--:R-:W-:Y:S01]  /*115c0*/  IMAD.X R17, R0.reuse, 0x1, R17, P2 ;  /* 0x0000000100117824 */ /* 0x048fe200010e0611 */
[----:B------:R-:W-:Y:S01]  /*115d0*/  PRMT R25, RZ, 0x7610, R25 ;  /* 0x00007610ff197816 */ /* 0x000fe20000000019 */
[----:B------:R-:W3:Y:S04]  /*115e0*/  @!P0 LDG.E.U8 R5, desc[UR10][R2.64] ;  /* 0x0000000a02058981 */ /* 0x000ee8000c1e1100 */
[----:B------:R-:W3:Y:S01]  /*115f0*/  @!P0 LDG.E.U8 R27, desc[UR10][R16.64] ;  /* 0x0000000a101b8981 */ /* 0x000ee2000c1e1100 */
[----:B----4-:R-:W-:-:S05]  /*11600*/  IMAD.X R19, R0, 0x1, R19, P3 ;  /* 0x0000000100137824 */ /* 0x010fca00018e0613 */
[----:B------:R0:W4:Y:S04]  /*11610*/  @!P0 LDG.E.U8 R25, desc[UR10][R18.64] ;  /* 0x0000000a12198981 */ /* 0x000128000c1e1100 */
[----:B------:R1:W-:Y:S04]  /*11620*/  STL [R1+0x38], R24 ;  /* 0x0000381801007387 */ /* 0x0003e80000100800 */
[----:B-1----:R-:W4:Y:S04]  /*11630*/  LDL R24, [R1+0x5bc] ;  /* 0x0005bc0001187983 */ /* 0x002f280000100800 */
[----:B--2---:R1:W-:Y:S04]  /*11640*/  STL [R1+0x3c], R22 ;  /* 0x00003c1601007387 */ /* 0x0043e80000100800 */
[----:B------:R-:W2:Y:S01]  /*11650*/  LDL R20, [R1+0x5b8] ;  /* 0x0005b80001147983 */ /* 0x000ea20000100800 */
[----:B0-----:R-:W-:-:S03]  /*11660*/  IADD3 R18, P3, R26, R8, RZ ;  /* 0x000000081a127210 */ /* 0x001fc60007f7e0ff */
[----:B------:R-:W2:Y:S01]  /*11670*/  LDL R21, [R1+0x5e0] ;  /* 0x0005e00001157983 */ /* 0x000ea20000100800 */
[----:B------:R-:W-:-:S03]  /*11680*/  IADD3 R16, P2, R26, R7, RZ ;  /* 0x000000071a107210 */ /* 0x000fc60007f5e0ff */
[----:B-1----:R-:W2:Y:S04]  /*11690*/  LDL R22, [R1+0x620] ;  /* 0x0006200001167983 */ /* 0x002ea80000100800 */
[----:B---3--:R0:W-:Y:S04]  /*116a0*/  STL [R1+0x28], R5 ;  /* 0x0000280501007387 */ /* 0x0081e80000100800 */
[----:B0-----:R-:W3:Y:S04]  /*116b0*/  LDL.LU R5, [R1+0x88c] ;  /* 0x00088c0001057983 */ /* 0x001ee80000300800 */
[----:B------:R-:W3:Y:S04]  /*116c0*/  LDL R8, [R1+0x5dc] ;  /* 0x0005dc0001087983 */ /* 0x000ee80000100800 */
[----:B------:R-:W3:Y:S04]  /*116d0*/  LDL R7, [R1+0x5fc] ;  /* 0x0005fc0001077983 */ /* 0x000ee80000100800 */
[----:B------:R0:W-:Y:S04]  /*116e0*/  STL [R1+0x2c], R27 ;  /* 0x00002c1b01007387 */ /* 0x0001e80000100800 */
[----:B0-----:R-:W3:Y:S04]  /*116f0*/  LDL R27, [R1+0x65c] ;  /* 0x00065c00011b7983 */ /* 0x001ee80000100800 */
[----:B----4-:R0:W-:Y:S04]  /*11700*/  STL [R1+0x30], R25 ;  /* 0x0000301901007387 */ /* 0x0101e80000100800 */
[----:B0-----:R-:W4:Y:S01]  /*11710*/  LDL R25, [R1+0x5d8] ;  /* 0x0005d80001197983 */ /* 0x001f220000100800 */
[----:B------:R-:W-:-:S02]  /*11720*/  IADD3 R2, P1, R26, R24, RZ ;  /* 0x000000181a027210 */ /* 0x000fc40007f3e0ff */
[----:B------:R-:W-:Y:S01]  /*11730*/  PRMT R11, RZ, 0x7610, R11 ;  /* 0x00007610ff0b7816 */ /* 0x000fe2000000000b */
[----:B------:R-:W4:Y:S02]  /*11740*/  LDL R24, [R1+0x5f8] ;  /* 0x0005f80001187983 */ /* 0x000f240000100800 */
[C---:B--2---:R-:W-:Y:S01]  /*11750*/  IMAD.X R3, R0.reuse, 0x1, R20, P1 ;  /* 0x0000000100037824 */ /* 0x044fe200008e0614 */
[----:B------:R-:W-:Y:S02]  /*11760*/  PRMT R10, RZ, 0x7610, R10 ;  /* 0x00007610ff0a7816 */ /* 0x000fe4000000000a */
[----:B------:R-:W-:Y:S02]  /*11770*/  PRMT R9, RZ, 0x7610, R9 ;  /* 0x00007610ff097816 */ /* 0x000fe40000000009 */
[----:B------:R3:W2:Y:S01]  /*11780*/  @!P0 LDG.E.U8 R11, desc[UR10][R2.64] ;  /* 0x0000000a020b8981 */ /* 0x0006a2000c1e1100 */
[C---:B------:R-:W-:Y:S02]  /*11790*/  IMAD.X R17, R0.reuse, 0x1, R21, P2 ;  /* 0x0000000100117824 */ /* 0x040fe400010e0615 */
[----:B------:R-:W-:Y:S01]  /*117a0*/  IMAD.X R19, R0, 0x1, R22, P3 ;  /* 0x0000000100137824 */ /* 0x000fe200018e0616 */
[----:B------:R-:W-:Y:S01]  /*117b0*/  PRMT R13, RZ, 0x7610, R13 ;  /* 0x00007610ff0d7816 */ /* 0x000fe2000000000d */
[----:B------:R-:W2:Y:S04]  /*117c0*/  LDL R22, [R1+0x658] ;  /* 0x0006580001167983 */ /* 0x000ea80000100800 */
[----:B------:R-:W2:Y:S04]  /*117d0*/  @!P0 LDG.E.U8 R10, desc[UR10][R18.64] ;  /* 0x0000000a120a8981 */ /* 0x000ea8000c1e1100 */
[----:B------:R0:W2:Y:S01]  /*117e0*/  @!P0 LDG.E.U8 R9, desc[UR10][R16.64] ;  /* 0x0000000a10098981 */ /* 0x0000a2000c1e1100 */
[----:B---3--:R-:W-:-:S05]  /*117f0*/  IADD3 R2, P1, R26, R8, RZ ;  /* 0x000000081a027210 */ /* 0x008fca0007f3e0ff */
[----:B----4-:R-:W-:-:S05]  /*11800*/  IMAD.X R3, R0, 0x1, R25, P1 ;  /* 0x0000000100037824 */ /* 0x010fca00008e0619 */
[----:B------:R-:W3:Y:S01]  /*11810*/  @!P0 LDG.E.U8 R13, desc[UR10][R2.64] ;  /* 0x0000000a020d8981 */ /* 0x000ee2000c1e1100 */
[----:B------:R-:W-:Y:S02]  /*11820*/  PRMT R23, RZ, 0x7610, R23 ;  /* 0x00007610ff177816 */ /* 0x000fe40000000017 */
[C---:B0-----:R-:W-:Y:S01]  /*11830*/  IADD3 R16, P2, R26.reuse, R7, RZ ;  /* 0x000000071a107210 */ /* 0x041fe20007f5e0ff */
[----:B--2---:R-:W-:Y:S04]  /*11840*/  STL [R1+0x838], R11 ;  /* 0x0008380b01007387 */ /* 0x004fe80000100800 */
[----:B------:R-:W2:Y:S04]  /*11850*/  LDL R21, [R1+0x67c] ;  /* 0x00067c0001157983 */ /* 0x000ea80000100800 */
[----:B------:R-:W4:Y:S04]  /*11860*/  LDL R20, [R1+0x63c] ;  /* 0x00063c0001147983 */ /* 0x000f280000100800 */
[----:B------:R0:W-:Y:S04]  /*11870*/  STL [R1+0x20], R10 ;  /* 0x0000200a01007387 */ /* 0x0001e80000100800 */
[----:B0-----:R-:W4:Y:S04]  /*11880*/  LDL R10, [R1+0x61c] ;  /* 0x00061c00010a7983 */ /* 0x001f280000100800 */
[----:B------:R0:W-:Y:S04]  /*11890*/  STL [R1+0x1c], R9 ;  /* 0x00001c0901007387 */ /* 0x0001e80000100800 */
[----:B------:R-:W4:Y:S04]  /*118a0*/  LDL R8, [R1+0x638] ;  /* 0x0006380001087983 */ /* 0x000f280000100800 */
[----:B------:R-:W4:Y:S04]  /*118b0*/  LDL R7, [R1+0x618] ;  /* 0x0006180001077983 */ /* 0x000f280000100800 */
[----:B0-----:R-:W4:Y:S04]  /*118c0*/  LDL R9, [R1+0x678] ;  /* 0x0006780001097983 */ /* 0x001f280000100800 */
[----:B------:R-:W-:Y:S04]  /*118d0*/  STL.S16 [R1+0x18], R23 ;  /* 0x0000181701007387 */ /* 0x000fe80000100600 */
[----:B---3--:R0:W-:Y:S04]  /*118e0*/  STL [R1+0x83c], R13 ;  /* 0x00083c0d01007387 */ /* 0x0081e80000100800 */
[----:B0-----:R-:W3:Y:S01]  /*118f0*/  LDL.LU R13, [R1+0x18] ;  /* 0x00001800010d7983 */ /* 0x001ee20000300800 */
[----:B------:R-:W-:Y:S01]  /*11900*/  IADD3 R18, P3, R26, R27, RZ ;  /* 0x0000001b1a127210 */ /* 0x000fe20007f7e0ff */
[----:B------:R-:W-:Y:S01]  /*11910*/  IMAD.X R17, R0, 0x1, R24, P2 ;  /* 0x0000000100117824 */ /* 0x000fe200010e0618 */
[----:B------:R-:W-:-:S03]  /*11920*/  PRMT R14, RZ, 0x7610, R14 ;  /* 0x00007610ff0e7816 */ /* 0x000fc6000000000e */
[----:B------:R-:W-:-:S03]  /*11930*/  IMAD.X R19, R0, 0x1, R22, P3 ;  /* 0x0000000100137824 */ /* 0x000fc600018e0616 */
[----:B------:R-:W2:Y:S04]  /*11940*/  @!P0 LDG.E.U8 R14, desc[UR10][R16.64] ;  /* 0x0000000a100e8981 */ /* 0x000ea8000c1e1100 */
[----:B---3--:R0:W3:Y:S04]  /*11950*/  @!P0 LDG.E.U8 R13, desc[UR10][R18.64] ;  /* 0x0000000a120d8981 */ /* 0x0080e8000c1e1100 */
[----:B--2---:R-:W-:Y:S01]  /*11960*/  STL [R1+0x840], R14 ;  /* 0x0008400e01007387 */ /* 0x004fe20000100800 */
[C---:B------:R-:W-:Y:S02]  /*11970*/  IADD3 R2, P3, R26.reuse, R21, RZ ;  /* 0x000000151a027210 */ /* 0x040fe40007f7e0ff */
[----:B----4-:R-:W-:-:S02]  /*11980*/  IADD3 R16, P2, R26, R20, RZ ;  /* 0x000000141a107210 */ /* 0x010fc40007f5e0ff */
[----:B0-----:R-:W-:Y:S01]  /*11990*/  IADD3 R18, P1, R26, R10, RZ ;  /* 0x0000000a1a127210 */ /* 0x001fe20007f3e0ff */
[C---:B------:R-:W-:Y:S02]  /*119a0*/  IMAD.X R3, R0.reuse, 0x1, R9, P3 ;  /* 0x0000000100037824 */ /* 0x040fe400018e0609 */
[C---:B------:R-:W-:Y:S02]  /*119b0*/  IMAD.X R17, R0.reuse, 0x1, R8, P2 ;  /* 0x0000000100117824 */ /* 0x040fe400010e0608 */
[----:B------:R-:W-:Y:S01]  /*119c0*/  IMAD.X R19, R0, 0x1, R7, P1 ;  /* 0x0000000100137824 */ /* 0x000fe200008e0607 */
[----:B---3--:R0:W-:Y:S04]  /*119d0*/  STL [R1+0x844], R13 ;  /* 0x0008440d01007387 */ /* 0x0081e80000100800 */
[----:B------:R-:W2:Y:S04]  /*119e0*/  LDL R27, [R1+0x4bc] ;  /* 0x0004bc00011b7983 */ /* 0x000ea80000100800 */
[----:B------:R-:W3:Y:S04]  /*119f0*/  LDL R25, [R1+0x47c] ;  /* 0x00047c0001197983 */ /* 0x000ee80000100800 */
[----:B------:R-:W4:Y:S04]  /*11a00*/  LDL R24, [R1+0x43c] ;  /* 0x00043c0001187983 */ /* 0x000f280000100800 */
[----:B------:R-:W4:Y:S04]  /*11a10*/  LDL R23, [R1+0x4b8] ;  /* 0x0004b80001177983 */ /* 0x000f280000100800 */
[----:B------:R-:W4:Y:S04]  /*11a20*/  LDL R22, [R1+0x478] ;  /* 0x0004780001167983 */ /* 0x000f280000100800 */
[----:B------:R-:W4:Y:S04]  /*11a30*/  LDL R21, [R1+0x438] ;  /* 0x0004380001157983 */ /* 0x000f280000100800 */
[----:B------:R-:W4:Y:S04]  /*11a40*/  LDL R20, [R1+0x320] ;  /* 0x0003200001147983 */ /* 0x000f280000100800 */
[----:B0-----:R-:W4:Y:S04]  /*11a50*/  LDL R13, [R1+0x2e0] ;  /* 0x0002e000010d7983 */ /* 0x001f280000100800 */
[----:B------:R-:W4:Y:S04]  /*11a60*/  LDL R10, [R1+0x2a0] ;  /* 0x0002a000010a7983 */ /* 0x000f280000100800 */
[----:B------:R-:W4:Y:S04]  /*11a70*/  LDL R9, [R1+0x31c] ;  /* 0x00031c0001097983 */ /* 0x000f280000100800 */
[----:B------:R-:W4:Y:S04]  /*11a80*/  LDL R8, [R1+0x2dc] ;  /* 0x0002dc0001087983 */ /* 0x000f280000100800 */
[----:B------:R-:W4:Y:S01]  /*11a90*/  LDL R7, [R1+0x29c] ;  /* 0x00029c0001077983 */ /* 0x000f220000100800 */
[----:B------:R-:W-:-:S02]  /*11aa0*/  PRMT R11, RZ, 0x7610, R11 ;  /* 0x00007610ff0b7816 */ /* 0x000fc4000000000b */
[----:B------:R-:W-:Y:S02]  /*11ab0*/  PRMT R15, RZ, 0x7610, R15 ;  /* 0x00007610ff0f7816 */ /* 0x000fe4000000000f */
[----:B------:R-:W-:Y:S02]  /*11ac0*/  PRMT R14, RZ, 0x7610, R14 ;  /* 0x00007610ff0e7816 */ /* 0x000fe4000000000e */
[----:B------:R-:W4:Y:S04]  /*11ad0*/  @!P0 LDG.E.U8 R11, desc[UR10][R16.64] ;  /* 0x0000000a100b8981 */ /* 0x000f28000c1e1100 */
[----:B------:R-:W4:Y:S01]  /*11ae0*/  @!P0 LDG.E.U8 R15, desc[UR10][R18.64] ;  /* 0x0000000a120f8981 */ /* 0x000f22000c1e1100 */
[----:B------:R-:W-:-:S03]  /*11af0*/  PRMT R28, RZ, 0x7610, R28 ;  /* 0x00007610ff1c7816 */ /* 0x000fc6000000001c */
[----:B------:R0:W4:Y:S02]  /*11b00*/  @!P0 LDG.E.U8 R14, desc[UR10][R2.64] ;  /* 0x0000000a020e8981 */ /* 0x000124000c1e1100 */
[----:B0-----:R-:W-:Y:S02]  /*11b10*/  PRMT R3, RZ, 0x7610, R3 ;  /* 0x00007610ff037816 */ /* 0x001fe40000000003 */
[----:B------:R-:W-:Y:S02]  /*11b20*/  PRMT R2, RZ, 0x7610, R2 ;  /* 0x00007610ff027816 */ /* 0x000fe40000000002 */
[----:B------:R-:W-:Y:S02]  /*11b30*/  PRMT R29, RZ, 0x7610, R29 ;  /* 0x00007610ff1d7816 */ /* 0x000fe4000000001d */
[C---:B--2---:R-:W-:Y:S02]  /*11b40*/  IADD3 R16, P3, R26.reuse, R27, RZ ;  /* 0x0000001b1a107210 */ /* 0x044fe40007f7e0ff */
[----:B---3--:R-:W-:-:S02]  /*11b50*/  IADD3 R18, P2, R26, R25, RZ ;  /* 0x000000191a127210 */ /* 0x008fc40007f5e0ff */
[----:B----4-:R-:W-:Y:S01]  /*11b60*/  IADD3 R24, P1, R26, R24, RZ ;  /* 0x000000181a187210 */ /* 0x010fe20007f3e0ff */
[C---:B------:R-:W-:Y:S02]  /*11b70*/  IMAD.X R17, R0.reuse, 0x1, R23, P3 ;  /* 0x0000000100117824 */ /* 0x040fe400018e0617 */
[----:B------:R-:W-:-:S03]  /*11b80*/  IMAD.X R19, R0, 0x1, R22, P2 ;  /* 0x0000000100137824 */ /* 0x000fc600010e0616 */
[----:B------:R0:W2:Y:S01]  /*11b90*/  @!P0 LDG.E.U8 R28, desc[UR10][R16.64] ;  /* 0x0000000a101c8981 */ /* 0x0000a2000c1e1100 */
[----:B------:R-:W-:-:S03]  /*11ba0*/  IMAD.X R25, R0, 0x1, R21, P1 ;  /* 0x0000000100197824 */ /* 0x000fc600008e0615 */
[----:B------:R1:W3:Y:S04]  /*11bb0*/  @!P0 LDG.E.U8 R3, desc[UR10][R18.64] ;  /* 0x0000000a12038981 */ /* 0x0002e8000c1e1100 */
[----:B------:R4:W3:Y:S01]  /*11bc0*/  @!P0 LDG.E.U8 R2, desc[UR10][R24.64] ;  /* 0x0000000a18028981 */ /* 0x0008e2000c1e1100 */
[C---:B0-----:R-:W-:Y:S02]  /*11bd0*/  IADD3 R16, P2, R26.reuse, R13, RZ ;  /* 0x0000000d1a107210 */ /* 0x041fe40007f5e0ff */
[C---:B-1----:R-:W-:Y:S02]  /*11be0*/  IADD3 R18, P3, R26.reuse, R20, RZ ;  /* 0x000000141a127210 */ /* 0x042fe40007f7e0ff */
[----:B------:R-:W-:Y:S02]  /*11bf0*/  IADD3 R26, P1, R26, R10, RZ ;  /* 0x0000000a1a1a7210 */ /* 0x000fe40007f3e0ff */
[----:B----4-:R-:W-:Y:S01]  /*11c00*/  PRMT R25, RZ, 0x7610, R25 ;  /* 0x00007610ff197816 */ /* 0x010fe20000000019 */
[C---:B------:R-:W-:Y:S01]  /*11c10*/  IMAD.X R19, R0.reuse, 0x1, R9, P3 ;  /* 0x0000000100137824 */ /* 0x040fe200018e0609 */
[----:B------:R-:W-:Y:S01]  /*11c20*/  PRMT R24, RZ, 0x7610, R24 ;  /* 0x00007610ff187816 */ /* 0x000fe20000000018 */
[----:B------:R-:W-:-:S03]  /*11c30*/  IMAD.X R17, R0, 0x1, R8, P2 ;  /* 0x0000000100117824 */ /* 0x000fc600010e0608 */
[----:B------:R0:W4:Y:S01]  /*11c40*/  @!P0 LDG.E.U8 R25, desc[UR10][R18.64] ;  /* 0x0000000a12198981 */ /* 0x000122000c1e1100 */
[----:B------:R-:W-:-:S03]  /*11c50*/  IMAD.X R27, R0, 0x1, R7, P1 ;  /* 0x00000001001b7824 */ /* 0x000fc600008e0607 */
[----:B------:R-:W4:Y:S04]  /*11c60*/  @!P0 LDG.E.U8 R29, desc[UR10][R16.64] ;  /* 0x0000000a101d8981 */ /* 0x000f28000c1e1100 */
[----:B------:R1:W4:Y:S01]  /*11c70*/  @!P0 LDG.E.U8 R24, desc[UR10][R26.64] ;  /* 0x0000000a1a188981 */ /* 0x000322000c1e1100 */
[----:B0-----:R-:W-:Y:S01]  /*11c80*/  SHF.R.U32.HI R18, RZ, 0x2, R12 ;  /* 0x00000002ff127819 */ /* 0x001fe2000001160c */
[----:B------:R-:W-:-:S03]  /*11c90*/  IMAD.SHL.U32 R19, R12, 0x40, RZ ;  /* 0x000000400c137824 */ /* 0x000fc600078e00ff */
[----:B------:R-:W-:Y:S02]  /*11ca0*/  SGXT.U32 R18, R18, 0x3 ;  /* 0x000000031212781a */ /* 0x000fe40000000000 */
[----:B-1----:R-:W-:Y:S02]  /*11cb0*/  SHF.R.S32.HI R26, RZ, 0x1, R12 ;  /* 0x00000001ff1a7819 */ /* 0x002fe4000001140c */
[----:B------:R-:W-:Y:S02]  /*11cc0*/  LOP3.LUT R18, R18, 0x40, R19, 0xf8, !PT ;  /* 0x0000004012127812 */ /* 0x000fe400078ef813 */
[----:B------:R-:W-:-:S04]  /*11cd0*/  SGXT R19, R26, 0x1 ;  /* 0x000000011a13781a */ /* 0x000fc80000000200 */
[----:B------:R-:W-:Y:S01]  /*11ce0*/  LOP3.LUT R18, R18, 0x88, R19, 0xf8, !PT ;  /* 0x0000008812127812 */ /* 0x000fe200078ef813 */
[----:B------:R-:W-:Y:S04]  /*11cf0*/  STL [R1+0x848], R14 ;  /* 0x0008480e01007387 */ /* 0x000fe80000100800 */
[----:B------:R-:W-:Y:S04]  /*11d00*/  STL [R1+0x84c], R11 ;  /* 0x00084c0b01007387 */ /* 0x000fe80000100800 */
[----:B------:R-:W0:Y:S04]  /*11d10*/  LDS.U8 R26, [R18+UR5] ;  /* 0x00000005121a7984 */ /* 0x000e280008000000 */
[----:B------:R-:W-:Y:S04]  /*11d20*/  STL [R1+0x850], R15 ;  /* 0x0008500f01007387 */ /* 0x000fe80000100800 */
[----:B------:R-:W1:Y:S01]  /*11d30*/  LDS.U8 R19, [R18+UR5+0x10] ;  /* 0x0000100512137984 */ /* 0x000e620008000000 */
[C---:B------:R-:W-:Y:S01]  /*11d40*/  LOP3.LUT R16, R12.reuse, 0x7, RZ, 0xc0, !PT ;  /* 0x000000070c107812 */ /* 0x040fe200078ec0ff */
[----:B------:R-:W-:-:S02]  /*11d50*/  IMAD.SHL.U32 R0, R12, 0x20, RZ ;  /* 0x000000200c007824 */ /* 0x000fc400078e00ff */
[----:B------:R-:W-:Y:S01]  /*11d60*/  IMAD.SHL.U32 R27, R12, 0x2, RZ ;  /* 0x000000020c1b7824 */ /* 0x000fe200078e00ff */
[----:B------:R-:W-:Y:S01]  /*11d70*/  LDS.U8 R7, [R18+UR5+0x110] ;  /* 0x0001100512077984 */ /* 0x000fe20008000000 */
[----:B------:R-:W-:Y:S01]  /*11d80*/  IMAD.SHL.U32 R17, R16, 0x10, RZ ;  /* 0x0000001010117824 */ /* 0x000fe200078e00ff */
[----:B------:R-:W-:-:S04]  /*11d90*/  LOP3.LUT R0, R0, 0x1c00, RZ, 0xc0, !PT ;  /* 0x00001c0000007812 */ /* 0x000fc800078ec0ff */
[----:B------:R-:W-:Y:S01]  /*11da0*/  LOP3.LUT R17, R17, 0x30, R27, 0x78, !PT ;  /* 0x0000003011117812 */ /* 0x000fe200078e781b */
[----:B------:R-:W-:-:S04]  /*11db0*/  IMAD R16, R16, 0x80, R0 ;  /* 0x0000008010107824 */ /* 0x000fc800078e0200 */
[----:B------:R-:W-:Y:S01]  /*11dc0*/  IMAD.IADD R12, R16, 0x1, R17 ;  /* 0x00000001100c7824 */ /* 0x000fe200078e0211 */
[----:B------:R-:W-:Y:S02]  /*11dd0*/  LOP3.LUT R0, R6, 0x90, RZ, 0xc0, !PT ;  /* 0x0000009006007812 */ /* 0x000fe400078ec0ff */
[----:B------:R-:W-:Y:S04]  /*11de0*/  LDS.U8 R6, [R18+UR5+0x100] ;  /* 0x0001000512067984 */ /* 0x000fe80008000000 */
[----:B--2---:R-:W-:Y:S04]  /*11df0*/  STL [R1+0x854], R28 ;  /* 0x0008541c01007387 */ /* 0x004fe80000100800 */
[----:B---3--:R-:W-:Y:S04]  /*11e00*/  STL [R1+0x858], R3 ;  /* 0x0008580301007387 */ /* 0x008fe80000100800 */
[----:B------:R-:W2:Y:S04]  /*11e10*/  LDS.U8 R3, [R18+UR5+0x20] ;  /* 0x0000200512037984 */ /* 0x000ea80008000000 */
[----:B------:R-:W-:Y:S04]  /*11e20*/  STL [R1+0x85c], R2 ;  /* 0x00085c0201007387 */ /* 0x000fe80000100800 */
[----:B------:R-:W3:Y:S04]  /*11e30*/  LDS.U8 R2, [R18+UR5+0x30] ;  /* 0x0000300512027984 */ /* 0x000ee80008000000 */
[----:B----4-:R-:W-:Y:S04]  /*11e40*/  STL [R1+0x860], R25 ;  /* 0x0008601901007387 */ /* 0x010fe80000100800 */
[----:B------:R-:W-:Y:S04]  /*11e50*/  STL [R1+0x864], R29 ;  /* 0x0008641d01007387 */ /* 0x000fe80000100800 */
[----:B------:R-:W-:Y:S04]  /*11e60*/  STL [R1+0x868], R24 ;  /* 0x0008681801007387 */ /* 0x000fe80000100800 */
[----:B0-----:R-:W-:Y:S04]  /*11e70*/  STL [R1+0x86c], R26 ;  /* 0x00086c1a01007387 */ /* 0x001fe80000100800 */
[----:B------:R-:W-:Y:S04]  /*11e80*/  STL [R1+0x40], R12 ;  /* 0x0000400c01007387 */ /* 0x000fe80000100800 */
[----:B------:R-:W-:Y:S04]  /*11e90*/  STL [R1+0x870], R12 ;  /* 0x0008700c01007387 */ /* 0x000fe80000100800 */
[----:B-1----:R-:W-:Y:S04]  /*11ea0*/  STL [R1+0x874], R19 ;  /* 0x0008741301007387 */ /* 0x002fe80000100800 */
[----:B--2---:R-:W-:Y:S04]  /*11eb0*/  STL [R1+0xc4], R3 ;  /* 0x0000c40301007387 */ /* 0x004fe80000100800 */
[----:B------:R-:W0:Y:S04]  /*11ec0*/  LDS.U8 R3, [R18+UR5+0x120] ;  /* 0x0001200512037984 */ /* 0x000e280008000000 */
[----:B---3--:R-:W-:Y:S04]  /*11ed0*/  STL [R1+0xc0], R2 ;  /* 0x0000c00201007387 */ /* 0x008fe80000100800 */
[----:B------:R-:W1:Y:S04]  /*11ee0*/  LDS.U8 R2, [R18+UR5+0x130] ;  /* 0x0001300512027984 */ /* 0x000e680008000000 */
[----:B------:R-:W-:Y:S04]  /*11ef0*/  STL.64 [R1+0x800], R6 ;  /* 0x0008000601007387 */ /* 0x000fe80000100a00 */
[----:B------:R-:W-:Y:S04]  /*11f00*/  STL.64 [R1+0x7f8], R4 ;  /* 0x0007f80401007387 */ /* 0x000fe80000100a00 */
[----:B------:R-:W2:Y:S04]  /*11f10*/  LDS.U8 R4, [R18+UR5+0x200] ;  /* 0x0002000512047984 */ /* 0x000ea80008000000 */
[----:B0-----:R-:W-:Y:S04]  /*11f20*/  STL [R1+0xe4], R3 ;  /* 0x0000e40301007387 */ /* 0x001fe80000100800 */
[----:B------:R-:W0:Y:S04]  /*11f30*/  LDS.U8 R3, [R18+UR5+0x210] ;  /* 0x0002100512037984 */ /* 0x000e280008000000 */
[----:B-1----:R-:W-:Y:S04]  /*11f40*/  STL [R1+0xd4], R2 ;  /* 0x0000d40201007387 */ /* 0x002fe80000100800 */
[----:B------:R-:W1:Y:S04]  /*11f50*/  LDS.U8 R2, [R18+UR5+0x220] ;  /* 0x0002200512027984 */ /* 0x000e680008000000 */
[----:B--2---:R-:W-:Y:S04]  /*11f60*/  STL [R1+0x170], R4 ;  /* 0x0001700401007387 */ /* 0x004fe80000100800 */
        /* <DEDUP_REMOVED lines=34> */
[----:B------:R-:W1:Y:S01]  /*12190*/  LDS.U8 R2, [R18+UR5+0x700] ;  /* 0x0007000512027984 */ /* 0x000e620008000000 */
[----:B------:R-:W-:-:S05]  /*121a0*/  LOP3.LUT R16, R18, 0x8, RZ, 0x3c, !PT ;  /* 0x0000000812107812 */ /* 0x000fca00078e3cff */
[----:B------:R-:W-:Y:S04]  /*121b0*/  LDS.U8 R8, [R16+UR5] ;  /* 0x0000000510087984 */ /* 0x000fe80008000000 */
[----:B--2---:R-:W-:Y:S04]  /*121c0*/  STL [R1+0x6c4], R4 ;  /* 0x0006c40401007387 */ /* 0x004fe80000100800 */
[----:B------:R-:W2:Y:S04]  /*121d0*/  LDS.U8 R4, [R18+UR5+0x710] ;  /* 0x0007100512047984 */ /* 0x000ea80008000000 */
[----:B------:R-:W-:Y:S04]  /*121e0*/  LDS.U8 R27, [R16+UR5+0x10] ;  /* 0x00001005101b7984 */ /* 0x000fe80008000000 */
[----:B------:R-:W-:Y:S04]  /*121f0*/  LDS.U8 R20, [R16+UR5+0x20] ;  /* 0x0000200510147984 */ /* 0x000fe80008000000 */
[----:B------:R-:W-:Y:S04]  /*12200*/  LDS.U8 R21, [R16+UR5+0x30] ;  /* 0x0000300510157984 */ /* 0x000fe80008000000 */
[----:B------:R-:W-:Y:S04]  /*12210*/  LDS.U8 R9, [R16+UR5+0x100] ;  /* 0x0001000510097984 */ /* 0x000fe80008000000 */
[----:B0-----:R-:W-:Y:S04]  /*12220*/  STL [R1+0x6c0], R3 ;  /* 0x0006c00301007387 */ /* 0x001fe80000100800 */
[----:B------:R-:W0:Y:S04]  /*12230*/  LDS.U8 R3, [R18+UR5+0x720] ;  /* 0x0007200512037984 */ /* 0x000e280008000000 */
[----:B-1----:R-:W-:Y:S04]  /*12240*/  STL [R1+0x6b0], R2 ;  /* 0x0006b00201007387 */ /* 0x002fe80000100800 */
[----:B------:R-:W1:Y:S04]  /*12250*/  LDS.U8 R2, [R18+UR5+0x730] ;  /* 0x0007300512027984 */ /* 0x000e680008000000 */
[----:B------:R-:W-:Y:S04]  /*12260*/  LDS.U8 R5, [R16+UR5+0x420] ;  /* 0x0004200510057984 */ /* 0x000fe80008000000 */
[----:B--2---:R-:W-:Y:S04]  /*12270*/  STL [R1+0x6ac], R4 ;  /* 0x0006ac0401007387 */ /* 0x004fe80000100800 */
[----:B------:R-:W-:Y:S04]  /*12280*/  LDS.U8 R4, [R16+UR5+0x210] ;  /* 0x0002100510047984 */ /* 0x000fe80008000000 */
[----:B------:R-:W-:Y:S01]  /*12290*/  LDS.U8 R6, [R16+UR5+0x500] ;  /* 0x0005000510067984 */ /* 0x000fe20008000000 */
[----:B------:R-:W2:Y:S03]  /*122a0*/  S2R R17, SR_TID.X ;  /* 0x0000000000117919 */ /* 0x000ea60000002100 */
[----:B------:R-:W-:Y:S04]  /*122b0*/  LDS.U8 R10, [R16+UR5+0x110] ;  /* 0x00011005100a7984 */ /* 0x000fe80008000000 */
[----:B------:R-:W-:Y:S04]  /*122c0*/  LDS.U8 R22, [R16+UR5+0x120] ;  /* 0x0001200510167984 */ /* 0x000fe80008000000 */
[----:B0-----:R-:W-:Y:S04]  /*122d0*/  STL [R1+0x6d4], R3 ;  /* 0x0006d40301007387 */ /* 0x001fe80000100800 */
[----:B------:R-:W-:Y:S04]  /*122e0*/  STL [R1+0x878], R8 ;  /* 0x0008780801007387 */ /* 0x000fe80000100800 */
[----:B-1----:R-:W-:Y:S04]  /*122f0*/  STL [R1+0x6bc], R2 ;  /* 0x0006bc0201007387 */ /* 0x002fe80000100800 */
[----:B------:R-:W0:Y:S04]  /*12300*/  LDS.U8 R2, [R16+UR5+0x200] ;  /* 0x0002000510027984 */ /* 0x000e280008000000 */
[----:B------:R-:W-:Y:S04]  /*12310*/  STL [R1+0x87c], R27 ;  /* 0x00087c1b01007387 */ /* 0x000fe80000100800 */
[----:B------:R-:W-:Y:S04]  /*12320*/  STL [R1+0x880], R20 ;  /* 0x0008801401007387 */ /* 0x000fe80000100800 */
[----:B------:R-:W-:Y:S04]  /*12330*/  STL [R1+0x884], R21 ;  /* 0x0008841501007387 */ /* 0x000fe80000100800 */
[----:B------:R-:W-:Y:S04]  /*12340*/  STL [R1+0x888], R9 ;  /* 0x0008880901007387 */ /* 0x000fe80000100800 */
[----:B------:R-:W1:Y:S04]  /*12350*/  LDS.U8 R3, [R16+UR5+0x220] ;  /* 0x0002200510037984 */ /* 0x000e680008000000 */
[----:B------:R-:W-:Y:S04]  /*12360*/  LDS.U8 R23, [R16+UR5+0x130] ;  /* 0x0001300510177984 */ /* 0x000fe80008000000 */
[----:B0-----:R-:W-:Y:S04]  /*12370*/  STL [R1+0x180], R2 ;  /* 0x0001800201007387 */ /* 0x001fe80000100800 */
[----:B------:R-:W0:Y:S04]  /*12380*/  LDS.U8 R2, [R16+UR5+0x230] ;  /* 0x0002300510027984 */ /* 0x000e280008000000 */
[----:B------:R-:W-:Y:S04]  /*12390*/  STL [R1+0x17c], R4 ;  /* 0x00017c0401007387 */ /* 0x000fe80000100800 */
[----:B------:R-:W3:Y:S04]  /*123a0*/  LDS.U8 R4, [R16+UR5+0x300] ;  /* 0x0003000510047984 */ /* 0x000ee80008000000 */
[----:B-1----:R-:W-:Y:S04]  /*123b0*/  STL [R1+0x244], R3 ;  /* 0x0002440301007387 */ /* 0x002fe80000100800 */
[----:B------:R-:W1:Y:S04]  /*123c0*/  LDS.U8 R3, [R16+UR5+0x310] ;  /* 0x0003100510037984 */ /* 0x000e680008000000 */
[----:B0-----:R-:W-:Y:S04]  /*123d0*/  STL [R1+0x240], R2 ;  /* 0x0002400201007387 */ /* 0x001fe80000100800 */
[----:B------:R-:W0:Y:S04]  /*123e0*/  LDS.U8 R2, [R16+UR5+0x320] ;  /* 0x0003200510027984 */ /* 0x000e280008000000 */
[----:B---3--:R-:W-:Y:S04]  /*123f0*/  STL [R1+0x198], R4 ;  /* 0x0001980401007387 */ /* 0x008fe80000100800 */
[----:B------:R-:W3:Y:S04]  /*12400*/  LDS.U8 R4, [R16+UR5+0x330] ;  /* 0x0003300510047984 */ /* 0x000ee80008000000 */
[----:B-1----:R-:W-:Y:S04]  /*12410*/  STL [R1+0x194], R3 ;  /* 0x0001940301007387 */ /* 0x002fe80000100800 */
[----:B------:R-:W1:Y:S04]  /*12420*/  LDS.U8 R3, [R16+UR5+0x400] ;  /* 0x0004000510037984 */ /* 0x000e680008000000 */
[----:B0-----:R-:W-:Y:S04]  /*12430*/  STL [R1+0x254], R2 ;  /* 0x0002540201007387 */ /* 0x001fe80000100800 */
[----:B------:R-:W0:Y:S04]  /*12440*/  LDS.U8 R2, [R16+UR5+0x410] ;  /* 0x0004100510027984 */ /* 0x000e280008000000 */
[----:B---3--:R-:W-:Y:S04]  /*12450*/  STL [R1+0x250], R4 ;  /* 0x0002500401007387 */ /* 0x008fe80000100800 */
[----:B------:R-:W3:Y:S04]  /*12460*/  LDS.U8 R4, [R16+UR5+0x430] ;  /* 0x0004300510047984 */ /* 0x000ee80008000000 */
[----:B------:R-:W4:Y:S04]  /*12470*/  LDL.LU R26, [R1+0x230] ;  /* 0x00023000011a7983 */ /* 0x000f280000300800 */
[----:B-1----:R-:W-:Y:S04]  /*12480*/  STL [R1+0x264], R3 ;  /* 0x0002640301007387 */ /* 0x002fe80000100800 */
[----:B------:R-:W4:Y:S04]  /*12490*/  LDL.LU R24, [R1+0x74] ;  /* 0x0000740001187983 */ /* 0x000f280000300800 */
[----:B0-----:R0:W-:Y:S04]  /*124a0*/  STL [R1+0x260], R2 ;  /* 0x0002600201007387 */ /* 0x0011e80000100800 */
[----:B0-----:R-:W4:Y:S04]  /*124b0*/  LDL.LU R2, [R1+0x70] ;  /* 0x0000700001027983 */ /* 0x001f280000300800 */
[----:B------:R-:W4:Y:S04]  /*124c0*/  LDL.LU R3, [R1+0x10] ;  /* 0x0000100001037983 */ /* 0x000f280000300800 */
[----:B------:R-:W-:Y:S04]  /*124d0*/  STL [R1+0x284], R5 ;  /* 0x0002840501007387 */ /* 0x000fe80000100800 */
[----:B---3--:R-:W-:Y:S04]  /*124e0*/  STL [R1+0x280], R4 ;  /* 0x0002800401007387 */ /* 0x008fe80000100800 */
[----:B------:R-:W0:Y:S04]  /*124f0*/  LDS.U8 R4, [R16+UR5+0x510] ;  /* 0x0005100510047984 */ /* 0x000e280008000000 */
[----:B------:R-:W1:Y:S04]  /*12500*/  LDS.U8 R5, [R16+UR5+0x520] ;  /* 0x0005200510057984 */ /* 0x000e680008000000 */
[----:B------:R-:W-:Y:S04]  /*12510*/  STL [R1+0x274], R6 ;  /* 0x0002740601007387 */ /* 0x000fe80000100800 */
[----:B------:R-:W3:Y:S04]  /*12520*/  LDL.LU R28, [R1+0x84] ;  /* 0x00008400011c7983 */ /* 0x000ee80000300800 */
[----:B------:R-:W-:Y:S04]  /*12530*/  LDS.U8 R6, [R16+UR5+0x620] ;  /* 0x0006200510067984 */ /* 0x000fe80008000000 */
[----:B0-----:R-:W-:Y:S04]  /*12540*/  STL [R1+0x270], R4 ;  /* 0x0002700401007387 */ /* 0x001fe80000100800 */
[----:B------:R-:W0:Y:S04]  /*12550*/  LDS.U8 R4, [R16+UR5+0x530] ;  /* 0x0005300510047984 */ /* 0x000e280008000000 */
[----:B-1----:R-:W-:Y:S04]  /*12560*/  STL [R1+0x294], R5 ;  /* 0x0002940501007387 */ /* 0x002fe80000100800 */
[----:B------:R-:W1:Y:S04]  /*12570*/  LDS.U8 R5, [R16+UR5+0x600] ;  /* 0x0006000510057984 */ /* 0x000e680008000000 */
[----:B------:R-:W3:Y:S04]  /*12580*/  LDL.LU R15, [R1+0x80] ;  /* 0x00008000010f7983 */ /* 0x000ee80000300800 */
[----:B0-----:R-:W-:Y:S04]  /*12590*/  STL [R1+0x290], R4 ;  /* 0x0002900401007387 */ /* 0x001fe80000100800 */
[----:B------:R-:W0:Y:S04]  /*125a0*/  LDS.U8 R4, [R16+UR5+0x610] ;  /* 0x0006100510047984 */ /* 0x000e280008000000 */
[----:B-1----:R-:W-:Y:S04]  /*125b0*/  STL [R1+0x6a8], R5 ;  /* 0x0006a80501007387 */ /* 0x002fe80000100800 */
[----:B------:R-:W3:Y:S04]  /*125c0*/  LDL.LU R11, [R1+0x7c] ;  /* 0x00007c00010b7983 */ /* 0x000ee80000300800 */
[----:B------:R-:W3:Y:S04]  /*125d0*/  LDL.LU R14, [R1+0x88] ;  /* 0x00008800010e7983 */ /* 0x000ee80000300800 */
[----:B------:R-:W1:Y:S04]  /*125e0*/  LDS.U8 R5, [R16+UR5+0x630] ;  /* 0x0006300510057984 */ /* 0x000e680008000000 */
[----:B0-----:R-:W-:Y:S04]  /*125f0*/  STL [R1+0x6a4], R4 ;  /* 0x0006a40401007387 */ /* 0x001fe80000100800 */
[----:B------:R-:W0:Y:S04]  /*12600*/  LDS.U8 R4, [R16+UR5+0x700] ;  /* 0x0007000510047984 */ /* 0x000e280008000000 */
[----:B------:R-:W-:Y:S04]  /*12610*/  STL [R1+0x6d0], R6 ;  /* 0x0006d00601007387 */ /* 0x000fe80000100800 */
[----:B------:R-:W3:Y:S04]  /*12620*/  LDL.LU R8, [R1+0x94] ;  /* 0x0000940001087983 */ /* 0x000ee80000300800 */
[----:B-1----:R-:W-:Y:S04]  /*12630*/  STL [R1+0x6cc], R5 ;  /* 0x0006cc0501007387 */ /* 0x002fe80000100800 */
[----:B------:R-:W3:Y:S04]  /*12640*/  LDL.LU R29, [R1+0xa0] ;  /* 0x0000a000011d7983 */ /* 0x000ee80000300800 */
[----:B------:R-:W-:Y:S04]  /*12650*/  LDS.U8 R5, [R16+UR5+0x720] ;  /* 0x0007200510057984 */ /* 0x000fe80008000000 */
[----:B0-----:R-:W-:Y:S04]  /*12660*/  STL [R1+0x6b8], R4 ;  /* 0x0006b80401007387 */ /* 0x001fe80000100800 */
[----:B------:R-:W3:Y:S04]  /*12670*/  LDL.LU R13, [R1+0xb8] ;  /* 0x0000b800010d7983 */ /* 0x000ee80000300800 */
[----:B------:R-:W0:Y:S04]  /*12680*/  LDS.U8 R4, [R16+UR5+0x710] ;  /* 0x0007100510047984 */ /* 0x000e280008000000 */
[----:B0-----:R-:W-:Y:S04]  /*12690*/  STL [R1+0x6b4], R4 ;  /* 0x0006b40401007387 */ /* 0x001fe80000100800 */
[----:B------:R-:W0:Y:S04]  /*126a0*/  LDS.U8 R4, [R16+UR5+0x730] ;  /* 0x0007300510047984 */ /* 0x000e280008000000 */
[----:B------:R-:W3:Y:S01]  /*126b0*/  LDL.LU R25, [R1+0xd8] ;  /* 0x0000d80001197983 */ /* 0x000ee20000300800 */
[----:B--2---:R-:W-:Y:S01]  /*126c0*/  LOP3.LUT R0, R0, 0x7f, R17, 0x78, !PT ;  /* 0x0000007f00007812 */ /* 0x004fe200078e7811 */
[----:B------:R-:W-:Y:S06]  /*126d0*/  BAR.SYNC.DEFER_BLOCKING 0x0 ;  /* 0x0000000000007b1d */ /* 0x000fec0000010000 */
[----:B------:R1:W-:Y:S04]  /*126e0*/  STL [R1+0x6d8], R5 ;  /* 0x0006d80501007387 */ /* 0x0003e80000100800 */
[----:B-1----:R-:W2:Y:S04]  /*126f0*/  LDL.LU R5, [R1+0xf4] ;  /* 0x0000f40001057983 */ /* 0x002ea80000300800 */
[----:B------:R-:W2:Y:S04]  /*12700*/  LDL.LU R6, [R1+0x10c] ;  /* 0x00010c0001067983 */ /* 0x000ea80000300800 */
[----:B----4-:R-:W-:Y:S04]  /*12710*/  STS.U8 [R0+UR5], R26 ;  /* 0x0000001a00007988 */ /* 0x010fe80008000005 */
[----:B0-----:R0:W-:Y:S04]  /*12720*/  STL [R1+0x6c8], R4 ;  /* 0x0006c80401007387 */ /* 0x0011e80000100800 */
[----:B------:R-:W4:Y:S04]  /*12730*/  LDL.LU R7, [R1+0x118] ;  /* 0x0001180001077983 */ /* 0x000f280000300800 */
[----:B------:R-:W4:Y:S04]  /*12740*/  LDL.LU R19, [R1+0x124] ;  /* 0x0001240001137983 */ /* 0x000f280000300800 */
[----:B------:R-:W4:Y:S04]  /*12750*/  LDL.LU R18, [R1+0x130] ;  /* 0x0001300001127983 */ /* 0x000f280000300800 */
[----:B------:R-:W4:Y:S04]  /*12760*/  LDL.LU R12, [R1+0x13c] ;  /* 0x00013c00010c7983 */ /* 0x000f280000300800 */
[----:B0-----:R-:W4:Y:S04]  /*12770*/  LDL.LU R4, [R1+0x154] ;  /* 0x0001540001047983 */ /* 0x001f280000300800 */
[----:B------:R0:W-:Y:S04]  /*12780*/  STS.U8 [R0+UR5+0x800], R2 ;  /* 0x0008000200007988 */ /* 0x0001e80008000005 */
[----:B------:R-:W4:Y:S04]  /*12790*/  LDL.LU R26, [R1+0x160] ;  /* 0x00016000011a7983 */ /* 0x000f280000300800 */
[----:B------:R1:W-:Y:S04]  /*127a0*/  STS.U8 [R0+UR5+0xc00], R3 ;  /* 0x000c000300007988 */ /* 0x0003e80008000005 */
[----:B0-----:R-:W4:Y:S04]  /*127b0*/  LDL.LU R2, [R1+0x174] ;  /* 0x0001740001027983 */ /* 0x001f280000300800 */
[----:B-1----:R-:W4:Y:S04]  /*127c0*/  LDL.LU R3, [R1+0x190] ;  /* 0x0001900001037983 */ /* 0x002f280000300800 */
[----:B---3--:R0:W-:Y:S04]  /*127d0*/  STS.U8 [R0+UR5+0x1000], R28 ;  /* 0x0010001c00007988 */ /* 0x0081e80008000005 */
[----:B------:R-:W-:Y:S04]  /*127e0*/  STS.U8 [R0+UR5+0x400], R24 ;  /* 0x0004001800007988 */ /* 0x000fe80008000005 */
[----:B0-----:R-:W3:Y:S04]  /*127f0*/  LDL.LU R28, [R1+0x1b0] ;  /* 0x0001b000011c7983 */ /* 0x001ee80000300800 */
[----:B------:R0:W-:Y:S04]  /*12800*/  STS.U8 [R0+UR5+0x1400], R15 ;  /* 0x0014000f00007988 */ /* 0x0001e80008000005 */
[----:B0-----:R-:W3:Y:S04]  /*12810*/  LDL.LU R15, [R1+0x1bc] ;  /* 0x0001bc00010f7983 */ /* 0x001ee80000300800 */
[----:B------:R-:W3:Y:S04]  /*12820*/  LDL.LU R24, [R1+0x1c8] ;  /* 0x0001c80001187983 */ /* 0x000ee80000300800 */
[----:B------:R0:W-:Y:S04]  /*12830*/  STS.U8 [R0+UR5+0x1800], R11 ;  /* 0x0018000b00007988 */ /* 0x0001e80008000005 */
[----:B------:R1:W-:Y:S04]  /*12840*/  STS.U8 [R0+UR5+0x1c00], R14 ;  /* 0x001c000e00007988 */ /* 0x0003e80008000005 */
[----:B0-----:R-:W3:Y:S04]  /*12850*/  LDL.LU R11, [R1+0x1e0] ;  /* 0x0001e000010b7983 */ /* 0x001ee80000300800 */
[----:B-1----:R-:W3:Y:S04]  /*12860*/  LDL.LU R14, [R1+0x1ec] ;  /* 0x0001ec00010e7983 */ /* 0x002ee80000300800 */
[----:B------:R0:W-:Y:S04]  /*12870*/  STS.U8 [R0+UR5+0x2400], R29 ;  /* 0x0024001d00007988 */ /* 0x0001e80008000005 */
[----:B0-----:R-:W3:Y:S04]  /*12880*/  LDL.LU R29, [R1+0x1f4] ;  /* 0x0001f400011d7983 */ /* 0x001ee80000300800 */
[----:B------:R0:W-:Y:S04]  /*12890*/  STS.U8 [R0+UR5+0x2800], R13 ;  /* 0x0028000d00007988 */ /* 0x0001e80008000005 */
[----:B0-----:R-:W3:Y:S04]  /*128a0*/  LDL.LU R13, [R1+0x1fc] ;  /* 0x0001fc00010d7983 */ /* 0x001ee80000300800 */
[----:B------:R0:W-:Y:S04]  /*128b0*/  STS.U8 [R0+UR5+0x2c00], R25 ;  /* 0x002c001900007988 */ /* 0x0001e80008000005 */
[----:B0-----:R-:W3:Y:S04]  /*128c0*/  LDL.LU R25, [R1+0x210] ;  /* 0x0002100001197983 */ /* 0x001ee80000300800 */
[----:B--2---:R0:W-:Y:S04]  /*128d0*/  STS.U8 [R0+UR5+0x3000], R5 ;  /* 0x0030000500007988 */ /* 0x0041e80008000005 */
[----:B------:R1:W-:Y:S04]  /*128e0*/  STS.U8 [R0+UR5+0x3400], R6 ;  /* 0x0034000600007988 */ /* 0x0003e80008000005 */
[----:B0-----:R-:W2:Y:S04]  /*128f0*/  LDL.LU R5, [R1+0x21c] ;  /* 0x00021c0001057983 */ /* 0x001ea80000300800 */
[----:B-1----:R-:W2:Y:S04]  /*12900*/  LDL.LU R6, [R1+0x228] ;  /* 0x0002280001067983 */ /* 0x002ea80000300800 */
[----:B----4-:R0:W-:Y:S04]  /*12910*/  STS.U8 [R0+UR5+0x3800], R7 ;  /* 0x0038000700007988 */ /* 0x0101e80008000005 */
[----:B------:R1:W-:Y:S04]  /*12920*/  STS.U8 [R0+UR5+0x3c00], R19 ;  /* 0x003c001300007988 */ /* 0x0003e80008000005 */
[----:B0-----:R-:W4:Y:S04]  /*12930*/  LDL.LU R7, [R1+0x4c] ;  /* 0x00004c0001077983 */ /* 0x001f280000300800 */
[----:B-1----:R-:W4:Y:S04]  /*12940*/  LDL.LU R19, [R1+0x48] ;  /* 0x0000480001137983 */ /* 0x002f280000300800 */
[----:B------:R0:W-:Y:S04]  /*12950*/  STS.U8 [R0+UR5+0x4400], R12 ;  /* 0x0044000c00007988 */ /* 0x0001e80008000005 */
[----:B0-----:R-:W4:Y:S04]  /*12960*/  LDL.LU R12, [R1+0x44] ;  /* 0x00004400010c7983 */ /* 0x001f280000300800 */
[----:B------:R0:W-:Y:S04]  /*12970*/  STS.U8 [R0+UR5+0x5000], R2 ;  /* 0x0050000200007988 */ /* 0x0001e80008000005 */
[----:B------:R1:W-:Y:S04]  /*12980*/  STS.U8 [R0+UR5+0x5400], R3 ;  /* 0x0054000300007988 */ /* 0x0003e80008000005 */
[----:B0-----:R-:W4:Y:S04]  /*12990*/  LDL.LU R2, [R1+0x64] ;  /* 0x0000640001027983 */ /* 0x001f280000300800 */
[----:B-1----:R-:W4:Y:S04]  /*129a0*/  LDL.LU R3, [R1+0x60] ;  /* 0x0000600001037983 */ /* 0x002f280000300800 */
[----:B---3--:R0:W-:Y:S04]  /*129b0*/  STS.U8 [R0+UR5+0x5800], R28 ;  /* 0x0058001c00007988 */ /* 0x0081e80008000005 */
[----:B0-----:R-:W3:Y:S04]  /*129c0*/  LDL.LU R28, [R1+0x5c] ;  /* 0x00005c00011c7983 */ /* 0x001ee80000300800 */
[----:B------:R0:W-:Y:S04]  /*129d0*/  STS.U8 [R0+UR5+0x5c00], R15 ;  /* 0x005c000f00007988 */ /* 0x0001e80008000005 */
[----:B0-----:R-:W3:Y:S04]  /*129e0*/  LDL.LU R15, [R1+0x90] ;  /* 0x00009000010f7983 */ /* 0x001ee80000300800 */
[----:B------:R0:W-:Y:S04]  /*129f0*/  STS.U8 [R0+UR5+0x6400], R11 ;  /* 0x0064000b00007988 */ /* 0x0001e80008000005 */
[----:B------:R1:W-:Y:S04]  /*12a00*/  STS.U8 [R0+UR5+0x6800], R14 ;  /* 0x0068000e00007988 */ /* 0x0003e80008000005 */
[----:B0-----:R-:W3:Y:S04]  /*12a10*/  LDL.LU R11, [R1+0x8c] ;  /* 0x00008c00010b7983 */ /* 0x001ee80000300800 */
[----:B-1----:R-:W3:Y:S04]  /*12a20*/  LDL.LU R14, [R1+0x98] ;  /* 0x00009800010e7983 */ /* 0x002ee80000300800 */
[----:B------:R0:W-:Y:S04]  /*12a30*/  STS.U8 [R0+UR5+0x7000], R13 ;  /* 0x0070000d00007988 */ /* 0x0001e80008000005 */
[----:B0-----:R-:W3:Y:S04]  /*12a40*/  LDL.LU R13, [R1+0xac] ;  /* 0x0000ac00010d7983 */ /* 0x001ee80000300800 */
[----:B------:R0:W-:Y:S01]  /*12a50*/  STS.U8 [R0+UR5+0x4c00], R26 ;  /* 0x004c001a00007988 */ /* 0x0001e20008000005 */
[----:B------:R-:W-:-:S03]  /*12a60*/  LOP3.LUT R16, R0, 0x20, RZ, 0x3c, !PT ;  /* 0x0000002000107812 */ /* 0x000fc600078e3cff */
[----:B------:R1:W-:Y:S04]  /*12a70*/  STS.U8 [R0+UR5+0x6000], R24 ;  /* 0x0060001800007988 */ /* 0x0003e80008000005 */
[----:B------:R1:W-:Y:S04]  /*12a80*/  STS.U8 [R0+UR5+0x6c00], R29 ;  /* 0x006c001d00007988 */ /* 0x0003e80008000005 */
[----:B0-----:R-:W3:Y:S04]  /*12a90*/  LDL.LU R26, [R1+0xbc] ;  /* 0x0000bc00011a7983 */ /* 0x001ee80000300800 */
[----:B-1----:R-:W3:Y:S04]  /*12aa0*/  LDL.LU R24, [R1+0xdc] ;  /* 0x0000dc0001187983 */ /* 0x002ee80000300800 */
[----:B------:R-:W3:Y:S04]  /*12ab0*/  LDL.LU R29, [R1+0x100] ;  /* 0x00010000011d7983 */ /* 0x000ee80000300800 */
[----:B------:R-:W-:Y:S04]  /*12ac0*/  STS.U8 [R0+UR5+0x2000], R8 ;  /* 0x0020000800007988 */ /* 0x000fe80008000005 */
[----:B------:R-:W-:Y:S04]  /*12ad0*/  STS.U8 [R0+UR5+0x4000], R18 ;  /* 0x0040001200007988 */ /* 0x000fe80008000005 */
[----:B------:R-:W-:Y:S04]  /*12ae0*/  STS.U8 [R0+UR5+0x4800], R4 ;  /* 0x0048000400007988 */ /* 0x000fe80008000005 */
[----:B------:R0:W-:Y:S04]  /*12af0*/  STS.U8 [R0+UR5+0x7400], R25 ;  /* 0x0074001900007988 */ /* 0x0001e80008000005 */
[----:B0-----:R-:W3:Y:S04]  /*12b00*/  LDL.LU R25, [R1+0x110] ;  /* 0x0001100001197983 */ /* 0x001ee80000300800 */
[----:B------:R-:W3:Y:S04]  /*12b10*/  LDL.LU R8, [R1+0x11c] ;  /* 0x00011c0001087983 */ /* 0x000ee80000300800 */
[----:B------:R-:W3:Y:S04]  /*12b20*/  LDL.LU R18, [R1+0x128] ;  /* 0x0001280001127983 */ /* 0x000ee80000300800 */
[----:B--2---:R0:W-:Y:S04]  /*12b30*/  STS.U8 [R0+UR5+0x7800], R5 ;  /* 0x0078000500007988 */ /* 0x0041e80008000005 */
[----:B------:R-:W2:Y:S04]  /*12b40*/  LDL.LU R4, [R1+0x140] ;  /* 0x0001400001047983 */ /* 0x000ea80000300800 */
[----:B------:R1:W-:Y:S04]  /*12b50*/  STS.U8 [R0+UR5+0x7c00], R6 ;  /* 0x007c000600007988 */ /* 0x0003e80008000005 */
[----:B0-----:R-:W2:Y:S04]  /*12b60*/  LDL.LU R5, [R1+0x148] ;  /* 0x0001480001057983 */ /* 0x001ea80000300800 */
[----:B----4-:R0:W-:Y:S04]  /*12b70*/  STS.U8 [R16+UR5+0x100], R7 ;  /* 0x0001000710007988 */ /* 0x0101e80008000005 */
[----:B-1----:R-:W4:Y:S04]  /*12b80*/  LDL.LU R6, [R1+0x158] ;  /* 0x0001580001067983 */ /* 0x002f280000300800 */
[----:B------:R-:W-:Y:S04]  /*12b90*/  STS.U8 [R16+UR5+0x500], R19 ;  /* 0x0005001310007988 */ /* 0x000fe80008000005 */
[----:B0-----:R-:W4:Y:S04]  /*12ba0*/  LDL.LU R7, [R1+0x164] ;  /* 0x0001640001077983 */ /* 0x001f280000300800 */
[----:B------:R-:W-:Y:S04]  /*12bb0*/  STS.U8 [R16+UR5+0x900], R12 ;  /* 0x0009000c10007988 */ /* 0x000fe80008000005 */
[----:B------:R0:W-:Y:S04]  /*12bc0*/  STS.U8 [R16+UR5+0xd00], R2 ;  /* 0x000d000210007988 */ /* 0x0001e80008000005 */
[----:B------:R1:W-:Y:S04]  /*12bd0*/  STS.U8 [R16+UR5+0x1100], R3 ;  /* 0x0011000310007988 */ /* 0x0003e80008000005 */
[----:B0-----:R-:W2:Y:S04]  /*12be0*/  LDL.LU R2, [R1+0x178] ;  /* 0x0001780001027983 */ /* 0x001ea80000300800 */
[----:B-1----:R-:W4:Y:S04]  /*12bf0*/  LDL.LU R3, [R1+0x1a4] ;  /* 0x0001a40001037983 */ /* 0x002f280000300800 */
[----:B------:R-:W4:Y:S04]  /*12c00*/  LDL.LU R19, [R1+0x1b4] ;  /* 0x0001b40001137983 */ /* 0x000f280000300800 */
[----:B---3--:R0:W-:Y:S04]  /*12c10*/  STS.U8 [R16+UR5+0x1500], R28 ;  /* 0x0015001c10007988 */ /* 0x0081e80008000005 */
[----:B------:R-:W3:Y:S04]  /*12c20*/  LDL.LU R12, [R1+0x1c0] ;  /* 0x0001c000010c7983 */ /* 0x000ee80000300800 */
        /* <DEDUP_REMOVED lines=9> */
[----:B------:R0:W-:Y:S04]  /*12cc0*/  STS.U8 [R16+UR5+0x2900], R26 ;  /* 0x0029001a10007988 */ /* 0x0001e80008000005 */
[----:B------:R1:W-:Y:S04]  /*12cd0*/  STS.U8 [R16+UR5+0x2d00], R24 ;  /* 0x002d001810007988 */ /* 0x0003e80008000005 */
[----:B------:R1:W-:Y:S04]  /*12ce0*/  STS.U8 [R16+UR5+0x3100], R29 ;  /* 0x0031001d10007988 */ /* 0x0003e80008000005 */
[----:B0-----:R-:W3:Y:S04]  /*12cf0*/  LDL.LU R26, [R1+0x214] ;  /* 0x00021400011a7983 */ /* 0x001ee80000300800 */
[----:B-1----:R-:W3:Y:S04]  /*12d00*/  LDL.LU R24, [R1+0x220] ;  /* 0x0002200001187983 */ /* 0x002ee80000300800 */
[----:B------:R-:W3:Y:S04]  /*12d10*/  LDL.LU R29, [R1+0x22c] ;  /* 0x00022c00011d7983 */ /* 0x000ee80000300800 */
[----:B------:R0:W-:Y:S04]  /*12d20*/  STS.U8 [R16+UR5+0x3500], R25 ;  /* 0x0035001910007988 */ /* 0x0001e80008000005 */
[----:B0-----:R-:W3:Y:S04]  /*12d30*/  LDL.LU R25, [R1+0x30] ;  /* 0x0000300001197983 */ /* 0x001ee80000300800 */
[----:B--2---:R0:W-:Y:S04]  /*12d40*/  STS.U8 [R16+UR5+0x5100], R2 ;  /* 0x0051000210007988 */ /* 0x0041e80008000005 */
[----:B----4-:R1:W-:Y:S04]  /*12d50*/  STS.U8 [R16+UR5+0x5500], R3 ;  /* 0x0055000310007988 */ /* 0x0103e80008000005 */
[----:B0-----:R-:W2:Y:S04]  /*12d60*/  LDL.LU R2, [R1+0x2c] ;  /* 0x00002c0001027983 */ /* 0x001ea80000300800 */
        /* <DEDUP_REMOVED lines=10> */
[----:B0-----:R-:W3:Y:S01]  /*12e10*/  LDL.LU R13, [R1+0x34] ;  /* 0x00003400010d7983 */ /* 0x001ee20000300800 */
[----:B------:R-:W-:-:S03]  /*12e20*/  SHF.R.S32.HI R0, RZ, 0x7, R17 ;  /* 0x00000007ff007819 */ /* 0x000fc60000011411 */
[----:B------:R-:W3:Y:S01]  /*12e30*/  LDL.LU R9, [R1+0xa4] ;  /* 0x0000a40001097983 */ /* 0x000ee20000300800 */
[----:B------:R-:W-:-:S03]  /*12e40*/  SGXT R0, R0, 0x1 ;  /* 0x000000010000781a */ /* 0x000fc60000000200 */
[----:B------:R-:W3:Y:S01]  /*12e50*/  LDL.LU R21, [R1+0xb0] ;  /* 0x0000b00001157983 */ /* 0x000ee20000300800 */
[----:B------:R-:W-:-:S03]  /*12e60*/  LOP3.LUT R0, R0, 0x90, RZ, 0xc0, !PT ;  /* 0x0000009000007812 */ /* 0x000fc600078ec0ff */
[----:B------:R-:W3:Y:S01]  /*12e70*/  LDL.LU R20, [R1+0xc8] ;  /* 0x0000c80001147983 */ /* 0x000ee20000300800 */
[----:B------:R-:W-:-:S03]  /*12e80*/  LOP3.LUT R0, R0, 0x7f, R17, 0x78, !PT ;  /* 0x0000007f00007812 */ /* 0x000fc600078e7811 */
[----:B------:R0:W-:Y:S01]  /*12e90*/  STS.U8 [R16+UR5+0x3900], R8 ;  /* 0x0039000810007988 */ /* 0x0001e20008000005 */
[----:B------:R-:W-:-:S03]  /*12ea0*/  LOP3.LUT R17, R0, 0x40, RZ, 0x3c, !PT ;  /* 0x0000004000117812 */ /* 0x000fc600078e3cff */
[----:B------:R-:W3:Y:S04]  /*12eb0*/  LDL.LU R27, [R1+0xf8] ;  /* 0x0000f800011b7983 */ /* 0x000ee80000300800 */
[----:B------:R1:W-:Y:S04]  /*12ec0*/  STS.U8 [R16+UR5+0x5900], R19 ;  /* 0x0059001310007988 */ /* 0x0003e80008000005 */
[----:B0-----:R-:W3:Y:S04]  /*12ed0*/  LDL.LU R8, [R1+0x104] ;  /* 0x0001040001087983 */ /* 0x001ee80000300800 */
[----:B------:R0:W-:Y:S04]  /*12ee0*/  STS.U8 [R16+UR5+0x5d00], R12 ;  /* 0x005d000c10007988 */ /* 0x0001e80008000005 */
[----:B-1----:R-:W3:Y:S04]  /*12ef0*/  LDL.LU R19, [R1+0x114] ;  /* 0x0001140001137983 */ /* 0x002ee80000300800 */
[----:B------:R1:W-:Y:S04]  /*12f00*/  STS.U8 [R16+UR5+0x7500], R26 ;  /* 0x0075001a10007988 */ /* 0x0003e80008000005 */
[----:B0-----:R-:W3:Y:S04]  /*12f10*/  LDL.LU R12, [R1+0x12c] ;  /* 0x00012c00010c7983 */ /* 0x001ee80000300800 */
[----:B------:R-:W-:Y:S04]  /*12f20*/  STS.U8 [R16+UR5+0x3d00], R18 ;  /* 0x003d001210007988 */ /* 0x000fe80008000005 */
[----:B------:R-:W-:Y:S04]  /*12f30*/  STS.U8 [R16+UR5+0x4100], R4 ;  /* 0x0041000410007988 */ /* 0x000fe80008000005 */
[----:B------:R-:W-:Y:S04]  /*12f40*/  STS.U8 [R16+UR5+0x4500], R5 ;  /* 0x0045000510007988 */ /* 0x000fe80008000005 */
[----:B------:R-:W-:Y:S04]  /*12f50*/  STS.U8 [R16+UR5+0x4900], R6 ;  /* 0x0049000610007988 */ /* 0x000fe80008000005 */
[----:B------:R-:W-:Y:S04]  /*12f60*/  STS.U8 [R16+UR5+0x4d00], R7 ;  /* 0x004d000710007988 */ /* 0x000fe80008000005 */
[----:B------:R-:W-:Y:S04]  /*12f70*/  STS.U8 [R16+UR5+0x7900], R24 ;  /* 0x0079001810007988 */ /* 0x000fe80008000005 */
[----:B------:R0:W-:Y:S04]  /*12f80*/  STS.U8 [R16+UR5+0x7d00], R29 ;  /* 0x007d001d10007988 */ /* 0x0001e80008000005 */
[----:B-1----:R-:W3:Y:S04]  /*12f90*/  LDL.LU R26, [R1+0x134] ;  /* 0x00013400011a7983 */ /* 0x002ee80000300800 */
[----:B0-----:R-:W3:Y:S04]  /*12fa0*/  LDL.LU R16, [R1+0x144] ;  /* 0x0001440001107983 */ /* 0x001ee80000300800 */
[----:B------:R-:W3:Y:S04]  /*12fb0*/  LDL.LU R18, [R1+0x14c] ;  /* 0x00014c0001127983 */ /* 0x000ee80000300800 */
[----:B------:R-:W3:Y:S04]  /*12fc0*/  LDL.LU R24, [R1+0x15c] ;  /* 0x00015c0001187983 */ /* 0x000ee80000300800 */
[----:B------:R0:W-:Y:S04]  /*12fd0*/  STS.U8 [R17+UR5+0x200], R25 ;  /* 0x0002001911007988 */ /* 0x0001e80008000005 */
[----:B------:R-:W3:Y:S04]  /*12fe0*/  LDL.LU R29, [R1+0x168] ;  /* 0x00016800011d7983 */ /* 0x000ee80000300800 */
[----:B0-----:R-:W3:Y:S04]  /*12ff0*/  LDL.LU R25, [R1+0x19c] ;  /* 0x00019c0001197983 */ /* 0x001ee80000300800 */
[----:B------:R-:W3:Y:S04]  /*13000*/  LDL.LU R4, [R1+0x1a8] ;  /* 0x0001a80001047983 */ /* 0x000ee80000300800 */
[----:B--2---:R0:W-:Y:S04]  /*13010*/  STS.U8 [R17+UR5+0x600], R2 ;  /* 0x0006000211007988 */ /* 0x0041e80008000005 */
[----:B----4-:R1:W-:Y:S04]  /*13020*/  STS.U8 [R17+UR5+0xa00], R3 ;  /* 0x000a000311007988 */ /* 0x0103e80008000005 */
[----:B0-----:R-:W2:Y:S04]  /*13030*/  LDL.LU R2, [R1+0x1b8] ;  /* 0x0001b80001027983 */ /* 0x001ea80000300800 */
[----:B-1----:R-:W4:Y:S04]  /*13040*/  LDL.LU R3, [R1+0x1cc] ;  /* 0x0001cc0001037983 */ /* 0x002f280000300800 */
[----:B---3--:R0:W-:Y:S04]  /*13050*/  STS.U8 [R17+UR5+0xe00], R28 ;  /* 0x000e001c11007988 */ /* 0x0081e80008000005 */
[----:B0-----:R-:W3:Y:S04]  /*13060*/  LDL.LU R28, [R1+0x1d8] ;  /* 0x0001d800011c7983 */ /* 0x001ee80000300800 */
[----:B------:R-:W3:Y:S04]  /*13070*/  LDL.LU R5, [R1+0x1e8] ;  /* 0x0001e80001057983 */ /* 0x000ee80000300800 */
[----:B------:R-:W3:Y:S04]  /*13080*/  LDL.LU R6, [R1+0x1f8] ;  /* 0x0001f80001067983 */ /* 0x000ee80000300800 */
[----:B------:R-:W3:Y:S04]  /*13090*/  LDL.LU R7, [R1+0x204] ;  /* 0x0002040001077983 */ /* 0x000ee80000300800 */
        /* <DEDUP_REMOVED lines=22> */
[----:B------:R0:W-:Y:S04]  /*13200*/  STS.U8 [R17+UR5+0x3e00], R26 ;  /* 0x003e001a11007988 */ /* 0x0001e80008000005 */
[----:B------:R1:W-:Y:S04]  /*13210*/  STS.U8 [R17+UR5+0x4200], R16 ;  /* 0x0042001011007988 */ /* 0x0003e80008000005 */
[----:B0-----:R-:W3:Y:S04]  /*13220*/  LDL.LU R26, [R1+0x86c] ;  /* 0x00086c00011a7983 */ /* 0x001ee80000300800 */
[----:B------:R0:W-:Y:S04]  /*13230*/  STS.U8 [R17+UR5+0x4600], R18 ;  /* 0x0046001211007988 */ /* 0x0001e80008000005 */
[----:B-1----:R-:W3:Y:S04]  /*13240*/  LDL.LU R16, [R1+0xa8] ;  /* 0x0000a80001107983 */ /* 0x002ee80000300800 */
        /* <DEDUP_REMOVED lines=8> */
[----:B--2---:R1:W-:Y:S04]  /*132d0*/  STS.U8 [R17+UR5+0x5a00], R2 ;  /* 0x005a000211007988 */ /* 0x0043e80008000005 */
[----:B0-----:R-:W2:Y:S04]  /*132e0*/  LDL.LU R4, [R1+0x138] ;  /* 0x0001380001047983 */ /* 0x001ea80000300800 */
[----:B----4-:R0:W-:Y:S04]  /*132f0*/  STS.U8 [R17+UR5+0x5e00], R3 ;  /* 0x005e000311007988 */ /* 0x0101e80008000005 */
[----:B-1----:R-:W4:Y:S04]  /*13300*/  LDL.LU R2, [R1+0x85c] ;  /* 0x00085c0001027983 */ /* 0x002f280000300800 */
[----:B0-----:R-:W4:Y:S04]  /*13310*/  LDL.LU R3, [R1+0x858] ;  /* 0x0008580001037983 */ /* 0x001f280000300800 */
[----:B---3--:R0:W-:Y:S04]  /*13320*/  STS.U8 [R17+UR5+0x6200], R28 ;  /* 0x0062001c11007988 */ /* 0x0081e80008000005 */
[----:B------:R1:W-:Y:S04]  /*13330*/  STS.U8 [R17+UR5+0x6600], R5 ;  /* 0x0066000511007988 */ /* 0x0003e80008000005 */
[----:B------:R3:W-:Y:S04]  /*13340*/  STS.U8 [R17+UR5+0x6a00], R6 ;  /* 0x006a000611007988 */ /* 0x0007e80008000005 */
[----:B0-----:R-:W2:Y:S04]  /*13350*/  LDL.LU R28, [R1+0x854] ;  /* 0x00085400011c7983 */ /* 0x001ea80000300800 */
[----:B-1----:R-:W4:Y:S04]  /*13360*/  LDL.LU R5, [R1+0x1c4] ;  /* 0x0001c40001057983 */ /* 0x002f280000300800 */
[----:B------:R0:W-:Y:S04]  /*13370*/  STS.U8 [R17+UR5+0x6e00], R7 ;  /* 0x006e000711007988 */ /* 0x0001e80008000005 */
[----:B---3--:R-:W3:Y:S04]  /*13380*/  LDL.LU R6, [R1+0x1d0] ;  /* 0x0001d00001067983 */ /* 0x008ee80000300800 */
[----:B0-----:R-:W3:Y:S04]  /*13390*/  LDL.LU R7, [R1+0x1dc] ;  /* 0x0001dc0001077983 */ /* 0x001ee80000300800 */
[----:B------:R0:W-:Y:S04]  /*133a0*/  STS.U8 [R17+UR5+0x7200], R15 ;  /* 0x0072000f11007988 */ /* 0x0001e80008000005 */
[----:B0-----:R-:W2:Y:S04]  /*133b0*/  LDL.LU R15, [R1+0x850] ;  /* 0x00085000010f7983 */ /* 0x001ea80000300800 */
[----:B------:R0:W-:Y:S04]  /*133c0*/  STS.U8 [R17+UR5+0x7600], R11 ;  /* 0x0076000b11007988 */ /* 0x0001e80008000005 */
[----:B------:R1:W-:Y:S04]  /*133d0*/  STS.U8 [R17+UR5+0x7a00], R14 ;  /* 0x007a000e11007988 */ /* 0x0003e80008000005 */
[----:B0-----:R-:W4:Y:S04]  /*133e0*/  LDL.LU R11, [R1+0x84c] ;  /* 0x00084c00010b7983 */ /* 0x001f280000300800 */
[----:B-1----:R-:W3:Y:S04]  /*133f0*/  LDL.LU R14, [R1+0x848] ;  /* 0x00084800010e7983 */ /* 0x002ee80000300800 */
[----:B------:R0:W-:Y:S04]  /*13400*/  STS.U8 [R17+UR5+0x7e00], R13 ;  /* 0x007e000d11007988 */ /* 0x0001e80008000005 */
[----:B0-----:R-:W2:Y:S01]  /*13410*/  LDL.LU R13, [R1+0x844] ;  /* 0x00084400010d7983 */ /* 0x001ea20000300800 */
[----:B------:R-:W-:-:S03]  /*13420*/  LOP3.LUT R0, R0, 0x60, RZ, 0x3c, !PT ;  /* 0x0000006000007812 */ /* 0x000fc600078e3cff */
[----:B------:R-:W2:Y:S04]  /*13430*/  LDL.LU R17, [R1+0x9c] ;  /* 0x00009c0001117983 */ /* 0x000ea80000300800 */
[----:B----4-:R-:W-:Y:S04]  /*13440*/  STS.U8 [R0+UR5+0xb00], R11 ;  /* 0x000b000b00007988 */ /* 0x010fe80008000005 */
[----:B---3--:R0:W-:Y:S04]  /*13450*/  STS.U8 [R0+UR5+0x300], R14 ;  /* 0x0003000e00007988 */ /* 0x0081e80008000005 */
[----:B0-----:R-:W3:Y:S04]  /*13460*/  LDL.LU R14, [R1+0x840] ;  /* 0x00084000010e7983 */ /* 0x001ee80000300800 */
[----:B--2---:R0:W-:Y:S04]  /*13470*/  STS.U8 [R0+UR5+0x700], R13 ;  /* 0x0007000d00007988 */ /* 0x0041e80008000005 */
[----:B0-----:R-:W2:Y:S04]  /*13480*/  LDL.LU R13, [R1+0x83c] ;  /* 0x00083c00010d7983 */ /* 0x001ea80000300800 */
[----:B------:R-:W4:Y:S04]  /*13490*/  LDL.LU R11, [R1+0x838] ;  /* 0x00083800010b7983 */ /* 0x000f280000300800 */
[----:B------:R0:W-:Y:S04]  /*134a0*/  STS.U8 [R0+UR5+0xf00], R15 ;  /* 0x000f000f00007988 */ /* 0x0001e80008000005 */
[----:B0-----:R-:W4:Y:S04]  /*134b0*/  LDL.LU R15, [R1+0x834] ;  /* 0x00083400010f7983 */ /* 0x001f280000300800 */
[----:B---3--:R0:W-:Y:S04]  /*134c0*/  STS.U8 [R0+UR5+0x1300], R14 ;  /* 0x0013000e00007988 */ /* 0x0081e80008000005 */
[----:B0-----:R-:W3:Y:S04]  /*134d0*/  LDL.LU R14, [R1+0x830] ;  /* 0x00083000010e7983 */ /* 0x001ee80000300800 */
[----:B--2---:R0:W-:Y:S04]  /*134e0*/  STS.U8 [R0+UR5+0x1700], R13 ;  /* 0x0017000d00007988 */ /* 0x0041e80008000005 */
[----:B----4-:R1:W-:Y:S04]  /*134f0*/  STS.U8 [R0+UR5+0x1b00], R11 ;  /* 0x001b000b00007988 */ /* 0x0103e80008000005 */
[----:B0-----:R-:W2:Y:S04]  /*13500*/  LDL.LU R13, [R1+0x82c] ;  /* 0x00082c00010d7983 */ /* 0x001ea80000300800 */
[----:B-1----:R-:W4:Y:S04]  /*13510*/  LDL.LU R11, [R1+0x828] ;  /* 0x00082800010b7983 */ /* 0x002f280000300800 */
        /* <DEDUP_REMOVED lines=15> */
[----:B-1----:R-:W4:Y:S01]  /*13610*/  LDL.LU R11, [R1+0x808] ;  /* 0x00080800010b7983 */ /* 0x002f220000300800 */
[----:B------:R-:W0:Y:S03]  /*13620*/  S2UR UR7, SR_CgaCtaId ;  /* 0x00000000000779c3 */ /* 0x000e260000008800 */
[----:B------:R-:W-:Y:S04]  /*13630*/  STS.U8 [R0+UR5+0x1f00], R17 ;  /* 0x001f001100007988 */ /* 0x000fe80008000005 */
        /* <DEDUP_REMOVED lines=12> */
[----:B------:R-:W-:Y:S01]  /*13700*/  STS.U8 [R0+UR5+0x7f00], R24 ;  /* 0x007f001800007988 */ /* 0x000fe20008000005 */
[----:B------:R-:W-:-:S02]  /*13710*/  UMOV UR6, 0x400 ;  /* 0x0000040000067882 */ /* 0x000fc40000000000 */
[----:B0-----:R-:W-:Y:S01]  /*13720*/  ULEA UR6, UR7, UR6, 0x18 ;  /* 0x0000000607067291 */ /* 0x001fe2000f8ec03f */
[----:B---3--:R-:W-:Y:S04]  /*13730*/  STS.U8 [R0+UR5+0x6b00], R14 ;  /* 0x006b000e00007988 */ /* 0x008fe80008000005 */
[----:B--2---:R-:W-:Y:S04]  /*13740*/  STS.U8 [R0+UR5+0x7300], R13 ;  /* 0x0073000d00007988 */ /* 0x004fe80008000005 */
[----:B----4-:R0:W-:Y:S01]  /*13750*/  STS.U8 [R0+UR5+0x7b00], R11 ;  /* 0x007b000b00007988 */ /* 0x0101e20008000005 */
[----:B------:R-:W-:Y:S06]  /*13760*/  BAR.SYNC.DEFER_BLOCKING 0x0 ;  /* 0x0000000000007b1d */ /* 0x000fec0000010000 */
[----:B0-----:R-:W2:Y:S04]  /*13770*/  LDL.LU R0, [R1+0xc0] ;  /* 0x0000c00001007983 */ /* 0x001ea80000300800 */
[----:B------:R-:W0:Y:S04]  /*13780*/  LDSM.16.M88.4 R4, [R12+UR6] ;  /* 0x000000060c04783b */ /* 0x000e280008000200 */
[----:B0-----:R-:W-:Y:S01]  /*13790*/  STL.64 [R1], R4 ;  /* 0x0000000401007387 */ /* 0x001fe20000100a00 */
[----:B------:R-:W-:-:S02]  /*137a0*/  IMAD.MOV.U32 R24, RZ, RZ, R4 ;  /* 0x000000ffff187224 */ /* 0x000fc400078e0004 */
[----:B------:R-:W-:Y:S01]  /*137b0*/  IMAD.MOV.U32 R25, RZ, RZ, R5 ;  /* 0x000000ffff197224 */ /* 0x000fe200078e0005 */
[----:B------:R-:W-:Y:S04]  /*137c0*/  STL.64 [R1+0x8], R6 ;  /* 0x0000080601007387 */ /* 0x000fe80000100a00 */
[----:B------:R-:W0:Y:S04]  /*137d0*/  LDSM.16.M88.4 R4, [R12+UR6+0x2000] ;  /* 0x002000060c04783b */ /* 0x000e280008000200 */
[----:B0-----:R-:W-:Y:S01]  /*137e0*/  STL.64 [R1+0x10], R4 ;  /* 0x0000100401007387 */ /* 0x001fe20000100a00 */
[----:B------:R-:W-:-:S02]  /*137f0*/  IMAD.MOV.U32 R2, RZ, RZ, R4 ;  /* 0x000000ffff027224 */ /* 0x000fc400078e0004 */
[----:B------:R-:W-:Y:S01]  /*13800*/  IMAD.MOV.U32 R3, RZ, RZ, R5 ;  /* 0x000000ffff037224 */ /* 0x000fe200078e0005 */
[----:B------:R-:W-:Y:S04]  /*13810*/  STL.64 [R1+0x18], R6 ;  /* 0x0000180601007387 */ /* 0x000fe80000100a00 */
[----:B------:R-:W0:Y:S04]  /*13820*/  LDSM.16.M88.4 R4, [R12+UR6+0x4000] ;  /* 0x004000060c04783b */ /* 0x000e280008000200 */
[----:B------:R-:W1:Y:S04]  /*13830*/  LDSM.16.M88.4 R12, [R12+UR6+0x6000] ;  /* 0x006000060c0c783b */ /* 0x000e680008000200 */
[----:B0-----:R-:W-:Y:S04]  /*13840*/  STL.64 [R1+0x20], R4 ;  /* 0x0000200401007387 */ /* 0x001fe80000100a00 */
[----:B------:R0:W-:Y:S04]  /*13850*/  STL.64 [R1+0x28], R6 ;  /* 0x0000280601007387 */ /* 0x0001e80000100a00 */
[----:B0-----:R-:W3:Y:S01]  /*13860*/  LDL.LU.64 R6, [R1+0x800] ;  /* 0x0008000001067983 */ /* 0x001ee20000300a00 */
[----:B------:R-:W-:-:S03]  /*13870*/  IMAD.MOV.U32 R11, RZ, RZ, R4 ;  /* 0x000000ffff0b7224 */ /* 0x000fc600078e0004 */
[----:B------:R-:W4:Y:S01]  /*13880*/  LDL.LU.64 R4, [R1+0x7f8] ;  /* 0x0007f80001047983 */ /* 0x000f220000300a00 */
[----:B-1----:R-:W-:-:S03]  /*13890*/  IMAD.MOV.U32 R28, RZ, RZ, R12 ;  /* 0x000000ffff1c7224 */ /* 0x002fc600078e000c */
[----:B------:R-:W-:Y:S01]  /*138a0*/  STL.64 [R1+0x30], R12 ;  /* 0x0000300c01007387 */ /* 0x000fe20000100a00 */
[----:B------:R-:W-:-:S03]  /*138b0*/  IMAD.MOV.U32 R29, RZ, RZ, R13 ;  /* 0x000000ffff1d7224 */ /* 0x000fc600078e000d */
[----:B------:R0:W-:Y:S04]  /*138c0*/  STL.64 [R1+0x38], R14 ;  /* 0x0000380e01007387 */ /* 0x0001e80000100a00 */
[----:B0-----:R-:W2:Y:S04]  /*138d0*/  LDL.LU.64 R14, [R1+0x7f0] ;  /* 0x0007f000010e7983 */ /* 0x001ea80000300a00 */
[----:B------:R-:W2:Y:S01]  /*138e0*/  LDL.LU.64 R12, [R1+0x7e8] ;  /* 0x0007e800010c7983 */ /* 0x000ea20000300a00 */
[----:B---3--:R-:W-:-:S03]  /*138f0*/  IMAD R18, R7, 0x100, R6 ;  /* 0x0000010007127824 */ /* 0x008fc600078e0206 */
[----:B------:R-:W4:Y:S04]  /*13900*/  LDL.LU R6, [R1+0x7e0] ;  /* 0x0007e00001067983 */ /* 0x000f280000300800 */
[----:B------:R-:W4:Y:S01]  /*13910*/  LDL.LU R7, [R1+0x7dc] ;  /* 0x0007dc0001077983 */ /* 0x000f220000300800 */
[----:B------:R-:W-:Y:S02]  /*13920*/  IMAD R16, R19, 0x100, R26 ;  /* 0x0000010013107824 */ /* 0x000fe400078e021a */
[----:B------:R-:W-:Y:S02]  /*13930*/  IMAD R17, R27, 0x100, R8 ;  /* 0x000001001b117824 */ /* 0x000fe400078e0208 */
[----:B------:R-:W-:Y:S01]  /*13940*/  IMAD R19, R10, 0x100, R9 ;  /* 0x000001000a137824 */ /* 0x000fe200078e0209 */
[----:B------:R-:W-:Y:S01]  /*13950*/  F2FP.F16.E4M3.UNPACK_B R16, R16 ;  /* 0x00000010ff10723e */ /* 0x000fe200020006ff */
[----:B------:R-:W3:Y:S01]  /*13960*/  LDL.LU R8, [R1+0x7d8] ;  /* 0x0007d80001087983 */ /* 0x000ee20000300800 */
[----:B------:R-:W-:-:S02]  /*13970*/  F2FP.F16.E4M3.UNPACK_B R18, R18 ;  /* 0x00000012ff12723e */ /* 0x000fc400020006ff */
[----:B------:R-:W-:Y:S01]  /*13980*/  F2FP.F16.E4M3.UNPACK_B R17, R17 ;  /* 0x00000011ff11723e */ /* 0x000fe200020006ff */
[----:B------:R-:W3:Y:S01]  /*13990*/  LDL.LU R9, [R1+0x7d4] ;  /* 0x0007d40001097983 */ /* 0x000ee20000300800 */
[----:B------:R-:W-:Y:S02]  /*139a0*/  F2FP.F16.E4M3.UNPACK_B R19, R19 ;  /* 0x00000013ff13723e */ /* 0x000fe400020006ff */
[----:B------:R-:W-:Y:S01]  /*139b0*/  F2FP.F16.E4M3.UNPACK_B R24, R24 ;  /* 0x00000018ff18723e */ /* 0x000fe200020006ff */
[----:B------:R-:W3:Y:S01]  /*139c0*/  LDL.LU R10, [R1+0x7d0] ;  /* 0x0007d000010a7983 */ /* 0x000ee20000300800 */
[----:B------:R-:W-:Y:S02]  /*139d0*/  F2FP.F16.E4M3.UNPACK_B R25, R25 ;  /* 0x00000019ff19723e */ /* 0x000fe400020006ff */
[----:B------:R-:W-:Y:S02]  /*139e0*/  F2FP.F16.E4M3.UNPACK_B R2, R2 ;  /* 0x00000002ff02723e */ /* 0x000fe400020006ff */
[----:B------:R-:W-:-:S03]  /*139f0*/  F2FP.F16.E4M3.UNPACK_B R3, R3 ;  /* 0x00000003ff03723e */ /* 0x000fc600020006ff */
[C---:B--2---:R-:W-:Y:S01]  /*13a00*/  HMMA.16816.F32 R24, R16.reuse, R24, R12 ;  /* 0x000000181018723c */ /* 0x044fe2000000180c */
[----:B------:R-:W2:Y:S04]  /*13a10*/  LDL R13, [R1+0x24] ;  /* 0x00002400010d7983 */ /* 0x000ea80000100800 */
[----:B------:R-:W3:Y:S02]  /*13a20*/  LDL.LU R14, [R1+0xe4] ;  /* 0x0000e400010e7983 */ /* 0x000ee40000300800 */
[----:B------:R-:W-:Y:S02]  /*13a30*/  F2FP.F16.E4M3.UNPACK_B R12, R11 ;  /* 0x0000000bff0c723e */ /* 0x000fe400020006ff */
[----:B------:R-:W3:Y:S04]  /*13a40*/  LDL.LU R15, [R1+0xd4] ;  /* 0x0000d400010f7983 */ /* 0x000ee80000300800 */
[----:B------:R-:W3:Y:S01]  /*13a50*/  LDL.LU R11, [R1+0x7cc] ;  /* 0x0007cc00010b7983 */ /* 0x000ee20000300800 */
[----:B----4-:R-:W-:Y:S03]  /*13a60*/  HMMA.16816.F32 R4, R16, R2, R4 ;  /* 0x000000021004723c */ /* 0x010fe60000001804 */
[----:B------:R-:W4:Y:S01]  /*13a70*/  LDL.LU R3, [R1+0xc4] ;  /* 0x0000c40001037983 */ /* 0x000f220000300800 */
[----:B------:R-:W-:Y:S01]  /*13a80*/  IMAD R23, R23, 0x100, R22 ;  /* 0x0000010017177824 */ /* 0x000fe200078e0216 */
[----:B--2---:R-:W-:-:S02]  /*13a90*/  F2FP.F16.E4M3.UNPACK_B R13, R13 ;  /* 0x0000000dff0d723e */ /* 0x004fc400020006ff */
[----:B---3--:R-:W-:-:S05]  /*13aa0*/  IMAD R2, R15, 0x100, R14 ;  /* 0x000001000f027824 */ /* 0x008fca00078e020e */
[----:B------:R-:W-:Y:S07]  /*13ab0*/  HMMA.16816.F32 R12, R16, R12, R8 ;  /* 0x0000000c100c723c */ /* 0x000fee0000001808 */
[----:B------:R-:W-:Y:S02]  /*13ac0*/  IMAD.MOV.U32 R11, RZ, RZ, R23 ;  /* 0x000000ffff0b7224 */ /* 0x000fe400078e0017 */
[----:B----4-:R-:W-:Y:S02]  /*13ad0*/  IMAD R0, R0, 0x100, R3 ;  /* 0x0000010000007824 */ /* 0x010fe400078e0203 */
[----:B------:R-:W-:-:S02]  /*13ae0*/  IMAD R3, R21, 0x100, R20 ;  /* 0x0000010015037824 */ /* 0x000fc400078e0214 */
[----:B------:R-:W2:Y:S04]  /*13af0*/  LDL.LU R20, [R1+0x7c8] ;  /* 0x0007c80001147983 */ /* 0x000ea80000300800 */
[----:B------:R-:W2:Y:S04]  /*13b00*/  LDL.LU R21, [R1+0x7c4] ;  /* 0x0007c40001157983 */ /* 0x000ea80000300800 */
[----:B------:R-:W2:Y:S04]  /*13b10*/  LDL.LU R22, [R1+0x7c0] ;  /* 0x0007c00001167983 */ /* 0x000ea80000300800 */
[----:B------:R-:W2:Y:S01]  /*13b20*/  LDL.LU R23, [R1+0x7bc] ;  /* 0x0007bc0001177983 */ /* 0x000ea20000300800 */
[----:B------:R-:W-:-:S02]  /*13b30*/  F2FP.F16.E4M3.UNPACK_B R28, R28 ;  /* 0x0000001cff1c723e */ /* 0x000fc400020006ff */
[----:B------:R-:W-:Y:S01]  /*13b40*/  F2FP.F16.E4M3.UNPACK_B R29, R29 ;  /* 0x0000001dff1d723e */ /* 0x000fe200020006ff */
[----:B------:R0:W-:Y:S01]  /*13b50*/  STL [R1+0x7b8], R13 ;  /* 0x0007b80d01007387 */ /* 0x0001e20000100800 */
[----:B------:R-:W-:Y:S02]  /*13b60*/  F2FP.F16.E4M3.UNPACK_B R8, R0 ;  /* 0x00000000ff08723e */ /* 0x000fe400020006ff */
[----:B------:R-:W-:Y:S01]  /*13b70*/  F2FP.F16.E4M3.UNPACK_B R10, R2 ;  /* 0x00000002ff0a723e */ /* 0x000fe200020006ff */
[----:B0-----:R-:W3:Y:S04]  /*13b80*/  LDL.LU R13, [R1+0x170] ;  /* 0x00017000010d7983 */ /* 0x001ee80000300800 */
[----:B------:R0:W-:Y:S01]  /*13b90*/  STL [R1+0x7b4], R14 ;  /* 0x0007b40e01007387 */ /* 0x0001e20000100800 */
[----:B------:R-:W-:-:S03]  /*13ba0*/  F2FP.F16.E4M3.UNPACK_B R9, R3 ;  /* 0x00000003ff09723e */ /* 0x000fc600020006ff */
[----:B0-----:R-:W4:Y:S04]  /*13bb0*/  LDL.LU R14, [R1+0x188] ;  /* 0x00018800010e7983 */ /* 0x001f280000300800 */
[----:B------:R0:W-:Y:S04]  /*13bc0*/  STL [R1+0x7b0], R15 ;  /* 0x0007b00f01007387 */ /* 0x0001e80000100800 */
[----:B0-----:R-:W3:Y:S04]  /*13bd0*/  LDL.LU R15, [R1+0x180] ;  /* 0x00018000010f7983 */ /* 0x001ee80000300800 */
[----:B------:R-:W3:Y:S04]  /*13be0*/  LDL.LU R0, [R1+0x194] ;  /* 0x0001940001007983 */ /* 0x000ee80000300800 */
[----:B------:R-:W4:Y:S04]  /*13bf0*/  LDL.LU R2, [R1] ;  /* 0x0000000001027983 */ /* 0x000f280000300800 */
[----:B------:R-:W3:Y:S01]  /*13c00*/  LDL.LU R3, [R1+0x4] ;  /* 0x0000040001037983 */ /* 0x000ee20000300800 */
[----:B--2---:R-:W-:Y:S03]  /*13c10*/  HMMA.16816.F32 R16, R16, R28, R20 ;  /* 0x0000001c1010723c */ /* 0x004fe60000001814 */
[----:B------:R-:W2:Y:S04]  /*13c20*/  LDL.LU R20, [R1+0x10] ;  /* 0x0000100001147983 */ /* 0x000ea80000300800 */
[----:B------:R-:W2:Y:S01]  /*13c30*/  LDL.LU R21, [R1+0x14] ;  /* 0x0000140001157983 */ /* 0x000ea20000300800 */
[----:B------:R-:W-:-:S03]  /*13c40*/  F2FP.F16.E4M3.UNPACK_B R11, R11 ;  /* 0x0000000bff0b723e */ /* 0x000fc600020006ff */
[----:B------:R-:W2:Y:S04]  /*13c50*/  LDL.LU R22, [R1+0x184] ;  /* 0x0001840001167983 */ /* 0x000ea80000300800 */
[----:B------:R-:W2:Y:S04]  /*13c60*/  LDL.LU R23, [R1+0x198] ;  /* 0x0001980001177983 */ /* 0x000ea80000300800 */
[----:B------:R-:W2:Y:S04]  /*13c70*/  LDL.LU R28, [R1+0x30] ;  /* 0x00003000011c7983 */ /* 0x000ea80000300800 */
[----:B------:R-:W2:Y:S01]  /*13c80*/  LDL.LU R29, [R1+0x34] ;  /* 0x00003400011d7983 */ /* 0x000ea20000300800 */
[----:B----4-:R-:W-:-:S02]  /*13c90*/  F2FP.F16.E4M3.UNPACK_B R2, R2.H1 ;  /* 0x00000002ff02723e */ /* 0x010fc400030006ff */
[----:B---3--:R-:W-:-:S07]  /*13ca0*/  F2FP.F16.E4M3.UNPACK_B R3, R3.H1 ;  /* 0x00000003ff03723e */ /* 0x008fce00030006ff */
[----:B------:R-:W-:Y:S01]  /*13cb0*/  HMMA.16816.F32 R24, R8, R2, R24 ;  /* 0x000000020818723c */ /* 0x000fe20000001818 */
[----:B------:R-:W3:Y:S04]  /*13cc0*/  LDL.LU R2, [R1+0x20] ;  /* 0x0000200001027983 */ /* 0x000ee80000300800 */
[----:B------:R-:W4:Y:S01]  /*13cd0*/  LDL.LU R3, [R1+0x24] ;  /* 0x0000240001037983 */ /* 0x000f220000300800 */
[----:B--2---:R-:W-:Y:S02]  /*13ce0*/  F2FP.F16.E4M3.UNPACK_B R20, R20.H1 ;  /* 0x00000014ff14723e */ /* 0x004fe400030006ff */
[----:B------:R-:W-:-:S07]  /*13cf0*/  F2FP.F16.E4M3.UNPACK_B R21, R21.H1 ;  /* 0x00000015ff15723e */ /* 0x000fce00030006ff */
[----:B------:R-:W-:Y:S01]  /*13d00*/  HMMA.16816.F32 R4, R8, R20, R4 ;  /* 0x000000140804723c */ /* 0x000fe20000001804 */
[----:B------:R-:W2:Y:S04]  /*13d10*/  LDL.LU R20, [R1+0x16c] ;  /* 0x00016c0001147983 */ /* 0x000ea80000300800 */
[----:B------:R-:W3:Y:S01]  /*13d20*/  LDL.LU R21, [R1+0x17c] ;  /* 0x00017c0001157983 */ /* 0x000ee20000300800 */
[----:B------:R-:W-:Y:S02]  /*13d30*/  IMAD R22, R22, 0x100, R14 ;  /* 0x0000010016167824 */ /* 0x000fe400078e020e */
[----:B--2---:R-:W-:Y:S02]  /*13d40*/  IMAD R20, R20, 0x100, R13 ;  /* 0x0000010014147824 */ /* 0x004fe400078e020d */
[----:B------:R-:W2:Y:S01]  /*13d50*/  LDL.LU R13, [R1+0x7b8] ;  /* 0x0007b800010d7983 */ /* 0x000ea20000300800 */
[----:B---3--:R-:W-:-:S03]  /*13d60*/  IMAD R21, R21, 0x100, R15 ;  /* 0x0000010015157824 */ /* 0x008fc600078e020f */
[----:B------:R-:W2:Y:S04]  /*13d70*/  LDL.LU R14, [R1+0x7b4] ;  /* 0x0007b400010e7983 */ /* 0x000ea80000300800 */
[----:B------:R-:W2:Y:S01]  /*13d80*/  LDL.LU R15, [R1+0x7b0] ;  /* 0x0007b000010f7983 */ /* 0x000ea20000300800 */
[----:B------:R-:W-:Y:S02]  /*13d90*/  F2FP.F16.E4M3.UNPACK_B R2, R2.H1 ;  /* 0x00000002ff02723e */ /* 0x000fe400030006ff */
[----:B----4-:R-:W-:Y:S02]  /*13da0*/  F2FP.F16.E4M3.UNPACK_B R3, R3.H1 ;  /* 0x00000003ff03723e */ /* 0x010fe400030006ff */
[----:B------:R-:W-:Y:S02]  /*13db0*/  F2FP.F16.E4M3.UNPACK_B R28, R28.H1 ;  /* 0x0000001cff1c723e */ /* 0x000fe400030006ff */
[----:B------:R-:W-:Y:S01]  /*13dc0*/  F2FP.F16.E4M3.UNPACK_B R29, R29.H1 ;  /* 0x0000001dff1d723e */ /* 0x000fe200030006ff */
[----:B------:R-:W-:-:S02]  /*13dd0*/  IMAD R23, R0, 0x100, R23 ;  /* 0x0000010000177824 */ /* 0x000fc400078e0217 */
[----:B------:R-:W3:Y:S04]  /*13de0*/  LDL.LU R0, [R1+0x40] ;  /* 0x0000400001007983 */ /* 0x000ee80000300800 */
[C---:B------:R-:W-:Y:S06]  /*13df0*/  HMMA.16816.F32 R16, R8.reuse, R28, R16 ;  /* 0x0000001c0810723c */ /* 0x040fec0000001810 */
[----:B--2---:R-:W-:Y:S01]  /*13e00*/  HMMA.16816.F32 R12, R8, R2, R12 ;  /* 0x00000002080c723c */ /* 0x004fe2000000180c */
[----:B------:R-:W2:Y:S04]  /*13e10*/  LDL R8, [R1+0x18] ;  /* 0x0000180001087983 */ /* 0x000ea80000100800 */
[----:B------:R-:W4:Y:S04]  /*13e20*/  LDL R9, [R1+0x1c] ;  /* 0x00001c0001097983 */ /* 0x000f280000100800 */
[----:B------:R-:W4:Y:S04]  /*13e30*/  LDL R10, [R1+0x28] ;  /* 0x00002800010a7983 */ /* 0x000f280000100800 */
[----:B------:R-:W4:Y:S04]  /*13e40*/  LDL R11, [R1+0x2c] ;  /* 0x00002c00010b7983 */ /* 0x000f280000100800 */
[----:B------:R-:W4:Y:S04]  /*13e50*/  LDL R2, [R1+0x8] ;  /* 0x0000080001027983 */ /* 0x000f280000100800 */
[----:B------:R-:W4:Y:S04]  /*13e60*/  LDL R3, [R1+0xc] ;  /* 0x00000c0001037983 */ /* 0x000f280000100800 */
[----:B------:R-:W4:Y:S04]  /*13e70*/  LDL.LU R28, [R1+0x240] ;  /* 0x00024000011c7983 */ /* 0x000f280000300800 */
[----:B------:R-:W4:Y:S04]  /*13e80*/  LDL.LU R29, [R1+0x250] ;  /* 0x00025000011d7983 */ /* 0x000f280000300800 */
[----:B------:R0:W-:Y:S04]  /*13e90*/  STL.64 [R1+0x7a8], R18 ;  /* 0x0007a81201007387 */ /* 0x0001e80000100a00 */
[----:B0-----:R-:W4:Y:S04]  /*13ea0*/  LDL.LU R18, [R1+0x244] ;  /* 0x0002440001127983 */ /* 0x001f280000300800 */
[----:B------:R-:W4:Y:S04]  /*13eb0*/  LDL.LU R19, [R1+0x254] ;  /* 0x0002540001137983 */ /* 0x000f280000300800 */
[----:B------:R0:W-:Y:S04]  /*13ec0*/  STL.64 [R1+0x7a0], R16 ;  /* 0x0007a01001007387 */ /* 0x0001e80000100a00 */
[----:B0-----:R-:W4:Y:S04]  /*13ed0*/  LDL.LU R16, [R1+0x24c] ;  /* 0x00024c0001107983 */ /* 0x001f280000300800 */
[----:B------:R-:W4:Y:S01]  /*13ee0*/  LDL.LU R17, [R1+0x248] ;  /* 0x0002480001117983 */ /* 0x000f220000300800 */
[----:B------:R-:W-:-:S02]  /*13ef0*/  F2FP.F16.E4M3.UNPACK_B R20, R20 ;  /* 0x00000014ff14723e */ /* 0x000fc400020006ff */
[----:B------:R-:W-:Y:S02]  /*13f00*/  F2FP.F16.E4M3.UNPACK_B R22, R22 ;  /* 0x00000016ff16723e */ /* 0x000fe400020006ff */
[----:B------:R-:W-:Y:S02]  /*13f10*/  F2FP.F16.E4M3.UNPACK_B R21, R21 ;  /* 0x00000015ff15723e */ /* 0x000fe400020006ff */
[----:B------:R-:W-:Y:S02]  /*13f20*/  F2FP.F16.E4M3.UNPACK_B R23, R23 ;  /* 0x00000017ff17723e */ /* 0x000fe400020006ff */
[----:B---3--:R-:W-:Y:S02]  /*13f30*/  LOP3.LUT R0, R0, 0x40, RZ, 0x3c, !PT ;  /* 0x0000004000007812 */ /* 0x008fe400078e3cff */
[----:B--2---:R-:W-:Y:S02]  /*13f40*/  F2FP.F16.E4M3.UNPACK_B R8, R8 ;  /* 0x00000008ff08723e */ /* 0x004fe400020006ff */
[----:B----4-:R-:W-:-:S02]  /*13f50*/  F2FP.F16.E4M3.UNPACK_B R9, R9 ;  /* 0x00000009ff09723e */ /* 0x010fc400020006ff */
[----:B------:R-:W-:Y:S02]  /*13f60*/  F2FP.F16.E4M3.UNPACK_B R10, R10 ;  /* 0x0000000aff0a723e */ /* 0x000fe400020006ff */
[----:B------:R-:W-:-:S03]  /*13f70*/  F2FP.F16.E4M3.UNPACK_B R11, R11 ;  /* 0x0000000bff0b723e */ /* 0x000fc600020006ff */
[C---:B------:R-:W-:Y:S06]  /*13f80*/  HMMA.16816.F32 R4, R20.reuse, R8, R4 ;  /* 0x000000081404723c */ /* 0x040fec0000001804 */
[----:B------:R-:W-:Y:S01]  /*13f90*/  HMMA.16816.F32 R8, R20, R10, R12 ;  /* 0x0000000a1408723c */ /* 0x000fe2000000180c */
[----:B------:R-:W0:Y:S01]  /*13fa0*/  LDSM.16.M88.4 R12, [R0+UR6] ;  /* 0x00000006000c783b */ /* 0x000e220008000200 */
[----:B------:R-:W-:Y:S02]  /*13fb0*/  F2FP.F16.E4M3.UNPACK_B R2, R2 ;  /* 0x00000002ff02723e */ /* 0x000fe400020006ff */
[----:B------:R-:W-:-:S07]  /*13fc0*/  F2FP.F16.E4M3.UNPACK_B R3, R3 ;  /* 0x00000003ff03723e */ /* 0x000fce00020006ff */
[----:B------:R-:W-:Y:S01]  /*13fd0*/  HMMA.16816.F32 R24, R20, R2, R24 ;  /* 0x000000021418723c */ /* 0x000fe20000001818 */
[----:B------:R-:W2:Y:S04]  /*13fe0*/  LDL R2, [R1+0x38] ;  /* 0x0000380001027983 */ /* 0x000ea80000100800 */
[----:B------:R-:W3:Y:S01]  /*13ff0*/  LDL R3, [R1+0x3c] ;  /* 0x00003c0001037983 */ /* 0x000ee20000100800 */
[----:B------:R-:W-:-:S15]  /*14000*/  IMAD R28, R28, 0x100, R18 ;  /* 0x000001001c1c7824 */ /* 0x000fde00078e0212 */
[----:B------:R-:W-:-:S02]  /*14010*/  NOP ;  /* 0x0000000000007918 */ /* 0x000fc40000000000 */
[----:B------:R1:W-:Y:S01]  /*14020*/  STL.64 [R1+0x798], R26 ;  /* 0x0007981a01007387 */ /* 0x0003e20000100a00 */
[----:B------:R-:W-:-:S03]  /*14030*/  IMAD R29, R29, 0x100, R19 ;  /* 0x000001001d1d7824 */ /* 0x000fc600078e0213 */
[----:B-1----:R-:W4:Y:S04]  /*14040*/  LDL.LU R26, [R1+0x8] ;  /* 0x00000800011a7983 */ /* 0x002f280000300800 */
[----:B------:R-:W4:Y:S04]  /*14050*/  LDL.LU R27, [R1+0xc] ;  /* 0x00000c00011b7983 */ /* 0x000f280000300800 */
[----:B------:R1:W-:Y:S04]  /*14060*/  STL.64 [R1+0x790], R24 ;  /* 0x0007901801007387 */ /* 0x0003e80000100a00 */
[----:B-1----:R-:W4:Y:S04]  /*14070*/  LDL.LU R24, [R1+0x238] ;  /* 0x0002380001187983 */ /* 0x002f280000300800 */
[----:B------:R-:W4:Y:S04]  /*14080*/  LDL.LU R25, [R1+0x234] ;  /* 0x0002340001197983 */ /* 0x000f280000300800 */
[----:B0-----:R-:W-:Y:S04]  /*14090*/  STL.64 [R1+0x40], R12 ;  /* 0x0000400c01007387 */ /* 0x001fe80000100a00 */
[----:B------:R0:W-:Y:S02]  /*140a0*/  STL.64 [R1+0x48], R14 ;  /* 0x0000480e01007387 */ /* 0x0001e40000100a00 */
[----:B0-----:R-:W-:-:S02]  /*140b0*/  IMAD R15, R17, 0x100, R16 ;  /* 0x00000100110f7824 */ /* 0x001fc400078e0210 */
[----:B------:R-:W0:Y:S04]  /*140c0*/  LDSM.16.M88.4 R16, [R0+UR6+0x2000] ;  /* 0x002000060010783b */ /* 0x000e280008000200 */
[----:B0-----:R-:W-:Y:S04]  /*140d0*/  STL.64 [R1+0x60], R16 ;  /* 0x0000601001007387 */ /* 0x001fe80000100a00 */
[----:B------:R0:W-:Y:S04]  /*140e0*/  STL.64 [R1+0x68], R18 ;  /* 0x0000681201007387 */ /* 0x0001e80000100a00 */
[----:B0-----:R-:W4:Y:S04]  /*140f0*/  LDL.LU.64 R18, [R1+0x7a8] ;  /* 0x0007a80001127983 */ /* 0x001f280000300a00 */
[----:B------:R-:W4:Y:S01]  /*14100*/  LDL.LU.64 R16, [R1+0x7a0] ;  /* 0x0007a00001107983 */ /* 0x000f220000300a00 */
[----:B--2---:R-:W-:-:S02]  /*14110*/  F2FP.F16.E4M3.UNPACK_B R2, R2 ;  /* 0x00000002ff02723e */ /* 0x004fc400020006ff */
[----:B---3--:R-:W-:Y:S02]  /*14120*/  F2FP.F16.E4M3.UNPACK_B R3, R3 ;  /* 0x00000003ff03723e */ /* 0x008fe400020006ff */
[----:B----4-:R-:W-:Y:S02]  /*14130*/  F2FP.F16.E4M3.UNPACK_B R12, R26.H1 ;  /* 0x0000001aff0c723e */ /* 0x010fe400030006ff */
[----:B------:R-:W-:Y:S01]  /*14140*/  F2FP.F16.E4M3.UNPACK_B R13, R27.H1 ;  /* 0x0000001bff0d723e */ /* 0x000fe200030006ff */
[----:B------:R-:W-:Y:S02]  /*14150*/  IMAD R14, R25, 0x100, R24 ;  /* 0x00000100190e7824 */ /* 0x000fe400078e0218 */
[----:B------:R-:W0:Y:S01]  /*14160*/  LDSM.16.M88.4 R24, [R0+UR6+0x4000] ;  /* 0x004000060018783b */ /* 0x000e220008000200 */
[----:B------:R-:W-:Y:S03]  /*14170*/  HMMA.16816.F32 R20, R20, R2, R16 ;  /* 0x000000021414723c */ /* 0x000fe60000001810 */
[----:B------:R-:W2:Y:S04]  /*14180*/  LDL.LU R2, [R1+0x18] ;  /* 0x0000180001027983 */ /* 0x000ea80000300800 */
[----:B------:R-:W3:-:S15]  /*14190*/  LDL.LU R3, [R1+0x1c] ;  /* 0x00001c0001037983 */ /* 0x000ede0000300800 */
[----:B------:R-:W-:-:S01]  /*141a0*/  NOP ;  /* 0x0000000000007918 */ /* 0x000fc20000000000 */
[----:B------:R1:W-:Y:S04]  /*141b0*/  STL [R1+0x78c], R20 ;  /* 0x00078c1401007387 */ /* 0x0003e80000100800 */
[----:B-1----:R-:W4:Y:S04]  /*141c0*/  LDL.LU R20, [R1+0x25c] ;  /* 0x00025c0001147983 */ /* 0x002f280000300800 */
[----:B------:R1:W-:Y:S04]  /*141d0*/  STL [R1+0x788], R21 ;  /* 0x0007881501007387 */ /* 0x0003e80000100800 */
[----:B-1----:R-:W4:Y:S04]  /*141e0*/  LDL.LU R21, [R1+0x26c] ;  /* 0x00026c0001157983 */ /* 0x002f280000300800 */
[----:B------:R1:W-:Y:S04]  /*141f0*/  STL [R1+0x784], R22 ;  /* 0x0007841601007387 */ /* 0x0003e80000100800 */
[----:B-1----:R-:W4:Y:S04]  /*14200*/  LDL.LU R22, [R1+0x264] ;  /* 0x0002640001167983 */ /* 0x002f280000300800 */
[----:B------:R1:W-:Y:S04]  /*14210*/  STL [R1+0x780], R23 ;  /* 0x0007801701007387 */ /* 0x0003e80000100800 */
[----:B-1----:R-:W4:Y:S04]  /*14220*/  LDL.LU R23, [R1+0x274] ;  /* 0x0002740001177983 */ /* 0x002f280000300800 */
[----:B0-----:R-:W-:Y:S04]  /*14230*/  STL.64 [R1], R24 ;  /* 0x0000001801007387 */ /* 0x001fe80000100a00 */
[----:B------:R-:W-:Y:S04]  /*14240*/  STL.64 [R1+0x8], R26 ;  /* 0x0000081a01007387 */ /* 0x000fe80000100a00 */
[----:B------:R-:W0:Y:S01]  /*14250*/  LDSM.16.M88.4 R24, [R0+UR6+0x6000] ;  /* 0x006000060018783b */ /* 0x000e220008000200 */
[----:B------:R-:W-:-:S03]  /*14260*/  F2FP.F16.E4M3.UNPACK_B R19, R29 ;  /* 0x0000001dff13723e */ /* 0x000fc600020006ff */
[----:B0-----:R-:W-:Y:S04]  /*14270*/  STL.64 [R1+0x50], R24 ;  /* 0x0000501801007387 */ /* 0x001fe80000100a00 */
[----:B------:R0:W-:Y:S04]  /*14280*/  STL.64 [R1+0x58], R26 ;  /* 0x0000581a01007387 */ /* 0x0001e80000100a00 */
[----:B0-----:R-:W2:Y:S04]  /*14290*/  LDL.LU.64 R26, [R1+0x798] ;  /* 0x00079800011a7983 */ /* 0x001ea80000300a00 */
[----:B------:R-:W2:Y:S04]  /*142a0*/  LDL.LU.64 R24, [R1+0x790] ;  /* 0x0007900001187983 */ /* 0x000ea80000300a00 */
[----:B------:R-:W4:Y:S04]  /*142b0*/  LDL.LU R0, [R1+0x258] ;  /* 0x0002580001007983 */ /* 0x000f280000300800 */
[----:B------:R-:W3:Y:S01]  /*142c0*/  LDL.LU R29, [R1+0x294] ;  /* 0x00029400011d7983 */ /* 0x000ee20000300800 */
[----:B------:R-:W-:-:S02]  /*142d0*/  F2FP.F16.E4M3.UNPACK_B R16, R14 ;  /* 0x0000000eff10723e */ /* 0x000fc400020006ff */
[----:B------:R-:W-:Y:S02]  /*142e0*/  F2FP.F16.E4M3.UNPACK_B R18, R15 ;  /* 0x0000000fff12723e */ /* 0x000fe400020006ff */
[----:B------:R-:W-:-:S07]  /*142f0*/  F2FP.F16.E4M3.UNPACK_B R17, R28 ;  /* 0x0000001cff11723e */ /* 0x000fce00020006ff */
[----:B--2---:R-:W-:Y:S01]  /*14300*/  HMMA.16816.F32 R12, R16, R12, R24 ;  /* 0x0000000c100c723c */ /* 0x004fe20000001818 */
[----:B---3--:R0:W-:Y:S04]  /*14310*/  STL [R1+0x77c], R29 ;  /* 0x00077c1d01007387 */ /* 0x0081e80000100800 */
[----:B0-----:R-:W2:Y:S04]  /*14320*/  LDL.LU R29, [R1+0x27c] ;  /* 0x00027c00011d7983 */ /* 0x001ea80000300800 */
[----:B------:R-:W3:Y:S04]  /*14330*/  LDL.LU R28, [R1+0x290] ;  /* 0x00029000011c7983 */ /* 0x000ee80000300800 */
[----:B------:R-:W4:Y:S04]  /*14340*/  LDL.LU R24, [R1+0x28] ;  /* 0x0000280001187983 */ /* 0x000f280000300800 */
[----:B------:R-:W2:Y:S01]  /*14350*/  LDL.LU R25, [R1+0x2c] ;  /* 0x00002c0001197983 */ /* 0x000ea20000300800 */
[----:B------:R-:W-:-:S02]  /*14360*/  F2FP.F16.E4M3.UNPACK_B R2, R2.H1 ;  /* 0x00000002ff02723e */ /* 0x000fc400030006ff */
[----:B------:R-:W-:Y:S01]  /*14370*/  F2FP.F16.E4M3.UNPACK_B R3, R3.H1 ;  /* 0x00000003ff03723e */ /* 0x000fe200030006ff */
[----:B------:R-:W3:Y:S04]  /*14380*/  LDL.LU R26, [R1+0x270] ;  /* 0x00027000011a7983 */ /* 0x000ee80000300800 */
[----:B------:R-:W3:Y:S02]  /*14390*/  LDL.LU R27, [R1+0x280] ;  /* 0x00028000011b7983 */ /* 0x000ee40000300800 */
[----:B------:R-:W-:Y:S02]  /*143a0*/  HMMA.16816.F32 R4, R16, R2, R4 ;  /* 0x000000021004723c */ /* 0x000fe40000001804 */
[----:B------:R-:W3:Y:S04]  /*143b0*/  LDL.LU R2, [R1+0x38] ;  /* 0x0000380001027983 */ /* 0x000ee80000300800 */
[----:B------:R-:W3:Y:S01]  /*143c0*/  LDL.LU R3, [R1+0x3c] ;  /* 0x00003c0001037983 */ /* 0x000ee20000300800 */
[----:B----4-:R-:W-:-:S02]  /*143d0*/  F2FP.F16.E4M3.UNPACK_B R24, R24.H1 ;  /* 0x00000018ff18723e */ /* 0x010fc400030006ff */
[----:B--2---:R-:W-:-:S07]  /*143e0*/  F2FP.F16.E4M3.UNPACK_B R25, R25.H1 ;  /* 0x00000019ff19723e */ /* 0x004fce00030006ff */
[----:B------:R-:W-:Y:S01]  /*143f0*/  HMMA.16816.F32 R8, R16, R24, R8 ;  /* 0x000000181008723c */ /* 0x000fe20000001808 */
[----:B------:R-:W2:Y:S04]  /*14400*/  LDL.LU R24, [R1+0x268] ;  /* 0x0002680001187983 */ /* 0x000ea80000300800 */
[----:B------:R-:W4:Y:S01]  /*14410*/  LDL.LU R25, [R1+0x260] ;  /* 0x0002600001197983 */ /* 0x000f220000300800 */
[----:B------:R-:W-:-:S03]  /*14420*/  IMAD R0, R0, 0x100, R20 ;  /* 0x0000010000007824 */ /* 0x000fc600078e0214 */
[----:B------:R-:W4:Y:S01]  /*14430*/  LDL.LU R20, [R1+0x78c] ;  /* 0x00078c0001147983 */ /* 0x000f220000300800 */
[----:B---3--:R-:W-:Y:S02]  /*14440*/  IMAD R26, R26, 0x100, R23 ;  /* 0x000001001a1a7824 */ /* 0x008fe400078e0217 */
[----:B--2---:R-:W-:Y:S02]  /*14450*/  IMAD R24, R24, 0x100, R21 ;  /* 0x0000010018187824 */ /* 0x004fe400078e0215 */
[----:B------:R-:W2:Y:S01]  /*14460*/  LDL.LU R21, [R1+0x788] ;  /* 0x0007880001157983 */ /* 0x000ea20000300800 */
[----:B----4-:R-:W-:-:S03]  /*14470*/  IMAD R25, R25, 0x100, R22 ;  /* 0x0000010019197824 */ /* 0x010fc600078e0216 */
[----:B------:R-:W2:Y:S04]  /*14480*/  LDL.LU R22, [R1+0x784] ;  /* 0x0007840001167983 */ /* 0x000ea80000300800 */
[----:B------:R-:W2:Y:S01]  /*14490*/  LDL.LU R23, [R1+0x780] ;  /* 0x0007800001177983 */ /* 0x000ea20000300800 */
[----:B------:R-:W-:Y:S02]  /*144a0*/  F2FP.F16.E4M3.UNPACK_B R2, R2.H1 ;  /* 0x00000002ff02723e */ /* 0x000fe400030006ff */
[----:B------:R-:W-:-:S07]  /*144b0*/  F2FP.F16.E4M3.UNPACK_B R3, R3.H1 ;  /* 0x00000003ff03723e */ /* 0x000fce00030006ff */
[----:B--2---:R-:W-:Y:S01]  /*144c0*/  HMMA.16816.F32 R20, R16, R2, R20 ;  /* 0x000000021014723c */ /* 0x004fe20000001814 */
[----:B------:R-:W2:Y:S04]  /*144d0*/  LDL R2, [R1+0x40] ;  /* 0x0000400001027983 */ /* 0x000ea80000100800 */
[----:B------:R-:W3:Y:S02]  /*144e0*/  LDL R3, [R1+0x44] ;  /* 0x0000440001037983 */ /* 0x000ee40000100800 */
[----:B------:R-:W-:Y:S02]  /*144f0*/  F2FP.F16.E4M3.UNPACK_B R16, R0 ;  /* 0x00000000ff10723e */ /* 0x000fe400020006ff */
[----:B------:R-:W-:Y:S01]  /*14500*/  F2FP.F16.E4M3.UNPACK_B R18, R24 ;  /* 0x00000018ff12723e */ /* 0x000fe200020006ff */
[----:B------:R-:W4:Y:S01]  /*14510*/  LDL.LU R0, [R1+0x278] ;  /* 0x0002780001007983 */ /* 0x000f220000300800 */
[----:B------:R-:W-:-:S02]  /*14520*/  F2FP.F16.E4M3.UNPACK_B R17, R25 ;  /* 0x00000019ff11723e */ /* 0x000fc400020006ff */
[----:B------:R-:W-:Y:S01]  /*14530*/  F2FP.F16.E4M3.UNPACK_B R19, R26 ;  /* 0x0000001aff13723e */ /* 0x000fe200020006ff */
[----:B------:R-:W4:Y:S04]  /*14540*/  LDL R24, [R1+0x60] ;  /* 0x0000600001187983 */ /* 0x000f280000100800 */
[----:B------:R-:W4:Y:S04]  /*14550*/  LDL R25, [R1+0x64] ;  /* 0x0000640001197983 */ /* 0x000f280000100800 */
[----:B------:R-:W4:Y:S01]  /*14560*/  LDL.LU R26, [R1+0x284] ;  /* 0x00028400011a7983 */ /* 0x000f220000300800 */
[----:B--2---:R-:W-:-:S02]  /*14570*/  F2FP.F16.E4M3.UNPACK_B R2, R2 ;  /* 0x00000002ff02723e */ /* 0x004fc400020006ff */
[----:B---3--:R-:W-:-:S07]  /*14580*/  F2FP.F16.E4M3.UNPACK_B R3, R3 ;  /* 0x00000003ff03723e */ /* 0x008fce00020006ff */
[----:B------:R-:W-:Y:S01]  /*14590*/  HMMA.16816.F32 R12, R16, R2, R12 ;  /* 0x00000002100c723c */ /* 0x000fe2000000180c */
[----:B------:R-:W2:Y:S04]  /*145a0*/  LDL R2, [R1] ;  /* 0x0000000001027983 */ /* 0x000ea80000100800 */
[----:B------:R-:W3:Y:S01]  /*145b0*/  LDL R3, [R1+0x4] ;  /* 0x0000040001037983 */ /* 0x000ee20000100800 */
[----:B----4-:R-:W-:Y:S02]  /*145c0*/  F2FP.F16.E4M3.UNPACK_B R24, R24 ;  /* 0x00000018ff18723e */ /* 0x010fe400020006ff */
[----:B------:R-:W-:-:S07]  /*145d0*/  F2FP.F16.E4M3.UNPACK_B R25, R25 ;  /* 0x00000019ff19723e */ /* 0x000fce00020006ff */
[----:B------:R-:W-:Y:S01]  /*145e0*/  HMMA.16816.F32 R4, R16, R24, R4 ;  /* 0x000000181004723c */ /* 0x000fe20000001804 */
[----:B------:R-:W4:Y:S04]  /*145f0*/  LDL R24, [R1+0x50] ;  /* 0x0000500001187983 */ /* 0x000f280000100800 */
[----:B------:R-:W4:Y:S01]  /*14600*/  LDL R25, [R1+0x54] ;  /* 0x0000540001197983 */ /* 0x000f220000100800 */
[----:B--2---:R-:W-:Y:S02]  /*14610*/  F2FP.F16.E4M3.UNPACK_B R2, R2 ;  /* 0x00000002ff02723e */ /* 0x004fe400020006ff */
[----:B---3--:R-:W-:-:S07]  /*14620*/  F2FP.F16.E4M3.UNPACK_B R3, R3 ;  /* 0x00000003ff03723e */ /* 0x008fce00020006ff */
[----:B------:R-:W-:Y:S01]  /*14630*/  HMMA.16816.F32 R8, R16, R2, R8 ;  /* 0x000000021008723c */ /* 0x000fe20000001808 */
[----:B------:R-:W2:Y:S04]  /*14640*/  LDL.LU R2, [R1+0x28c] ;  /* 0x00028c0001027983 */ /* 0x000ea80000300800 */
[----:B------:R-:W2:Y:S01]  /*14650*/  LDL.LU R3, [R1+0x288] ;  /* 0x0002880001037983 */ /* 0x000ea20000300800 */
[----:B------:R-:W-:-:S03]  /*14660*/  IMAD R0, R0, 0x100, R29 ;  /* 0x0000010000007824 */ /* 0x000fc600078e021d */
[----:B------:R-:W3:Y:S01]  /*14670*/  LDL.LU R29, [R1+0x77c] ;  /* 0x00077c00011d7983 */ /* 0x000ee20000300800 */
[----:B--2---:R-:W-:Y:S02]  /*14680*/  IMAD R2, R3, 0x100, R2 ;  /* 0x0000010003027824 */ /* 0x004fe400078e0202 */
[----:B------:R-:W-:Y:S02]  /*14690*/  IMAD R3, R27, 0x100, R26 ;  /* 0x000001001b037824 */ /* 0x000fe400078e021a */
[----:B------:R-:W2:Y:S04]  /*146a0*/  LDL.LU R27, [R1+0x6d8] ;  /* 0x0006d800011b7983 */ /* 0x000ea80000300800 */
[----:B--2---:R0:W-:Y:S04]  /*146b0*/  STL [R1+0x760], R27 ;  /* 0x0007601b01007387 */ /* 0x0041e80000100800 */
[----:B0-----:R-:W2:Y:S04]  /*146c0*/  LDL.LU R27, [R1+0x6d0] ;  /* 0x0006d000011b7983 */ /* 0x001ea80000300800 */
[----:B--2---:R0:W-:Y:S04]  /*146d0*/  STL [R1+0x764], R27 ;  /* 0x0007641b01007387 */ /* 0x0041e80000100800 */
[----:B0-----:R-:W2:Y:S04]  /*146e0*/  LDL.LU R27, [R1+0x6d4] ;  /* 0x0006d400011b7983 */ /* 0x001ea80000300800 */
[----:B--2---:R0:W-:Y:S04]  /*146f0*/  STL [R1+0x768], R27 ;  /* 0x0007681b01007387 */ /* 0x0041e80000100800 */
[----:B0-----:R-:W2:Y:S04]  /*14700*/  LDL.LU R27, [R1+0x6c4] ;  /* 0x0006c400011b7983 */ /* 0x001ea80000300800 */
[----:B--2---:R0:W-:Y:S04]  /*14710*/  STL [R1+0x76c], R27 ;  /* 0x00076c1b01007387 */ /* 0x0041e80000100800 */
[----:B0-----:R-:W2:Y:S04]  /*14720*/  LDL.LU R27, [R1+0x6b8] ;  /* 0x0006b800011b7983 */ /* 0x001ea80000300800 */
[----:B--2---:R0:W-:Y:S04]  /*14730*/  STL [R1+0x770], R27 ;  /* 0x0007701b01007387 */ /* 0x0041e80000100800 */
[----:B0-----:R-:W2:Y:S01]  /*14740*/  LDL.LU R27, [R1+0x6a8] ;  /* 0x0006a800011b7983 */ /* 0x001ea20000300800 */
[----:B----4-:R-:W-:-:S02]  /*14750*/  F2FP.F16.E4M3.UNPACK_B R24, R24 ;  /* 0x00000018ff18723e */ /* 0x010fc400020006ff */
[----:B------:R-:W-:Y:S01]  /*14760*/  F2FP.F16.E4M3.UNPACK_B R25, R25 ;  /* 0x00000019ff19723e */ /* 0x000fe200020006ff */
[----:B--2---:R0:W-:Y:S04]  /*14770*/  STL [R1+0x774], R27 ;  /* 0x0007741b01007387 */ /* 0x0041e80000100800 */
[----:B0-----:R-:W2:Y:S01]  /*14780*/  LDL.LU R27, [R1+0x6b0] ;  /* 0x0006b000011b7983 */ /* 0x001ea20000300800 */
[----:B---3--:R-:W-:Y:S01]  /*14790*/  IMAD R26, R28, 0x100, R29 ;  /* 0x000001001c1a7824 */ /* 0x008fe200078e021d */
[----:B------:R-:W-:Y:S07]  /*147a0*/  HMMA.16816.F32 R20, R16, R24, R20 ;  /* 0x000000181014723c */ /* 0x000fee0000001814 */
[----:B------:R-:W-:-:S02]  /*147b0*/  F2FP.F16.E4M3.UNPACK_B R16, R0 ;  /* 0x00000000ff10723e */ /* 0x000fc400020006ff */
[----:B------:R-:W-:Y:S02]  /*147c0*/  F2FP.F16.E4M3.UNPACK_B R18, R2 ;  /* 0x00000002ff12723e */ /* 0x000fe400020006ff */
[----:B------:R-:W-:Y:S01]  /*147d0*/  F2FP.F16.E4M3.UNPACK_B R17, R3 ;  /* 0x00000003ff11723e */ /* 0x000fe200020006ff */
[----:B--2---:R0:W-:Y:S04]  /*147e0*/  STL [R1+0x778], R27 ;  /* 0x0007781b01007387 */ /* 0x0041e80000100800 */
[----:B0-----:R-:W2:Y:S04]  /*147f0*/  LDL.LU R27, [R1+0x6a0] ;  /* 0x0006a000011b7983 */ /* 0x001ea80000300800 */
[----:B------:R-:W3:Y:S04]  /*14800*/  LDL.LU R29, [R1+0x8] ;  /* 0x00000800011d7983 */ /* 0x000ee80000300800 */
[----:B------:R-:W4:Y:S04]  /*14810*/  LDL.LU R28, [R1+0xc] ;  /* 0x00000c00011c7983 */ /* 0x000f280000300800 */
[----:B------:R-:W2:Y:S04]  /*14820*/  LDL.LU R24, [R1+0x60] ;  /* 0x0000600001187983 */ /* 0x000ea80000300800 */
[----:B------:R-:W3:Y:S04]  /*14830*/  LDL.LU R25, [R1+0x64] ;  /* 0x0000640001197983 */ /* 0x000ee80000300800 */
[----:B------:R-:W4:Y:S04]  /*14840*/  LDL.LU R0, [R1+0x69c] ;  /* 0x00069c0001007983 */ /* 0x000f280000300800 */
[----:B------:R-:W2:Y:S04]  /*14850*/  LDL.LU R2, [R1+0x40] ;  /* 0x0000400001027983 */ /* 0x000ea80000300800 */
[----:B------:R-:W3:Y:S01]  /*14860*/  LDL.LU R3, [R1+0x44] ;  /* 0x0000440001037983 */ /* 0x000ee20000300800 */
[----:B------:R-:W-:-:S03]  /*14870*/  F2FP.F16.E4M3.UNPACK_B R19, R26 ;  /* 0x0000001aff13723e */ /* 0x000fc600020006ff */
[----:B------:R-:W4:Y:S01]  /*14880*/  LDL.LU R26, [R1+0x6b4] ;  /* 0x0006b400011a7983 */ /* 0x000f220000300800 */
[----:B--2---:R-:W-:Y:S02]  /*14890*/  F2FP.F16.E4M3.UNPACK_B R2, R2.H1 ;  /* 0x00000002ff02723e */ /* 0x004fe400030006ff */
[----:B---3--:R-:W-:-:S07]  /*148a0*/  F2FP.F16.E4M3.UNPACK_B R3, R3.H1 ;  /* 0x00000003ff03723e */ /* 0x008fce00030006ff */
[----:B------:R-:W-:Y:S01]  /*148b0*/  HMMA.16816.F32 R12, R16, R2, R12 ;  /* 0x00000002100c723c */ /* 0x000fe2000000180c */
[----:B------:R-:W2:Y:S04]  /*148c0*/  LDL.LU R2, [R1] ;  /* 0x0000000001027983 */ /* 0x000ea80000300800 */
[----:B------:R-:W3:Y:S01]  /*148d0*/  LDL.LU R3, [R1+0x4] ;  /* 0x0000040001037983 */ /* 0x000ee20000300800 */
[----:B------:R-:W-:Y:S02]  /*148e0*/  F2FP.F16.E4M3.UNPACK_B R24, R24.H1 ;  /* 0x00000018ff18723e */ /* 0x000fe400030006ff */
[----:B------:R-:W-:Y:S01]  /*148f0*/  F2FP.F16.E4M3.UNPACK_B R25, R25.H1 ;  /* 0x00000019ff19723e */ /* 0x000fe200030006ff */
[----:B----4-:R-:W-:-:S06]  /*14900*/  IMAD R0, R0, 0x100, R27 ;  /* 0x0000010000007824 */ /* 0x010fcc00078e021b */
[----:B------:R-:W-:Y:S01]  /*14910*/  HMMA.16816.F32 R4, R16, R24, R4 ;  /* 0x000000181004723c */ /* 0x000fe20000001804 */
[----:B------:R-:W4:Y:S04]  /*14920*/  LDL.LU R24, [R1+0x50] ;  /* 0x0000500001187983 */ /* 0x000f280000300800 */
[----:B------:R-:W4:Y:S01]  /*14930*/  LDL.LU R25, [R1+0x54] ;  /* 0x0000540001197983 */ /* 0x000f220000300800 */
[----:B--2---:R-:W-:Y:S02]  /*14940*/  F2FP.F16.E4M3.UNPACK_B R2, R2.H1 ;  /* 0x00000002ff02723e */ /* 0x004fe400030006ff */
[----:B---3--:R-:W-:-:S07]  /*14950*/  F2FP.F16.E4M3.UNPACK_B R3, R3.H1 ;  /* 0x00000003ff03723e */ /* 0x008fce00030006ff */
[----:B------:R-:W-:Y:S01]  /*14960*/  HMMA.16816.F32 R8, R16, R2, R8 ;  /* 0x000000021008723c */ /* 0x000fe20000001808 */
[----:B------:R-:W2:Y:S04]  /*14970*/  LDL.LU R2, [R1+0x6ac] ;  /* 0x0006ac0001027983 */ /* 0x000ea80000300800 */
[----:B------:R-:W3:Y:S04]  /*14980*/  LDL.LU R3, [R1+0x6a4] ;  /* 0x0006a40001037983 */ /* 0x000ee80000300800 */
[----:B------:R-:W2:Y:S02]  /*14990*/  LDL.LU R27, [R1+0x778] ;  /* 0x00077800011b7983 */ /* 0x000ea40000300800 */
[----:B--2---:R-:W-:-:S02]  /*149a0*/  IMAD R2, R2, 0x100, R27 ;  /* 0x0000010002027824 */ /* 0x004fc400078e021b */
[----:B------:R-:W3:Y:S01]  /*149b0*/  LDL.LU R27, [R1+0x774] ;  /* 0x00077400011b7983 */ /* 0x000ee20000300800 */
[----:B----4-:R-:W-:Y:S02]  /*149c0*/  F2FP.F16.E4M3.UNPACK_B R24, R24.H1 ;  /* 0x00000018ff18723e */ /* 0x010fe400030006ff */
[----:B------:R-:W-:Y:S01]  /*149d0*/  F2FP.F16.E4M3.UNPACK_B R25, R25.H1 ;  /* 0x00000019ff19723e */ /* 0x000fe200030006ff */
[----:B---3--:R-:W-:Y:S02]  /*149e0*/  IMAD R3, R3, 0x100, R27 ;  /* 0x0000010003037824 */ /* 0x008fe400078e021b */
[----:B------:R-:W2:Y:S04]  /*149f0*/  LDL.LU R27, [R1+0x770] ;  /* 0x00077000011b7983 */ /* 0x000ea80000300800 */
[----:B------:R-:W-:Y:S07]  /*14a00*/  HMMA.16816.F32 R20, R16, R24, R20 ;  /* 0x000000181014723c */ /* 0x000fee0000001814 */
[----:B------:R-:W-:-:S02]  /*14a10*/  F2FP.F16.E4M3.UNPACK_B R16, R0 ;  /* 0x00000000ff10723e */ /* 0x000fc400020006ff */
[----:B------:R-:W-:Y:S02]  /*14a20*/  F2FP.F16.E4M3.UNPACK_B R18, R2 ;  /* 0x00000002ff12723e */ /* 0x000fe400020006ff */
[----:B------:R-:W-:Y:S01]  /*14a30*/  F2FP.F16.E4M3.UNPACK_B R17, R3 ;  /* 0x00000003ff11723e */ /* 0x000fe200020006ff */
[----:B--2---:R-:W-:Y:S02]  /*14a40*/  IMAD R26, R26, 0x100, R27 ;  /* 0x000001001a1a7824 */ /* 0x004fe400078e021b */
[----:B------:R-:W2:Y:S04]  /*14a50*/  LDL.LU R27, [R1+0x76c] ;  /* 0x00076c00011b7983 */ /* 0x000ea80000300800 */
[----:B------:R-:W3:Y:S04]  /*14a60*/  LDL R24, [R1+0x68] ;  /* 0x0000680001187983 */ /* 0x000ee80000100800 */
[----:B------:R-:W4:Y:S04]  /*14a70*/  LDL R25, [R1+0x6c] ;  /* 0x00006c0001197983 */ /* 0x000f280000100800 */
[----:B------:R-:W2:Y:S04]  /*14a80*/  LDL.LU R0, [R1+0x6c0] ;  /* 0x0006c00001007983 */ /* 0x000ea80000300800 */
[----:B------:R-:W2:Y:S04]  /*14a90*/  LDL R2, [R1+0x48] ;  /* 0x0000480001027983 */ /* 0x000ea80000100800 */
[----:B------:R-:W2:Y:S01]  /*14aa0*/  LDL R3, [R1+0x4c] ;  /* 0x00004c0001037983 */ /* 0x000ea20000100800 */
[----:B------:R-:W-:-:S03]  /*14ab0*/  F2FP.F16.E4M3.UNPACK_B R19, R26 ;  /* 0x0000001aff13723e */ /* 0x000fc600020006ff */
[----:B------:R-:W2:Y:S01]  /*14ac0*/  LDL.LU R26, [R1+0x6c8] ;  /* 0x0006c800011a7983 */ /* 0x000ea20000300800 */
[----:B---3--:R-:W-:Y:S02]  /*14ad0*/  F2FP.F16.E4M3.UNPACK_B R24, R24 ;  /* 0x00000018ff18723e */ /* 0x008fe400020006ff */
[----:B----4-:R-:W-:Y:S02]  /*14ae0*/  F2FP.F16.E4M3.UNPACK_B R25, R25 ;  /* 0x00000019ff19723e */ /* 0x010fe400020006ff */
[----:B--2---:R-:W-:Y:S02]  /*14af0*/  F2FP.F16.E4M3.UNPACK_B R2, R2 ;  /* 0x00000002ff02723e */ /* 0x004fe400020006ff */
[----:B------:R-:W-:-:S07]  /*14b00*/  F2FP.F16.E4M3.UNPACK_B R3, R3 ;  /* 0x00000003ff03723e */ /* 0x000fce00020006ff */
[C---:B------:R-:W-:Y:S07]  /*14b10*/  HMMA.16816.F32 R12, R16.reuse, R2, R12 ;  /* 0x00000002100c723c */ /* 0x040fee000000180c */
[----:B------:R-:W-:Y:S02]  /*14b20*/  F2FP.F16.E4M3.UNPACK_B R2, R29 ;  /* 0x0000001dff02723e */ /* 0x000fe400020006ff */
[----:B------:R-:W-:Y:S01]  /*14b30*/  F2FP.F16.E4M3.UNPACK_B R3, R28 ;  /* 0x0000001cff03723e */ /* 0x000fe200020006ff */
[----:B------:R-:W-:Y:S01]  /*14b40*/  HMMA.16816.F32 R4, R16, R24, R4 ;  /* 0x000000181004723c */ /* 0x000fe20000001804 */
[----:B------:R-:W2:Y:S01]  /*14b50*/  LDL R24, [R1+0x58] ;  /* 0x0000580001187983 */ /* 0x000ea20000100800 */
[----:B------:R-:W-:-:S03]  /*14b60*/  IMAD R0, R0, 0x100, R27 ;  /* 0x0000010000007824 */ /* 0x000fc600078e021b */
[----:B------:R-:W3:Y:S01]  /*14b70*/  LDL R25, [R1+0x5c] ;  /* 0x00005c0001197983 */ /* 0x000ee20000100800 */
[----:B------:R-:W-:Y:S03]  /*14b80*/  HMMA.16816.F32 R8, R16, R2, R8 ;  /* 0x000000021008723c */ /* 0x000fe60000001808 */
[----:B------:R-:W4:Y:S04]  /*14b90*/  LDL.LU R2, [R1+0x6bc] ;  /* 0x0006bc0001027983 */ /* 0x000f280000300800 */
[----:B------:R-:W3:Y:S04]  /*14ba0*/  LDL.LU R3, [R1+0x6cc] ;  /* 0x0006cc0001037983 */ /* 0x000ee80000300800 */
[----:B------:R-:W4:Y:S02]  /*14bb0*/  LDL.LU R27, [R1+0x768] ;  /* 0x00076800011b7983 */ /* 0x000f240000300800 */
[----:B----4-:R-:W-:-:S02]  /*14bc0*/  IMAD R2, R2, 0x100, R27 ;  /* 0x0000010002027824 */ /* 0x010fc400078e021b */
[----:B------:R-:W4:Y:S01]  /*14bd0*/  LDL.LU R27, [R1+0x764] ;  /* 0x00076400011b7983 */ /* 0x000f220000300800 */
[----:B--2---:R-:W-:Y:S02]  /*14be0*/  F2FP.F16.E4M3.UNPACK_B R24, R24 ;  /* 0x00000018ff18723e */ /* 0x004fe400020006ff */
[----:B---3--:R-:W-:-:S07]  /*14bf0*/  F2FP.F16.E4M3.UNPACK_B R25, R25 ;  /* 0x00000019ff19723e */ /* 0x008fce00020006ff */
[----:B------:R-:W-:Y:S07]  /*14c00*/  HMMA.16816.F32 R20, R16, R24, R20 ;  /* 0x000000181014723c */ /* 0x000fee0000001814 */
[----:B------:R-:W-:Y:S02]  /*14c10*/  F2FP.F16.E4M3.UNPACK_B R16, R0 ;  /* 0x00000000ff10723e */ /* 0x000fe400020006ff */
[----:B------:R-:W-:Y:S01]  /*14c20*/  F2FP.F16.E4M3.UNPACK_B R18, R2 ;  /* 0x00000002ff12723e */ /* 0x000fe200020006ff */
[----:B----4-:R-:W-:-:S02]  /*14c30*/  IMAD R3, R3, 0x100, R27 ;  /* 0x0000010003037824 */ /* 0x010fc400078e021b */
[----:B------:R-:W2:Y:S04]  /*14c40*/  LDL.LU R27, [R1+0x760] ;  /* 0x00076000011b7983 */ /* 0x000ea80000300800 */
[----:B------:R-:W3:Y:S04]  /*14c50*/  LDL.LU R24, [R1+0x48] ;  /* 0x0000480001187983 */ /* 0x000ee80000300800 */
[----:B------:R-:W4:Y:S01]  /*14c60*/  LDL.LU R25, [R1+0x4c] ;  /* 0x00004c0001197983 */ /* 0x000f220000300800 */
[----:B------:R-:W-:-:S03]  /*14c70*/  F2FP.F16.E4M3.UNPACK_B R17, R3 ;  /* 0x00000003ff11723e */ /* 0x000fc600020006ff */
[----:B------:R-:W4:Y:S04]  /*14c80*/  LDL.LU R0, [R1+0x5c] ;  /* 0x00005c0001007983 */ /* 0x000f280000300800 */
[----:B------:R-:W4:Y:S04]  /*14c90*/  LDL.LU R2, [R1+0x68] ;  /* 0x0000680001027983 */ /* 0x000f280000300800 */
[----:B------:R-:W4:Y:S01]  /*14ca0*/  LDL.LU R3, [R1+0x6c] ;  /* 0x00006c0001037983 */ /* 0x000f220000300800 */
[----:B--2---:R-:W-:Y:S02]  /*14cb0*/  IMAD R26, R26, 0x100, R27 ;  /* 0x000001001a1a7824 */ /* 0x004fe400078e021b */
[----:B------:R-:W0:Y:S01]  /*14cc0*/  LDC R27, c[0x0][0x238] ;  /* 0x00008e00ff1b7b82 */ /* 0x000e220000000800 */
[----:B---3--:R-:W-:-:S02]  /*14cd0*/  F2FP.F16.E4M3.UNPACK_B R24, R24.H1 ;  /* 0x00000018ff18723e */ /* 0x008fc400030006ff */
[----:B------:R-:W-:Y:S02]  /*14ce0*/  F2FP.F16.E4M3.UNPACK_B R19, R26 ;  /* 0x0000001aff13723e */ /* 0x000fe400020006ff */
[----:B----4-:R-:W-:-:S07]  /*14cf0*/  F2FP.F16.E4M3.UNPACK_B R25, R25.H1 ;  /* 0x00000019ff19723e */ /* 0x010fce00030006ff */
[----:B------:R-:W-:Y:S01]  /*14d00*/  HMMA.16816.F32 R12, R16, R24, R12 ;  /* 0x00000018100c723c */ /* 0x000fe2000000180c */
[----:B------:R-:W-:Y:S02]  /*14d10*/  F2FP.F16.E4M3.UNPACK_B R2, R2.H1 ;  /* 0x00000002ff02723e */ /* 0x000fe400030006ff */
[----:B------:R-:W-:-:S04]  /*14d20*/  F2FP.F16.E4M3.UNPACK_B R3, R3.H1 ;  /* 0x00000003ff03723e */ /* 0x000fc800030006ff */
[----:B------:R-:W-:Y:S02]  /*14d30*/  F2FP.F16.E4M3.UNPACK_B R24, R29.H1 ;  /* 0x0000001dff18723e */ /* 0x000fe400030006ff */
[----:B------:R-:W-:Y:S01]  /*14d40*/  F2FP.F16.E4M3.UNPACK_B R25, R28.H1 ;  /* 0x0000001cff19723e */ /* 0x000fe200030006ff */
[----:B------:R-:W-:-:S13]  /*14d50*/  HMMA.16816.F32 R4, R16, R2, R4 ;  /* 0x000000021004723c */ /* 0x000fda0000001804 */
[----:B------:R-:W-:Y:S04]  /*14d60*/  STL [R1+0x704], R12 ;  /* 0x0007040c01007387 */ /* 0x000fe80000100800 */
[----:B------:R-:W-:Y:S04]  /*14d70*/  STL [R1+0x700], R13 ;  /* 0x0007000d01007387 */ /* 0x000fe80000100800 */
[----:B------:R-:W-:Y:S04]  /*14d80*/  STL [R1+0x6fc], R14 ;  /* 0x0006fc0e01007387 */ /* 0x000fe80000100800 */
[----:B------:R1:W-:Y:S04]  /*14d90*/  STL [R1+0x6f8], R15 ;  /* 0x0006f80f01007387 */ /* 0x0003e80000100800 */
[----:B-1----:R-:W2:Y:S04]  /*14da0*/  LDL.LU R15, [R1+0x2a8] ;  /* 0x0002a800010f7983 */ /* 0x002ea80000300800 */
[----:B------:R-:W3:Y:S04]  /*14db0*/  LDL.LU R14, [R1+0x2b0] ;  /* 0x0002b000010e7983 */ /* 0x000ee80000300800 */
[----:B------:R-:W4:Y:S04]  /*14dc0*/  LDL.LU R13, [R1+0x2b8] ;  /* 0x0002b800010d7983 */ /* 0x000f280000300800 */
[----:B------:R-:W4:Y:S04]  /*14dd0*/  LDL.LU R12, [R1+0x2c0] ;  /* 0x0002c000010c7983 */ /* 0x000f280000300800 */
[----:B------:R-:W4:Y:S04]  /*14de0*/  LDL.LU R26, [R1+0x2c8] ;  /* 0x0002c800011a7983 */ /* 0x000f280000300800 */
[----:B------:R-:W4:Y:S04]  /*14df0*/  LDL.LU R29, [R1+0x29c] ;  /* 0x00029c00011d7983 */ /* 0x000f280000300800 */
[----:B------:R-:W4:Y:S04]  /*14e00*/  LDL.LU R28, [R1+0x2d0] ;  /* 0x0002d000011c7983 */ /* 0x000f280000300800 */
[----:B------:R-:W2:Y:S04]  /*14e10*/  LDL.LU R3, [R1+0x58] ;  /* 0x0000580001037983 */ /* 0x000ea80000300800 */
[----:B------:R1:W-:Y:S04]  /*14e20*/  STL [R1+0x714], R4 ;  /* 0x0007140401007387 */ /* 0x0003e80000100800 */
[----:B-1----:R-:W3:Y:S04]  /*14e30*/  LDL.LU R4, [R1+0x2a0] ;  /* 0x0002a00001047983 */ /* 0x002ee80000300800 */
[----:B------:R1:W-:Y:S04]  /*14e40*/  STL [R1+0x710], R5 ;  /* 0x0007100501007387 */ /* 0x0003e80000100800 */
[----:B-1----:R-:W4:Y:S04]  /*14e50*/  LDL.LU R5, [R1+0x298] ;  /* 0x0002980001057983 */ /* 0x002f280000300800 */
[----:B------:R1:W-:Y:S04]  /*14e60*/  STL [R1+0x70c], R6 ;  /* 0x00070c0601007387 */ /* 0x0003e80000100800 */
[----:B-1----:R-:W4:Y:S04]  /*14e70*/  LDL.LU R6, [R1+0x78] ;  /* 0x0000780001067983 */ /* 0x002f280000300800 */
[----:B------:R1:W-:Y:S04]  /*14e80*/  STL [R1+0x708], R7 ;  /* 0x0007080701007387 */ /* 0x0003e80000100800 */
[----:B-1----:R-:W4:Y:S01]  /*14e90*/  LDL.LU R7, [R1+0xe0] ;  /* 0x0000e00001077983 */ /* 0x002f220000300800 */
[----:B------:R-:W-:-:S15]  /*14ea0*/  HMMA.16816.F32 R8, R16, R24, R8 ;  /* 0x000000181008723c */ /* 0x000fde0000001808 */
[----:B------:R-:W-:-:S08]  /*14eb0*/  NOP ;  /* 0x0000000000007918 */ /* 0x000fd00000000000 */
[----:B------:R-:W-:Y:S04]  /*14ec0*/  STL [R1+0x724], R8 ;  /* 0x0007240801007387 */ /* 0x000fe80000100800 */
[----:B------:R-:W-:Y:S04]  /*14ed0*/  STL [R1+0x720], R9 ;  /* 0x0007200901007387 */ /* 0x000fe80000100800 */
[----:B------:R-:W-:Y:S04]  /*14ee0*/  STL [R1+0x71c], R10 ;  /* 0x00071c0a01007387 */ /* 0x000fe80000100800 */
[----:B------:R-:W-:Y:S01]  /*14ef0*/  STL [R1+0x718], R11 ;  /* 0x0007180b01007387 */ /* 0x000fe20000100800 */
[----:B--2---:R-:W-:-:S02]  /*14f00*/  F2FP.F16.E4M3.UNPACK_B R2, R3.H1 ;  /* 0x00000003ff02723e */ /* 0x004fc400030006ff */
[----:B------:R-:W-:-:S07]  /*14f10*/  F2FP.F16.E4M3.UNPACK_B R3, R0.H1 ;  /* 0x00000000ff03723e */ /* 0x000fce00030006ff */
[----:B------:R-:W-:Y:S01]  /*14f20*/  HMMA.16816.F32 R20, R16, R2, R20 ;  /* 0x000000021014723c */ /* 0x000fe20000001814 */
[----:B0-----:R-:W-:Y:S01]  /*14f30*/  IMAD.SHL.U32 R0, R27, 0x80, RZ ;  /* 0x000000801b007824 */ /* 0x001fe200078e00ff */
[----:B------:R-:W-:Y:S02]  /*14f40*/  IADD3 R15, P1, R15, UR4, RZ ;  /* 0x000000040f0f7c10 */ /* 0x000fe4000ff3e0ff */
[----:B---3--:R-:W-:Y:S02]  /*14f50*/  IADD3 R4, P6, R4, UR4, RZ ;  /* 0x0000000404047c10 */ /* 0x008fe4000ffde0ff */
[----:B------:R-:W-:Y:S02]  /*14f60*/  IADD3 R14, P2, R14, UR4, RZ ;  /* 0x000000040e0e7c10 */ /* 0x000fe4000ff5e0ff */
[----:B----4-:R-:W-:Y:S02]  /*14f70*/  IADD3 R13, P3, R13, UR4, RZ ;  /* 0x000000040d0d7c10 */ /* 0x010fe4000ff7e0ff */
[----:B------:R-:W-:Y:S01]  /*14f80*/  IADD3 R12, P4, R12, UR4, RZ ;  /* 0x000000040c0c7c10 */ /* 0x000fe2000ff9e0ff */
[----:B------:R-:W-:-:S12]  /*14f90*/  VIADD R5, R5, 0xffffffff ;  /* 0xffffffff05057836 */ /* 0x000fd80000000000 */
[----:B------:R-:W-:Y:S01]  /*14fa0*/  STL [R1+0x734], R20 ;  /* 0x0007341401007387 */ /* 0x000fe20000100800 */
[----:B------:R-:W-:-:S04]  /*14fb0*/  IADD3 R7, P0, R0, R7, RZ ;  /* 0x0000000700077210 */ /* 0x000fc80007f1e0ff */
[----:B------:R-:W-:Y:S01]  /*14fc0*/  LEA.HI.X.SX32 R6, R0, R6, 0x1, P0 ;  /* 0x0000000600067211 */ /* 0x000fe200000f0eff */
        /* <DEDUP_REMOVED lines=11> */
[----:B------:R-:W2:Y:S01]  /*15080*/  LDL.LU R0, [R1+0x2ac] ;  /* 0x0002ac0001007983 */ /* 0x000ea20000300800 */
[----:B------:R-:W-:-:S02]  /*15090*/  USHF.R.S32.HI UR5, URZ, 0x1f, UR4 ;  /* 0x0000001f3f057899 */ /* 0x000fc40008011404 */
[----:B------:R-:W-:-:S04]  /*150a0*/  IADD3 R26, P5, R26, UR4, RZ ;  /* 0x000000041a1a7c10 */ /* 0x000fc8000ffbe0ff */
[----:B------:R-:W-:Y:S01]  /*150b0*/  IADD3.X R29, R29, UR5, RZ, P6, !PT ;  /* 0x000000051d1d7c10 */ /* 0x000fe2000b7fe4ff */
[----:B------:R-:W-:Y:S04]  /*150c0*/  STL [R1+0x2c8], R26 ;  /* 0x0002c81a01007387 */ /* 0x000fe80000100800 */
[----:B--2---:R0:W-:Y:S04]  /*150d0*/  STL [R1+0x758], R0 ;  /* 0x0007580001007387 */ /* 0x0041e80000100800 */
[----:B------:R-:W-:Y:S04]  /*150e0*/  STL [R1+0x29c], R29 ;  /* 0x00029c1d01007387 */ /* 0x000fe80000100800 */
[----:B0-----:R-:W2:Y:S01]  /*150f0*/  LDL.LU R0, [R1+0x2d8] ;  /* 0x0002d80001007983 */ /* 0x001ea20000300800 */
[----:B------:R-:W-:-:S05]  /*15100*/  IADD3 R28, P6, R28, UR4, RZ ;  /* 0x000000041c1c7c10 */ /* 0x000fca000ffde0ff */
[----:B------:R-:W-:Y:S04]  /*15110*/  STL [R1+0x2d0], R28 ;  /* 0x0002d01c01007387 */ /* 0x000fe80000100800 */
[----:B--2---:R0:W-:Y:S04]  /*15120*/  STL [R1+0x75c], R0 ;  /* 0x00075c0001007387 */ /* 0x0041e80000100800 */
[----:B0-----:R-:W2:Y:S04]  /*15130*/  LDL.LU R0, [R1+0x2a4] ;  /* 0x0002a40001007983 */ /* 0x001ea80000300800 */
[----:B------:R-:W3:Y:S04]  /*15140*/  LDL.LU R23, [R1+0x2e0] ;  /* 0x0002e00001177983 */ /* 0x000ee80000300800 */
[----:B------:R-:W4:Y:S04]  /*15150*/  LDL.LU R22, [R1+0x2b4] ;  /* 0x0002b40001167983 */ /* 0x000f280000300800 */
[----:B------:R-:W3:Y:S04]  /*15160*/  LDL.LU R21, [R1+0x2e8] ;  /* 0x0002e80001157983 */ /* 0x000ee80000300800 */
        /* <DEDUP_REMOVED lines=11> */
[----:B------:R-:W3:Y:S01]  /*15220*/  LDL.LU R24, [R1+0x318] ;  /* 0x0003180001187983 */ /* 0x000ee20000300800 */
[----:B------:R-:W-:-:S03]  /*15230*/  ISETP.NE.U32.AND P0, PT, R5, RZ, PT ;  /* 0x000000ff0500720c */ /* 0x000fc60003f05070 */
        /* <DEDUP_REMOVED lines=13> */
[----:B--2---:R-:W-:-:S05]  /*15310*/  IADD3.X R0, R0, UR5, RZ, P1, !PT ;  /* 0x0000000500007c10 */ /* 0x004fca0008ffe4ff */
[----:B------:R0:W-:Y:S04]  /*15320*/  STL [R1+0x2a4], R0 ;  /* 0x0002a40001007387 */ /* 0x0001e80000100800 */
[----:B0-----:R-:W2:Y:S02]  /*15330*/  LDL.LU R0, [R1+0x75c] ;  /* 0x00075c0001007983 */ /* 0x001ea40000300800 */
[----:B--2---:R-:W-:-:S05]  /*15340*/  IADD3 R0, P1, R0, UR4, RZ ;  /* 0x0000000400007c10 */ /* 0x004fca000ff3e0ff */
[----:B------:R0:W-:Y:S04]  /*15350*/  STL [R1+0x2d8], R0 ;  /* 0x0002d80001007387 */ /* 0x0001e80000100800 */
[----:B0-----:R-:W2:Y:S01]  /*15360*/  LDL.LU R0, [R1+0x758] ;  /* 0x0007580001007983 */ /* 0x001ea20000300800 */
[----:B----4-:R-:W-:Y:S02]  /*15370*/  IADD3.X R22, R22, UR5, RZ, P3, !PT ;  /* 0x0000000516167c10 */ /* 0x010fe40009ffe4ff */
[----:B---3--:R-:W-:Y:S02]  /*15380*/  IADD3 R21, P3, R21, UR4, RZ ;  /* 0x0000000415157c10 */ /* 0x008fe4000ff7e0ff */
[----:B------:R-:W-:Y:S02]  /*15390*/  IADD3.X R20, R20, UR5, RZ, P4, !PT ;  /* 0x0000000514147c10 */ /* 0x000fe4000a7fe4ff */
[----:B------:R-:W-:-:S02]  /*153a0*/  IADD3 R16, P4, R16, UR4, RZ ;  /* 0x0000000410107c10 */ /* 0x000fc4000ff9e0ff */
[----:B------:R-:W-:Y:S02]  /*153b0*/  IADD3.X R17, R17, UR5, RZ, P5, !PT ;  /* 0x0000000511117c10 */ /* 0x000fe4000affe4ff */
[----:B------:R-:W-:Y:S02]  /*153c0*/  IADD3 R18, P5, R18, UR4, RZ ;  /* 0x0000000412127c10 */ /* 0x000fe4000ffbe0ff */
[----:B------:R-:W-:Y:S02]  /*153d0*/  IADD3.X R19, R19, UR5, RZ, P6, !PT ;  /* 0x0000000513137c10 */ /* 0x000fe4000b7fe4ff */
[----:B------:R-:W-:Y:S02]  /*153e0*/  IADD3 R2, P6, R2, UR4, RZ ;  /* 0x0000000402027c10 */ /* 0x000fe4000ffde0ff */
        /* <DEDUP_REMOVED lines=12> */
[----:B--2---:R-:W-:Y:S02]  /*154b0*/  IADD3.X R0, R0, UR5, RZ, P2, !PT ;  /* 0x0000000500007c10 */ /* 0x004fe400097fe4ff */
[----:B------:R-:W-:-:S03]  /*154c0*/  IADD3 R23, P2, R23, UR4, RZ ;  /* 0x0000000417177c10 */ /* 0x000fc6000ff5e0ff */
[----:B------:R0:W-:Y:S04]  /*154d0*/  STL [R1+0x2ac], R0 ;  /* 0x0002ac0001007387 */ /* 0x0001e80000100800 */
[----:B------:R-:W-:Y:S04]  /*154e0*/  STL [R1+0x2e0], R23 ;  /* 0x0002e01701007387 */ /* 0x000fe80000100800 */
[----:B------:R-:W-:Y:S04]  /*154f0*/  STL [R1+0x2b4], R22 ;  /* 0x0002b41601007387 */ /* 0x000fe80000100800 */
[----:B------:R-:W-:Y:S01]  /*15500*/  STL [R1+0x2e8], R21 ;  /* 0x0002e81501007387 */ /* 0x000fe20000100800 */
[----:B------:R-:W-:-:S03]  /*15510*/  IADD3.X R10, R10, UR5, RZ, P2, !PT ;  /* 0x000000050a0a7c10 */ /* 0x000fc600097fe4ff */
[----:B------:R-:W-:Y:S01]  /*15520*/  STL [R1+0x2bc], R20 ;  /* 0x0002bc1401007387 */ /* 0x000fe20000100800 */
[----:B------:R-:W-:-:S03]  /*15530*/  IADD3 R9, P2, R9, UR4, RZ ;  /* 0x0000000409097c10 */ /* 0x000fc6000ff5e0ff */
        /* <DEDUP_REMOVED lines=23> */
[----:B0-----:R-:W2:Y:S01]  /*156b0*/  LDL.LU R0, [R1+0x354] ;  /* 0x0003540001007983 */ /* 0x001ea20000300800 */
[----:B------:R-:W-:-:S02]  /*156c0*/  IADD3.X R26, R26, UR5, RZ, P3, !PT ;  /* 0x000000051a1a7c10 */ /* 0x000fc40009ffe4ff */
[----:B------:R-:W-:-:S03]  /*156d0*/  IADD3 R29, P3, R29, UR4, RZ ;  /* 0x000000041d1d7c10 */ /* 0x000fc6000ff7e0ff */
[----:B------:R-:W-:Y:S04]  /*156e0*/  STL [R1+0x314], R26 ;  /* 0x0003141a01007387 */ /* 0x000fe80000100800 */
[----:B--2---:R0:W-:Y:S04]  /*156f0*/  STL [R1+0x750], R0 ;  /* 0x0007500001007387 */ /* 0x0041e80000100800 */
[----:B------:R-:W-:Y:S04]  /*15700*/  STL [R1+0x344], R29 ;  /* 0x0003441d01007387 */ /* 0x000fe80000100800 */
[----:B0-----:R-:W2:Y:S01]  /*15710*/  LDL.LU R0, [R1+0x324] ;  /* 0x0003240001007983 */ /* 0x001ea20000300800 */
[----:B------:R-:W-:-:S05]  /*15720*/  IADD3.X R28, R28, UR5, RZ, P4, !PT ;  /* 0x000000051c1c7c10 */ /* 0x000fca000a7fe4ff */
[----:B------:R-:W-:Y:S04]  /*15730*/  STL [R1+0x31c], R28 ;  /* 0x00031c1c01007387 */ /* 0x000fe80000100800 */
[----:B--2---:R0:W-:Y:S04]  /*15740*/  STL [R1+0x754], R0 ;  /* 0x0007540001007387 */ /* 0x0041e80000100800 */
[----:B0-----:R-:W2:Y:S04]  /*15750*/  LDL.LU R0, [R1+0x34c] ;  /* 0x00034c0001007983 */ /* 0x001ea80000300800 */
[----:B------:R-:W3:Y:S04]  /*15760*/  LDL.LU R23, [R1+0x328] ;  /* 0x0003280001177983 */ /* 0x000ee80000300800 */
[----:B------:R-:W4:Y:S04]  /*15770*/  LDL.LU R22, [R1+0x35c] ;  /* 0x00035c0001167983 */ /* 0x000f280000300800 */
        /* <DEDUP_REMOVED lines=25> */
[----:B------:R-:W4:Y:S01]  /*15910*/  LDL.LU R28, [R1+0x3c4] ;  /* 0x0003c400011c7983 */ /* 0x000f220000300800 */
[----:B--2---:R-:W-:-:S05]  /*15920*/  IADD3 R0, P4, R0, UR4, RZ ;  /* 0x0000000400007c10 */ /* 0x004fca000ff9e0ff */
[----:B------:R0:W-:Y:S04]  /*15930*/  STL [R1+0x34c], R0 ;  /* 0x00034c0001007387 */ /* 0x0001e80000100800 */
[----:B0-----:R-:W2:Y:S02]  /*15940*/  LDL.LU R0, [R1+0x754] ;  /* 0x0007540001007983 */ /* 0x001ea40000300800 */
[----:B--2---:R-:W-:-:S05]  /*15950*/  IADD3.X R0, R0, UR5, RZ, P5, !PT ;  /* 0x0000000500007c10 */ /* 0x004fca000affe4ff */
[----:B------:R0:W-:Y:S04]  /*15960*/  STL [R1+0x324], R0 ;  /* 0x0003240001007387 */ /* 0x0001e80000100800 */
[----:B0-----:R-:W2:Y:S01]  /*15970*/  LDL.LU R0, [R1+0x750] ;  /* 0x0007500001007983 */ /* 0x001ea20000300800 */
[----:B---3--:R-:W-:Y:S02]  /*15980*/  IADD3.X R23, R23, UR5, RZ, P6, !PT ;  /* 0x0000000517177c10 */ /* 0x008fe4000b7fe4ff */
[----:B----4-:R-:W-:Y:S02]  /*15990*/  IADD3 R22, P6, R22, UR4, RZ ;  /* 0x0000000416167c10 */ /* 0x010fe4000ffde0ff */
        /* <DEDUP_REMOVED lines=19> */
[----:B------:R-:W-:-:S02]  /*15ad0*/  IADD3.X R29, R29, UR5, RZ, P1, !PT ;  /* 0x000000051d1d7c10 */ /* 0x000fc40008ffe4ff */
[----:B------:R-:W-:Y:S02]  /*15ae0*/  IADD3 R26, P6, R26, UR4, RZ ;  /* 0x000000041a1a7c10 */ /* 0x000fe4000ffde0ff */
[----:B--2---:R-:W-:-:S05]  /*15af0*/  IADD3 R0, P5, R0, UR4, RZ ;  /* 0x0000000400007c10 */ /* 0x004fca000ffbe0ff */
        /* <DEDUP_REMOVED lines=30> */
[----:B------:R0:W-:Y:S04]  /*15ce0*/  STL [R1+0x390], R29 ;  /* 0x0003901d01007387 */ /* 0x0001e80000100800 */
[----:B------:R-:W-:Y:S04]  /*15cf0*/  STL [R1+0x3bc], R26 ;  /* 0x0003bc1a01007387 */ /* 0x000fe80000100800 */
[----:B0-----:R-:W2:Y:S04]  /*15d00*/  LDL.LU R29, [R1+0x398] ;  /* 0x00039800011d7983 */ /* 0x001ea80000300800 */
[----:B------:R-:W3:Y:S01]  /*15d10*/  LDL.LU R0, [R1+0x3a0] ;  /* 0x0003a00001007983 */ /* 0x000ee20000300800 */
[----:B------:R-:W-:-:S03]  /*15d20*/  IADD3 R28, P1, R28, UR4, RZ ;  /* 0x000000041c1c7c10 */ /* 0x000fc6000ff3e0ff */
[----:B---3--:R0:W-:Y:S04]  /*15d30*/  STL [R1+0x74c], R0 ;  /* 0x00074c0001007387 */ /* 0x0081e80000100800 */
[----:B------:R1:W-:Y:S04]  /*15d40*/  STL [R1+0x3c4], R28 ;  /* 0x0003c41c01007387 */ /* 0x0003e80000100800 */
[----:B0-----:R-:W3:Y:S04]  /*15d50*/  LDL.LU R0, [R1+0x3cc] ;  /* 0x0003cc0001007983 */ /* 0x001ee80000300800 */
        /* <DEDUP_REMOVED lines=19> */
[----:B--2---:R-:W-:-:S03]  /*15e90*/  IADD3.X R29, R29, UR5, RZ, P2, !PT ;  /* 0x000000051d1d7c10 */ /* 0x004fc600097fe4ff */
[----:B------:R-:W2:Y:S04]  /*15ea0*/  LDL.LU R5, [R1+0x3f0] ;  /* 0x0003f00001057983 */ /* 0x000ea80000300800 */
[----:B------:R-:W2:Y:S04]  /*15eb0*/  LDL.LU R4, [R1+0x424] ;  /* 0x0004240001047983 */ /* 0x000ea80000300800 */
[----:B------:R-:W2:Y:S04]  /*15ec0*/  LDL.LU R15, [R1+0x3f8] ;  /* 0x0003f800010f7983 */ /* 0x000ea80000300800 */
[----:B------:R-:W2:Y:S04]  /*15ed0*/  LDL.LU R14, [R1+0x42c] ;  /* 0x00042c00010e7983 */ /* 0x000ea80000300800 */
[----:B------:R-:W2:Y:S04]  /*15ee0*/  LDL.LU R13, [R1+0x400] ;  /* 0x00040000010d7983 */ /* 0x000ea80000300800 */
[----:B------:R-:W2:Y:S04]  /*15ef0*/  LDL.LU R12, [R1+0x434] ;  /* 0x00043400010c7983 */ /* 0x000ea80000300800 */
[----:B------:R-:W2:Y:S04]  /*15f00*/  LDL.LU R26, [R1+0x408] ;  /* 0x00040800011a7983 */ /* 0x000ea80000300800 */
[----:B-1----:R-:W2:Y:S04]  /*15f10*/  LDL.LU R28, [R1+0x43c] ;  /* 0x00043c00011c7983 */ /* 0x002ea80000300800 */
[----:B------:R0:W-:Y:S04]  /*15f20*/  STL [R1+0x398], R29 ;  /* 0x0003981d01007387 */ /* 0x0001e80000100800 */
[----:B0-----:R-:W2:Y:S01]  /*15f30*/  LDL.LU R29, [R1+0x410] ;  /* 0x00041000011d7983 */ /* 0x001ea20000300800 */
[----:B---3--:R-:W-:-:S05]  /*15f40*/  IADD3 R0, P2, R0, UR4, RZ ;  /* 0x0000000400007c10 */ /* 0x008fca000ff5e0ff */
[----:B------:R0:W-:Y:S04]  /*15f50*/  STL [R1+0x3cc], R0 ;  /* 0x0003cc0001007387 */ /* 0x0001e80000100800 */
[----:B0-----:R-:W3:Y:S01]  /*15f60*/  LDL.LU R0, [R1+0x74c] ;  /* 0x00074c0001007983 */ /* 0x001ee20000300800 */
[----:B----4-:R-:W-:Y:S02]  /*15f70*/  IADD3.X R22, R22, UR5, RZ, P4, !PT ;  /* 0x0000000516167c10 */ /* 0x010fe4000a7fe4ff */
        /* <DEDUP_REMOVED lines=15> */
[----:B--2---:R-:W-:Y:S02]  /*16070*/  IADD3.X R5, R5, UR5, RZ, P1, !PT ;  /* 0x0000000505057c10 */ /* 0x004fe40008ffe4ff */
[----:B------:R-:W-:Y:S02]  /*16080*/  IADD3 R4, P1, R4, UR4, RZ ;  /* 0x0000000404047c10 */ /* 0x000fe4000ff3e0ff */
[----:B------:R-:W-:Y:S02]  /*16090*/  IADD3.X R15, R15, UR5, RZ, P2, !PT ;  /* 0x000000050f0f7c10 */ /* 0x000fe400097fe4ff */
[----:B------:R-:W-:Y:S02]  /*160a0*/  IADD3 R14, P2, R14, UR4, RZ ;  /* 0x000000040e0e7c10 */ /* 0x000fe4000ff5e0ff */
[----:B------:R-:W-:Y:S02]  /*160b0*/  IADD3.X R26, R26, UR5, RZ, P4, !PT ;  /* 0x000000051a1a7c10 */ /* 0x000fe4000a7fe4ff */
[----:B------:R-:W-:-:S02]  /*160c0*/  IADD3 R28, P4, R28, UR4, RZ ;  /* 0x000000041c1c7c10 */ /* 0x000fc4000ff9e0ff */
[----:B---3--:R-:W-:Y:S02]  /*160d0*/  IADD3.X R0, R0, UR5, RZ, P3, !PT ;  /* 0x0000000500007c10 */ /* 0x008fe40009ffe4ff */
[----:B------:R-:W-:-:S03]  /*160e0*/  IADD3 R23, P3, R23, UR4, RZ ;  /* 0x0000000417177c10 */ /* 0x000fc6000ff7e0ff */
        /* <DEDUP_REMOVED lines=19> */
[----:B------:R-:W-:Y:S04]  /*16220*/  STL [R1+0x3e0], R25 ;  /* 0x0003e01901007387 */ /* 0x000fe80000100800 */
        /* <DEDUP_REMOVED lines=12> */
[----:B------:R-:W-:Y:S04]  /*162f0*/  STL [R1+0x408], R26 ;  /* 0x0004081a01007387 */ /* 0x000fe80000100800 */
[----:B------:R-:W3:Y:S01]  /*16300*/  LDL.LU R0, [R1+0x44c] ;  /* 0x00044c0001007983 */ /* 0x000ee20000300800 */
[----:B------:R-:W-:-:S03]  /*16310*/  IADD3.X R29, R29, UR5, RZ, P5, !PT ;  /* 0x000000051d1d7c10 */ /* 0x000fc6000affe4ff */
[----:B---3--:R0:W-:Y:S04]  /*16320*/  STL [R1+0x748], R0 ;  /* 0x0007480001007387 */ /* 0x0081e80000100800 */
[----:B0-----:R-:W3:Y:S04]  /*16330*/  LDL.LU R0, [R1+0x418] ;  /* 0x0004180001007983 */ /* 0x001ee80000300800 */
[----:B------:R0:W-:Y:S04]  /*16340*/  STL [R1+0x410], R29 ;  /* 0x0004101d01007387 */ /* 0x0001e80000100800 */
        /* <DEDUP_REMOVED lines=19> */
[----:B--2---:R-:W-:-:S03]  /*16480*/  IADD3 R28, P5, R28, UR4, RZ ;  /* 0x000000041c1c7c10 */ /* 0x004fc6000ffbe0ff */
[----:B------:R-:W2:Y:S04]  /*16490*/  LDL.LU R5, [R1+0x49c] ;  /* 0x00049c0001057983 */ /* 0x000ea80000300800 */
[----:B------:R-:W2:Y:S04]  /*164a0*/  LDL.LU R4, [R1+0x470] ;  /* 0x0004700001047983 */ /* 0x000ea80000300800 */
[----:B------:R-:W2:Y:S04]  /*164b0*/  LDL.LU R15, [R1+0x4a4] ;  /* 0x0004a400010f7983 */ /* 0x000ea80000300800 */
[----:B------:R-:W2:Y:S04]  /*164c0*/  LDL.LU R14, [R1+0x478] ;  /* 0x00047800010e7983 */ /* 0x000ea80000300800 */
[----:B------:R-:W2:Y:S04]  /*164d0*/  LDL.LU R13, [R1+0x4ac] ;  /* 0x0004ac00010d7983 */ /* 0x000ea80000300800 */
[----:B------:R-:W2:Y:S04]  /*164e0*/  LDL.LU R12, [R1+0x480] ;  /* 0x00048000010c7983 */ /* 0x000ea80000300800 */
[----:B0-----:R-:W2:Y:S04]  /*164f0*/  LDL.LU R29, [R1+0x4b4] ;  /* 0x0004b400011d7983 */ /* 0x001ea80000300800 */
[----:B------:R-:W2:Y:S04]  /*16500*/  LDL.LU R26, [R1+0x488] ;  /* 0x00048800011a7983 */ /* 0x000ea80000300800 */
[----:B------:R0:W-:Y:S04]  /*16510*/  STL [R1+0x444], R28 ;  /* 0x0004441c01007387 */ /* 0x0001e80000100800 */
[----:B0-----:R-:W2:Y:S01]  /*16520*/  LDL.LU R28, [R1+0x4bc] ;  /* 0x0004bc00011c7983 */ /* 0x001ea20000300800 */
[----:B---3--:R-:W-:-:S05]  /*16530*/  IADD3.X R0, R0, UR5, RZ, P6, !PT ;  /* 0x0000000500007c10 */ /* 0x008fca000b7fe4ff */
        /* <DEDUP_REMOVED lines=19> */
[----:B--2---:R-:W-:Y:S02]  /*16670*/  IADD3 R5, P4, R5, UR4, RZ ;  /* 0x0000000405057c10 */ /* 0x004fe4000ff9e0ff */
[----:B------:R-:W-:Y:S02]  /*16680*/  IADD3.X R4, R4, UR5, RZ, P5, !PT ;  /* 0x0000000504047c10 */ /* 0x000fe4000affe4ff */
[----:B------:R-:W-:Y:S02]  /*16690*/  IADD3 R15, P5, R15, UR4, RZ ;  /* 0x000000040f0f7c10 */ /* 0x000fe4000ffbe0ff */
[----:B------:R-:W-:Y:S02]  /*166a0*/  IADD3.X R12, R12, UR5, RZ, P1, !PT ;  /* 0x000000050c0c7c10 */ /* 0x000fe40008ffe4ff */
[----:B------:R-:W-:-:S02]  /*166b0*/  IADD3 R29, P1, R29, UR4, RZ ;  /* 0x000000041d1d7c10 */ /* 0x000fc4000ff3e0ff */
[----:B---3--:R-:W-:-:S05]  /*166c0*/  IADD3 R0, P6, R0, UR4, RZ ;  /* 0x0000000400007c10 */ /* 0x008fca000ffde0ff */
        /* <DEDUP_REMOVED lines=33> */
[----:B------:R-:W-:-:S02]  /*168e0*/  IADD3.X R26, R26, UR5, RZ, P2, !PT ;  /* 0x000000051a1a7c10 */ /* 0x000fc400097fe4ff */
[----:B------:R-:W-:Y:S01]  /*168f0*/  IADD3 R28, P2, R28, UR4, RZ ;  /* 0x000000041c1c7c10 */ /* 0x000fe2000ff5e0ff */
[----:B---3--:R0:W-:Y:S04]  /*16900*/  STL [R1+0x744], R0 ;  /* 0x0007440001007387 */ /* 0x0081e80000100800 */
[----:B------:R-:W-:Y:S04]  /*16910*/  STL [R1+0x488], R26 ;  /* 0x0004881a01007387 */ /* 0x000fe80000100800 */
        /* <DEDUP_REMOVED lines=27> */
[----:B0-----:R-:W2:Y:S04]  /*16ad0*/  LDL.LU R28, [R1+0x52c] ;  /* 0x00052c00011c7983 */ /* 0x001ea80000300800 */
[----:B------:R-:W2:Y:S04]  /*16ae0*/  LDL.LU R12, [R1+0x500] ;  /* 0x00050000010c7983 */ /* 0x000ea80000300800 */
[----:B------:R-:W2:Y:S04]  /*16af0*/  LDL.LU R26, [R1+0x534] ;  /* 0x00053400011a7983 */ /* 0x000ea80000300800 */
        /* <DEDUP_REMOVED lines=60> */
[----:B------:R-:W-:-:S03]  /*16ec0*/  IADD3 R26, P5, R26, UR4, RZ ;  /* 0x000000041a1a7c10 */ /* 0x000fc6000ffbe0ff */
[----:B------:R-:W-:Y:S01]  /*16ed0*/  STL [R1+0x500], R12 ;  /* 0x0005000c01007387 */ /* 0x000fe20000100800 */
[----:B------:R-:W-:-:S03]  /*16ee0*/  IADD3.X R29, R29, UR5, RZ, P6, !PT ;  /* 0x000000051d1d7c10 */ /* 0x000fc6000b7fe4ff */
        /* <DEDUP_REMOVED lines=28> */
[----:B0-----:R-:W2:Y:S04]  /*170b0*/  LDL.LU R29, [R1+0x5a4] ;  /* 0x0005a400011d7983 */ /* 0x001ea80000300800 */
[----:B------:R-:W2:Y:S04]  /*170c0*/  LDL.LU R13, [R1+0x578] ;  /* 0x00057800010d7983 */ /* 0x000ea80000300800 */
[----:B------:R-:W2:Y:S04]  /*170d0*/  LDL.LU R12, [R1+0x5ac] ;  /* 0x0005ac00010c7983 */ /* 0x000ea80000300800 */
        /* <DEDUP_REMOVED lines=58> */
[----:B------:R-:W-:Y:S04]  /*17480*/  STL [R1+0x578], R13 ;  /* 0x0005780d01007387 */ /* 0x000fe80000100800 */
[----:B------:R-:W3:Y:S01]  /*17490*/  LDL.LU R0, [R1+0x590] ;  /* 0x0005900001007983 */ /* 0x000ee20000300800 */
[----:B------:R-:W-:-:S02]  /*174a0*/  IADD3 R12, P2, R12, UR4, RZ ;  /* 0x000000040c0c7c10 */ /* 0x000fc4000ff5e0ff */
[----:B------:R-:W-:-:S03]  /*174b0*/  IADD3.X R26, R26, UR5, RZ, P3, !PT ;  /* 0x000000051a1a7c10 */ /* 0x000fc60009ffe4ff */
[----:B------:R-:W-:Y:S01]  /*174c0*/  STL [R1+0x5ac], R12 ;  /* 0x0005ac0c01007387 */ /* 0x000fe20000100800 */
[----:B------:R-:W-:-:S03]  /*174d0*/  IADD3 R28, P3, R28, UR4, RZ ;  /* 0x000000041c1c7c10 */ /* 0x000fc6000ff7e0ff */
        /* <DEDUP_REMOVED lines=32> */
[----:B------:R-:W2:Y:S04]  /*176e0*/  LDL.LU R26, [R1+0x62c] ;  /* 0x00062c00011a7983 */ /* 0x000ea80000300800 */
        /* <DEDUP_REMOVED lines=19> */
[----:B--2---:R-:W-:-:S02]  /*17820*/  IADD3 R6, P2, R6, UR4, RZ ;  /* 0x0000000406067c10 */ /* 0x004fc4000ff5e0ff */
[----:B------:R-:W-:Y:S02]  /*17830*/  IADD3.X R5, R5, UR5, RZ, P3, !PT ;  /* 0x0000000505057c10 */ /* 0x000fe40009ffe4ff */
        /* <DEDUP_REMOVED lines=35> */
[----:B------:R-:W-:Y:S04]  /*17a70*/  STL [R1+0x624], R13 ;  /* 0x0006240d01007387 */ /* 0x000fe80000100800 */
[----:B------:R-:W3:Y:S01]  /*17a80*/  LDL.LU R20, [R1+0x63c] ;  /* 0x00063c0001147983 */ /* 0x000ee20000300800 */
[----:B------:R-:W-:-:S02]  /*17a90*/  IADD3.X R12, R12, UR5, RZ, P6, !PT ;  /* 0x000000050c0c7c10 */ /* 0x000fc4000b7fe4ff */
[----:B------:R-:W-:-:S03]  /*17aa0*/  IADD3 R26, P6, R26, UR4, RZ ;  /* 0x000000041a1a7c10 */ /* 0x000fc6000ffde0ff */
[----:B------:R-:W-:Y:S01]  /*17ab0*/  STL [R1+0x5f8], R12 ;  /* 0x0005f80c01007387 */ /* 0x000fe20000100800 */
[----:B------:R-:W-:-:S03]  /*17ac0*/  IADD3.X R29, R29, UR5, RZ, P1, !PT ;  /* 0x000000051d1d7c10 */ /* 0x000fc60008ffe4ff */
[----:B---3--:R0:W-:Y:S04]  /*17ad0*/  STL [R1+0x738], R20 ;  /* 0x0007381401007387 */ /* 0x0081e80000100800 */
[----:B------:R1:W-:Y:S04]  /*17ae0*/  STL [R1+0x62c], R26 ;  /* 0x00062c1a01007387 */ /* 0x0003e80000100800 */
        /* <DEDUP_REMOVED lines=26> */
[----:B------:R-:W2:Y:S04]  /*17c90*/  LDL.LU R25, [R1+0x670] ;  /* 0x0006700001197983 */ /* 0x000ea80000300800 */
[----:B------:R-:W2:Y:S04]  /*17ca0*/  LDL.LU R27, [R1+0x678] ;  /* 0x00067800011b7983 */ /* 0x000ea80000300800 */
[----:B------:R0:W-:Y:S04]  /*17cb0*/  STL [R1+0x634], R28 ;  /* 0x0006341c01007387 */ /* 0x0001e80000100800 */
[----:B-1----:R-:W2:Y:S04]  /*17cc0*/  LDL.LU R26, [R1+0x680] ;  /* 0x00068000011a7983 */ /* 0x002ea80000300800 */
[----:B0-----:R-:W2:Y:S04]  /*17cd0*/  LDL.LU R29, [R1+0x688] ;  /* 0x00068800011d7983 */ /* 0x001ea80000300800 */
[----:B------:R-:W2:Y:S01]  /*17ce0*/  LDL.LU R28, [R1+0x690] ;  /* 0x00069000011c7983 */ /* 0x000ea20000300800 */
        /* <DEDUP_REMOVED lines=23> */
[----:B------:R-:W-:Y:S02]  /*17e60*/  IADD3.X R25, R25, UR5, RZ, P3, !PT ;  /* 0x0000000519197c10 */ /* 0x000fe40009ffe4ff */
[----:B------:R-:W-:-:S02]  /*17e70*/  IADD3.X R27, R27, UR5, RZ, P4, !PT ;  /* 0x000000051b1b7c10 */ /* 0x000fc4000a7fe4ff */
[----:B------:R-:W-:Y:S02]  /*17e80*/  IADD3.X R26, R26, UR5, RZ, P5, !PT ;  /* 0x000000051a1a7c10 */ /* 0x000fe4000affe4ff */
[----:B------:R-:W-:Y:S02]  /*17e90*/  IADD3.X R29, R29, UR5, RZ, P6, !PT ;  /* 0x000000051d1d7c10 */ /* 0x000fe4000b7fe4ff */
[----:B------:R-:W-:Y:S01]  /*17ea0*/  IADD3.X R28, R28, UR5, RZ, P1, !PT ;  /* 0x000000051c1c7c10 */ /* 0x000fe20008ffe4ff */
[----:B------:R-:W-:Y:S01]  /*17eb0*/  UIADD3 UR8, UR8, -0x80, URZ ;  /* 0xffffff8008087890 */ /* 0x000fe2000fffe03f */
[----:B---3--:R-:W-:-:S05]  /*17ec0*/  IADD3 R20, P2, R20, UR4, RZ ;  /* 0x0000000414147c10 */ /* 0x008fca000ff5e0ff */
[----:B------:R0:W-:Y:S04]  /*17ed0*/  STL [R1+0x63c], R20 ;  /* 0x00063c1401007387 */ /* 0x0001e80000100800 */
[----:B0-----:R0:W5:Y:S04]  /*17ee0*/  LDL.LU R20, [R1+0x734] ;  /* 0x0007340001147983 */ /* 0x0011680000300800 */
[----:B------:R1:W-:Y:S04]  /*17ef0*/  STL [R1+0x610], R21 ;  /* 0x0006101501007387 */ /* 0x0003e80000100800 */
[----:B-1----:R0:W5:Y:S04]  /*17f00*/  LDL.LU R21, [R1+0x730] ;  /* 0x0007300001157983 */ /* 0x0021680000300800 */
[----:B------:R1:W-:Y:S04]  /*17f10*/  STL [R1+0x644], R22 ;  /* 0x0006441601007387 */ /* 0x0003e80000100800 */
[----:B-1----:R0:W5:Y:S04]  /*17f20*/  LDL.LU R22, [R1+0x72c] ;  /* 0x00072c0001167983 */ /* 0x0021680000300800 */
[----:B------:R1:W-:Y:S04]  /*17f30*/  STL [R1+0x618], R23 ;  /* 0x0006181701007387 */ /* 0x0003e80000100800 */
[----:B-1----:R0:W5:Y:S04]  /*17f40*/  LDL.LU R23, [R1+0x728] ;  /* 0x0007280001177983 */ /* 0x0021680000300800 */
[----:B------:R1:W-:Y:S01]  /*17f50*/  STL [R1+0x64c], R8 ;  /* 0x00064c0801007387 */ /* 0x0003e20000100800 */
[----:B------:R-:W-:-:S03]  /*17f60*/  IADD3.X R7, R7, UR5, RZ, P2, !PT ;  /* 0x0000000507077c10 */ /* 0x000fc600097fe4ff */
[----:B-1----:R0:W5:Y:S04]  /*17f70*/  LDL.LU R8, [R1+0x724] ;  /* 0x0007240001087983 */ /* 0x0021680000300800 */
[----:B------:R1:W-:Y:S01]  /*17f80*/  STL [R1+0x620], R9 ;  /* 0x0006200901007387 */ /* 0x0003e20000100800 */
[----:B------:R-:W-:-:S03]  /*17f90*/  IADD3 R12, P2, R12, UR4, RZ ;  /* 0x000000040c0c7c10 */ /* 0x000fc6000ff5e0ff */
[----:B-1----:R0:W5:Y:S04]  /*17fa0*/  LDL.LU R9, [R1+0x720] ;  /* 0x0007200001097983 */ /* 0x0021680000300800 */
[----:B------:R1:W-:Y:S04]  /*17fb0*/  STL [R1+0x654], R10 ;  /* 0x0006540a01007387 */ /* 0x0003e80000100800 */
        /* <DEDUP_REMOVED lines=32> */
[----:B------:R0:W-:Y:S01]  /*181c0*/  STL [R1+0x688], R29 ;  /* 0x0006881d01007387 */ /* 0x0001e20000100800 */
[----:B------:R-:W-:Y:S05]  /*181d0*/  @P0 BRA `(.L_x_2) ;  /* 0xffffff5000300947 */ /* 0x000fea000383ffff */
.L_x_1:
[----:B0-----:R-:W2:Y:S01]  /*181e0*/  LDL.LU R2, [R1+0x6f0] ;  /* 0x0006f00001027983 */ /* 0x001ea20000300800 */
[----:B-----5:R-:W-:Y:S02]  /*181f0*/  F2FP.SATFINITE.E4M3.F32.PACK_AB_MERGE_C R14, R15, R14, RZ ;  /* 0x0000000e0f0e723e */ /* 0x020fe400048070ff */
[----:B------:R-:W-:Y:S01]  /*18200*/  F2FP.SATFINITE.E4M3.F32.PACK_AB_MERGE_C R6, R7, R6, RZ ;  /* 0x000000060706723e */ /* 0x000fe200048070ff */
[----:B------:R-:W3:Y:S01]  /*18210*/  LDL.LU R15, [R1+0x6f4] ;  /* 0x0006f400010f7983 */ /* 0x000ee20000300800 */
[----:B------:R-:W-:Y:S01]  /*18220*/  F2FP.SATFINITE.E4M3.F32.PACK_AB_MERGE_C R12, R13, R12, RZ ;  /* 0x0000000c0d0c723e */ /* 0x000fe200048070ff */
[----:B------:R-:W1:Y:S01]  /*18230*/  S2R R17, SR_TID.X ;  /* 0x0000000000117919 */ /* 0x000e620000002100 */
[----:B------:R-:W0:Y:S01]  /*18240*/  S2UR UR5, SR_CgaCtaId ;  /* 0x00000000000579c3 */ /* 0x000e220000008800 */
[----:B------:R-:W-:Y:S02]  /*18250*/  F2FP.SATFINITE.E4M3.F32.PACK_AB_MERGE_C R8, R9, R8, RZ ;  /* 0x000000080908723e */ /* 0x000fe400048070ff */
[----:B------:R-:W-:Y:S01]  /*18260*/  F2FP.SATFINITE.E4M3.F32.PACK_AB_MERGE_C R4, R5, R4, RZ ;  /* 0x000000040504723e */ /* 0x000fe200048070ff */
[----:B------:R-:W4:Y:S01]  /*18270*/  LDL.LU R24, [R1+0x6e8] ;  /* 0x0006e80001187983 */ /* 0x000f220000300800 */
[----:B------:R-:W-:-:S02]  /*18280*/  F2FP.SATFINITE.E4M3.F32.PACK_AB_MERGE_C R10, R11, R10, RZ ;  /* 0x0000000a0b0a723e */ /* 0x000fc400048070ff */
[----:B------:R-:W-:Y:S02]  /*18290*/  F2FP.SATFINITE.E4M3.F32.PACK_AB_MERGE_C R20, R21, R20, RZ ;  /* 0x000000141514723e */ /* 0x000fe400048070ff */
[----:B------:R-:W-:Y:S01]  /*182a0*/  F2FP.SATFINITE.E4M3.F32.PACK_AB_MERGE_C R22, R23, R22, RZ ;  /* 0x000000161716723e */ /* 0x000fe200048070ff */
[----:B------:R-:W-:Y:S01]  /*182b0*/  UMOV UR4, 0x400 ;  /* 0x0000040000047882 */ /* 0x000fe20000000000 */
[----:B------:R-:W-:Y:S01]  /*182c0*/  LOP3.LUT R12, R12, 0xffff, RZ, 0xc0, !PT ;  /* 0x0000ffff0c0c7812 */ /* 0x000fe200078ec0ff */
[----:B------:R-:W-:Y:S01]  /*182d0*/  ULDC.64 UR8, c[0x0][0x228] ;  /* 0x00008a0000087ab9 */ /* 0x000fe20000000a00 */
[----:B------:R-:W-:Y:S01]  /*182e0*/  LOP3.LUT R8, R8, 0xffff, RZ, 0xc0, !PT ;  /* 0x0000ffff08087812 */ /* 0x000fe200078ec0ff */
[----:B------:R-:W-:Y:S01]  /*182f0*/  ULDC.64 UR6, c[0x0][0x220] ;  /* 0x0000880000067ab9 */ /* 0x000fe20000000a00 */
[----:B------:R-:W-:Y:S02]  /*18300*/  LOP3.LUT R14, R14, 0xffff, RZ, 0xc0, !PT ;  /* 0x0000ffff0e0e7812 */ /* 0x000fe400078ec0ff */
[----:B------:R-:W-:-:S02]  /*18310*/  LOP3.LUT R13, R6, 0xffff, RZ, 0xc0, !PT ;  /* 0x0000ffff060d7812 */ /* 0x000fc400078ec0ff */
[C---:B-1----:R-:W-:Y:S01]  /*18320*/  LOP3.LUT R0, R17.reuse, 0x1c, RZ, 0xc0, !PT ;  /* 0x0000001c11007812 */ /* 0x042fe200078ec0ff */
[C---:B------:R-:W-:Y:S02]  /*18330*/  IMAD.SHL.U32 R7, R17.reuse, 0x80, RZ ;  /* 0x0000008011077824 */ /* 0x040fe400078e00ff */
[----:B------:R-:W-:Y:S01]  /*18340*/  IMAD.SHL.U32 R9, R17, 0x4, RZ ;  /* 0x0000000411097824 */ /* 0x000fe200078e00ff */
[----:B------:R-:W-:Y:S02]  /*18350*/  LOP3.LUT R16, R10, 0xffff, RZ, 0xc0, !PT ;  /* 0x0000ffff0a107812 */ /* 0x000fe400078ec0ff */
[----:B------:R-:W-:Y:S02]  /*18360*/  SHF.R.U32.HI R11, RZ, 0x8, R8 ;  /* 0x00000008ff0b7819 */ /* 0x000fe40000011608 */
[----:B------:R-:W-:Y:S02]  /*18370*/  PRMT R5, R8, 0x3340, R5 ;  /* 0x0000334008057816 */ /* 0x000fe40000000005 */
[----:B------:R-:W-:-:S02]  /*18380*/  SHF.R.U32.HI R8, RZ, 0x8, R14 ;  /* 0x00000008ff087819 */ /* 0x000fc4000001160e */
[----:B------:R-:W-:Y:S02]  /*18390*/  SHF.R.U32.HI R10, RZ, 0x8, R13 ;  /* 0x00000008ff0a7819 */ /* 0x000fe4000001160d */
[----:B------:R-:W-:Y:S02]  /*183a0*/  PRMT R6, R16, 0x3340, R1 ;  /* 0x0000334010067816 */ /* 0x000fe40000000001 */
[----:B------:R-:W-:Y:S01]  /*183b0*/  LOP3.LUT R10, R10, 0xffff, RZ, 0xc0, !PT ;  /* 0x0000ffff0a0a7812 */ /* 0x000fe200078ec0ff */
[----:B0-----:R-:W-:Y:S01]  /*183c0*/  ULEA UR4, UR5, UR4, 0x18 ;  /* 0x0000000405047291 */ /* 0x001fe2000f8ec03f */
[----:B------:R-:W-:Y:S02]  /*183d0*/  LOP3.LUT R20, R20, 0xffff, RZ, 0xc0, !PT ;  /* 0x0000ffff14147812 */ /* 0x000fe400078ec0ff */
[----:B------:R-:W-:Y:S01]  /*183e0*/  LOP3.LUT R22, R22, 0xffff, RZ, 0xc0, !PT ;  /* 0x0000ffff16167812 */ /* 0x000fe200078ec0ff */
[----:B------:R-:W-:Y:S01]  /*183f0*/  ULDC UR5, c[0x0][0x244] ;  /* 0x0000910000057ab9 */ /* 0x000fe20000000800 */
[----:B------:R-:W-:Y:S01]  /*18400*/  LEA.HI R21, R17, 0x70, RZ, 0x1c ;  /* 0x0000007011157811 */ /* 0x000fe200078fe0ff */
[----:B------:R-:W-:Y:S01]  /*18410*/  BAR.SYNC.DEFER_BLOCKING 0x0 ;  /* 0x0000000000007b1d */ /* 0x000fe20000010000 */
[----:B--2---:R-:W-:-:S02]  /*18420*/  LOP3.LUT R3, R0, 0x60, R2, 0xf8, !PT ;  /* 0x0000006000037812 */ /* 0x004fc400078ef802 */
[----:B------:R-:W-:-:S04]  /*18430*/  LOP3.LUT R0, R7, 0xc00, RZ, 0xc0, !PT ;  /* 0x00000c0007007812 */ /* 0x000fc800078ec0ff */
[----:B------:R-:W-:Y:S02]  /*18440*/  LOP3.LUT R0, R0, 0x7c, R9, 0xf8, !PT ;  /* 0x0000007c00007812 */ /* 0x000fe400078ef809 */
[----:B------:R-:W-:Y:S02]  /*18450*/  LOP3.LUT R9, R4, 0xffff, RZ, 0xc0, !PT ;  /* 0x0000ffff04097812 */ /* 0x000fe400078ec0ff */
[----:B------:R-:W-:Y:S02]  /*18460*/  LOP3.LUT R2, R17, 0xe0, RZ, 0xc0, !PT ;  /* 0x000000e011027812 */ /* 0x000fe400078ec0ff */
[--C-:B------:R-:W-:Y:S02]  /*18470*/  PRMT R4, R12, 0x3340, R9.reuse ;  /* 0x000033400c047816 */ /* 0x100fe40000000009 */
[----:B------:R-:W-:Y:S02]  /*18480*/  SHF.R.U32.HI R7, RZ, 0x8, R12 ;  /* 0x00000008ff077819 */ /* 0x000fe4000001160c */
[----:B------:R-:W-:Y:S01]  /*18490*/  SHF.R.U32.HI R9, RZ, 0x8, R9 ;  /* 0x00000008ff097819 */ /* 0x000fe20000011609 */
[----:B------:R-:W-:Y:S01]  /*184a0*/  IMAD R2, R2, 0x4, R3 ;  /* 0x0000000402027824 */ /* 0x000fe200078e0203 */
[----:B------:R-:W-:-:S02]  /*184b0*/  SHF.R.U32.HI R12, RZ, 0x8, R16 ;  /* 0x00000008ff0c7819 */ /* 0x000fc40000011610 */
[----:B------:R-:W-:Y:S02]  /*184c0*/  PRMT R3, R14, 0x3340, R13 ;  /* 0x000033400e037816 */ /* 0x000fe4000000000d */
[----:B------:R-:W-:Y:S02]  /*184d0*/  LOP3.LUT R9, R9, 0xffff, RZ, 0xc0, !PT ;  /* 0x0000ffff09097812 */ /* 0x000fe400078ec0ff */
[----:B------:R-:W-:Y:S02]  /*184e0*/  LOP3.LUT R14, R7, 0xffff, RZ, 0xc0, !PT ;  /* 0x0000ffff070e7812 */ /* 0x000fe400078ec0ff */
[----:B------:R-:W-:Y:S02]  /*184f0*/  LOP3.LUT R16, R11, 0xffff, RZ, 0xc0, !PT ;  /* 0x0000ffff0b107812 */ /* 0x000fe400078ec0ff */
[----:B------:R-:W-:Y:S02]  /*18500*/  LOP3.LUT R7, R8, 0xffff, RZ, 0xc0, !PT ;  /* 0x0000ffff08077812 */ /* 0x000fe400078ec0ff */
[----:B------:R-:W-:-:S02]  /*18510*/  LOP3.LUT R12, R12, 0xffff, RZ, 0xc0, !PT ;  /* 0x0000ffff0c0c7812 */ /* 0x000fc400078ec0ff */
[----:B------:R-:W-:Y:S02]  /*18520*/  PRMT R9, R14, 0x3340, R9 ;  /* 0x000033400e097816 */ /* 0x000fe40000000009 */
[--C-:B------:R-:W-:Y:S02]  /*18530*/  PRMT R16, R16, 0x3340, R1.reuse ;  /* 0x0000334010107816 */ /* 0x100fe40000000001 */
[----:B------:R-:W-:Y:S02]  /*18540*/  PRMT R7, R7, 0x3340, R10 ;  /* 0x0000334007077816 */ /* 0x000fe4000000000a */
[----:B------:R-:W-:Y:S02]  /*18550*/  PRMT R12, R12, 0x3340, R1 ;  /* 0x000033400c0c7816 */ /* 0x000fe40000000001 */
[----:B------:R-:W-:Y:S02]  /*18560*/  PRMT R5, R4, 0x5410, R5 ;  /* 0x0000541004057816 */ /* 0x000fe40000000005 */
[----:B------:R-:W-:-:S02]  /*18570*/  PRMT R3, R3, 0x5410, R6 ;  /* 0x0000541003037816 */ /* 0x000fc40000000006 */
[----:B------:R-:W-:Y:S02]  /*18580*/  PRMT R9, R9, 0x5410, R16 ;  /* 0x0000541009097816 */ /* 0x000fe40000000010 */
[----:B------:R-:W-:Y:S02]  /*18590*/  PRMT R11, R7, 0x5410, R12 ;  /* 0x00005410070b7816 */ /* 0x000fe4000000000c */
[----:B------:R-:W-:Y:S02]  /*185a0*/  PRMT R5, R5, 0x4210, R20 ;  /* 0x0000421005057816 */ /* 0x000fe40000000014 */
[----:B------:R-:W-:Y:S02]  /*185b0*/  PRMT R7, R3, 0x4210, R22 ;  /* 0x0000421003077816 */ /* 0x000fe40000000016 */
[----:B------:R-:W-:Y:S02]  /*185c0*/  PRMT R20, R9, 0x5210, R20 ;  /* 0x0000521009147816 */ /* 0x000fe40000000014 */
[----:B------:R-:W-:-:S02]  /*185d0*/  LOP3.LUT R3, R2, 0x40, RZ, 0x3c, !PT ;  /* 0x0000004002037812 */ /* 0x000fc400078e3cff */
[C---:B------:R-:W-:Y:S02]  /*185e0*/  LOP3.LUT R4, R2.reuse, 0x20, RZ, 0x3c, !PT ;  /* 0x0000002002047812 */ /* 0x040fe400078e3cff */
[----:B------:R-:W-:Y:S02]  /*185f0*/  PRMT R9, R11, 0x5210, R22 ;  /* 0x000052100b097816 */ /* 0x000fe40000000016 */
[----:B------:R-:W-:Y:S01]  /*18600*/  LOP3.LUT R6, R2, 0x60, RZ, 0x3c, !PT ;  /* 0x0000006002067812 */ /* 0x000fe200078e3cff */
[----:B------:R0:W-:Y:S04]  /*18610*/  STS [R2+UR4], R5 ;  /* 0x0000000502007988 */ /* 0x0001e80008000804 */
[----:B------:R-:W-:Y:S04]  /*18620*/  STS [R3+UR4+0x800], R20 ;  /* 0x0008001403007988 */ /* 0x000fe80008000804 */
[----:B------:R-:W-:Y:S04]  /*18630*/  STS [R4+UR4+0x400], R7 ;  /* 0x0004000704007988 */ /* 0x000fe80008000804 */
[----:B------:R1:W-:Y:S01]  /*18640*/  STS [R6+UR4+0xc00], R9 ;  /* 0x000c000906007988 */ /* 0x0003e20008000804 */
[----:B------:R-:W-:-:S02]  /*18650*/  LOP3.LUT R8, R0, 0xe0, R17, 0x78, !PT ;  /* 0x000000e000087812 */ /* 0x000fc400078e7811 */
[----:B------:R-:W2:Y:S08]  /*18660*/  LDC R0, c[0x0][0x248] ;  /* 0x00009200ff007b82 */ /* 0x000eb00000000800 */
[----:B------:R-:W-:Y:S01]  /*18670*/  BAR.SYNC.DEFER_BLOCKING 0x0 ;  /* 0x0000000000007b1d */ /* 0x000fe20000010000 */
[----:B------:R-:W-:Y:S02]  /*18680*/  LEA.HI R13, R17, 0x30, RZ, 0x1c ;  /* 0x00000030110d7811 */ /* 0x000fe400078fe0ff */
[----:B------:R-:W-:-:S02]  /*18690*/  SHF.R.U32.HI R14, RZ, 0x4, R17 ;  /* 0x00000004ff0e7819 */ /* 0x000fc40000011611 */
[----:B----4-:R-:W-:Y:S01]  /*186a0*/  LEA.HI R11, R17, R24, RZ, 0x1c ;  /* 0x00000018110b7211 */ /* 0x010fe200078fe0ff */
[C---:B---3--:R-:W-:Y:S01]  /*186b0*/  IMAD R17, R15.reuse, UR5, RZ ;  /* 0x000000050f117c24 */ /* 0x048fe2000f8e02ff */
[----:B------:R-:W-:Y:S01]  /*186c0*/  ISETP.GE.AND P0, PT, R15, UR8, PT ;  /* 0x000000080f007c0c */ /* 0x000fe2000bf06270 */
[----:B0-----:R-:W-:Y:S01]  /*186d0*/  IMAD.IADD R5, R24, 0x1, R13 ;  /* 0x0000000118057824 */ /* 0x001fe200078e020d */
[----:B------:R-:W0:Y:S04]  /*186e0*/  LDS R10, [R8+UR4] ;  /* 0x00000004080a7984 */ /* 0x000e280008000800 */
[----:B------:R-:W3:Y:S04]  /*186f0*/  LDS R12, [R8+UR4+0x100] ;  /* 0x00010004080c7984 */ /* 0x000ee80008000800 */
[----:B------:R-:W4:Y:S04]  /*18700*/  LDS R15, [R8+UR4+0x200] ;  /* 0x00020004080f7984 */ /* 0x000f280008000800 */
[----:B------:R0:W4:Y:S01]  /*18710*/  LDS R13, [R8+UR4+0x300] ;  /* 0x00030004080d7984 */ /* 0x0001220008000800 */
[----:B-1----:R-:W-:-:S04]  /*18720*/  SGXT.U32 R9, R14, 0x4 ;  /* 0x000000040e09781a */ /* 0x002fc80000000000 */
[C---:B------:R-:W-:Y:S02]  /*18730*/  LOP3.LUT R3, R24.reuse, R9, RZ, 0xfc, !PT ;  /* 0x0000000918037212 */ /* 0x040fe400078efcff */
[C-C-:B------:R-:W-:Y:S02]  /*18740*/  LOP3.LUT R16, R24.reuse, 0xe0, R9.reuse, 0xfe, !PT ;  /* 0x000000e018107812 */ /* 0x140fe400078efe09 */
[C---:B------:R-:W-:Y:S01]  /*18750*/  ISETP.LT.AND P6, PT, R3.reuse, UR9, !P0 ;  /* 0x0000000903007c0c */ /* 0x040fe2000c7c1270 */
[----:B--2---:R-:W-:Y:S01]  /*18760*/  IMAD R22, R3, R0, RZ ;  /* 0x0000000003167224 */ /* 0x004fe200078e02ff */
[C-C-:B------:R-:W-:Y:S02]  /*18770*/  LOP3.LUT R18, R24.reuse, 0xd0, R9.reuse, 0xfe, !PT ;  /* 0x000000d018127812 */ /* 0x140fe400078efe09 */
[C-C-:B------:R-:W-:Y:S02]  /*18780*/  LOP3.LUT R14, R24.reuse, 0xc0, R9.reuse, 0xfe, !PT ;  /* 0x000000c0180e7812 */ /* 0x140fe400078efe09 */
[----:B------:R-:W-:-:S02]  /*18790*/  LOP3.LUT R2, R24, 0xa0, R9, 0xfe, !PT ;  /* 0x000000a018027812 */ /* 0x000fc400078efe09 */
[C-C-:B------:R-:W-:Y:S02]  /*187a0*/  LOP3.LUT R4, R24.reuse, 0x90, R9.reuse, 0xfe, !PT ;  /* 0x0000009018047812 */ /* 0x140fe400078efe09 */
[C-C-:B------:R-:W-:Y:S02]  /*187b0*/  LOP3.LUT R20, R24.reuse, 0x80, R9.reuse, 0xfe, !PT ;  /* 0x0000008018147812 */ /* 0x140fe400078efe09 */
[C-C-:B------:R-:W-:Y:S02]  /*187c0*/  LOP3.LUT R23, R24.reuse, 0x60, R9.reuse, 0xfe, !PT ;  /* 0x0000006018177812 */ /* 0x140fe400078efe09 */
[C-C-:B------:R-:W-:Y:S02]  /*187d0*/  LOP3.LUT R25, R24.reuse, 0x50, R9.reuse, 0xfe, !PT ;  /* 0x0000005018197812 */ /* 0x140fe400078efe09 */
[C-C-:B------:R-:W-:Y:S02]  /*187e0*/  LOP3.LUT R7, R24.reuse, 0x40, R9.reuse, 0xfe, !PT ;  /* 0x0000004018077812 */ /* 0x140fe400078efe09 */
[----:B------:R-:W-:-:S02]  /*187f0*/  LOP3.LUT R3, R24, 0x20, R9, 0xfe, !PT ;  /* 0x0000002018037812 */ /* 0x000fc400078efe09 */
[C---:B------:R-:W-:Y:S02]  /*18800*/  LOP3.LUT R9, R24.reuse, 0x10, R9, 0xfe, !PT ;  /* 0x0000001018097812 */ /* 0x040fe400078efe09 */
[----:B------:R-:W-:Y:S01]  /*18810*/  IADD3 R19, P1, R17, UR6, RZ ;  /* 0x0000000611137c10 */ /* 0x000fe2000ff3e0ff */
[----:B------:R-:W-:Y:S02]  /*18820*/  IMAD.IADD R21, R24, 0x1, R21 ;  /* 0x0000000118157824 */ /* 0x000fe400078e0215 */
[-C--:B------:R-:W-:Y:S01]  /*18830*/  IMAD R24, R9, R0.reuse, RZ ;  /* 0x0000000009187224 */ /* 0x080fe200078e02ff */
[----:B------:R-:W-:Y:S02]  /*18840*/  LEA.HI.X.SX32 R17, R17, UR7, 0x1, P1 ;  /* 0x0000000711117c11 */ /* 0x000fe400088f0eff */
[----:B0-----:R-:W-:Y:S02]  /*18850*/  IADD3 R8, P2, R22, R19, RZ ;  /* 0x0000001316087210 */ /* 0x001fe40007f5e0ff */
[----:B------:R-:W-:Y:S01]  /*18860*/  ISETP.LT.AND P4, PT, R9, UR9, !P0 ;  /* 0x0000000909007c0c */ /* 0x000fe2000c781270 */
[----:B------:R-:W-:Y:S01]  /*18870*/  IMAD R6, R3, R0, RZ ;  /* 0x0000000003067224 */ /* 0x000fe200078e02ff */
[----:B------:R-:W-:-:S02]  /*18880*/  ISETP.LT.AND P5, PT, R2, UR9, !P0 ;  /* 0x0000000902007c0c */ /* 0x000fc4000c7a1270 */
[----:B------:R-:W-:Y:S02]  /*18890*/  LEA.HI.X.SX32 R9, R22, R17, 0x1, P2 ;  /* 0x0000001116097211 */ /* 0x000fe400010f0eff */
[----:B------:R-:W-:Y:S02]  /*188a0*/  PRMT R27, R10, 0x7770, RZ ;  /* 0x000077700a1b7816 */ /* 0x000fe400000000ff */
[----:B------:R-:W-:Y:S02]  /*188b0*/  IADD3 R2, P2, R24, R19, RZ ;  /* 0x0000001318027210 */ /* 0x000fe40007f5e0ff */
[----:B------:R-:W-:Y:S01]  /*188c0*/  ISETP.LT.AND P3, PT, R3, UR9, !P0 ;  /* 0x0000000903007c0c */ /* 0x000fe2000c761270 */
[----:B------:R0:W-:Y:S01]  /*188d0*/  @P6 STG.E.U8 desc[UR10][R8.64], R27 ;  /* 0x0000001b08006986 */ /* 0x0001e2000c10110a */
[----:B------:R-:W-:Y:S02]  /*188e0*/  ISETP.LT.AND P1, PT, R4, UR9, !P0 ;  /* 0x0000000904007c0c */ /* 0x000fe4000c721270 */
[----:B------:R-:W-:Y:S01]  /*188f0*/  LEA.HI.X.SX32 R3, R24, R17, 0x1, P2 ;  /* 0x0000001118037211 */ /* 0x000fe200010f0eff */
[----:B------:R-:W-:Y:S01]  /*18900*/  IMAD R24, R5, R0, RZ ;  /* 0x0000000005187224 */ /* 0x000fe200078e02ff */
[----:B------:R-:W-:-:S02]  /*18910*/  IADD3 R4, P6, R6, R19, RZ ;  /* 0x0000001306047210 */ /* 0x000fc40007fde0ff */
[----:B---3--:R-:W-:Y:S02]  /*18920*/  PRMT R29, R12, 0x7770, RZ ;  /* 0x000077700c1d7816 */ /* 0x008fe400000000ff */
[----:B------:R-:W-:Y:S01]  /*18930*/  ISETP.LT.AND P2, PT, R5, UR9, !P0 ;  /* 0x0000000905007c0c */ /* 0x000fe2000c741270 */
[C---:B------:R-:W-:Y:S01]  /*18940*/  IMAD R26, R7.reuse, R0, RZ ;  /* 0x00000000071a7224 */ /* 0x040fe200078e02ff */
[----:B------:R-:W-:Y:S01]  /*18950*/  LEA.HI.X.SX32 R5, R6, R17, 0x1, P6 ;  /* 0x0000001106057211 */ /* 0x000fe200030f0eff */
[----:B------:R1:W-:Y:S01]  /*18960*/  @P4 STG.E.U8 desc[UR10][R2.64], R29 ;  /* 0x0000001d02004986 */ /* 0x0003e2000c10110a */
[----:B------:R-:W-:Y:S02]  /*18970*/  IADD3 R6, P6, R24, R19, RZ ;  /* 0x0000001318067210 */ /* 0x000fe40007fde0ff */
[----:B------:R-:W-:Y:S02]  /*18980*/  ISETP.LT.AND P4, PT, R7, UR9, !P0 ;  /* 0x0000000907007c0c */ /* 0x000fe4000c781270 */
[----:B----4-:R-:W-:-:S02]  /*18990*/  PRMT R28, R15, 0x7770, RZ ;  /* 0x000077700f1c7816 */ /* 0x010fc400000000ff */
[----:B------:R-:W-:Y:S01]  /*189a0*/  LEA.HI.X.SX32 R7, R24, R17, 0x1, P6 ;  /* 0x0000001118077211 */ /* 0x000fe200030f0eff */
[-C--:B------:R-:W-:Y:S01]  /*189b0*/  IMAD R24, R25, R0.reuse, RZ ;  /* 0x0000000019187224 */ /* 0x080fe200078e02ff */
[----:B0-----:R-:W-:Y:S02]  /*189c0*/  PRMT R27, R13, 0x7770, RZ ;  /* 0x000077700d1b7816 */ /* 0x001fe400000000ff */
[C---:B------:R-:W-:Y:S01]  /*189d0*/  IADD3 R8, P6, R26.reuse, R19, RZ ;  /* 0x000000131a087210 */ /* 0x040fe20007fde0ff */
[----:B------:R0:W-:Y:S01]  /*189e0*/  @P3 STG.E.U8 desc[UR10][R4.64], R28 ;  /* 0x0000001c04003986 */ /* 0x0001e2000c10110a */
[----:B------:R-:W-:Y:S02]  /*189f0*/  ISETP.LT.AND P3, PT, R25, UR9, !P0 ;  /* 0x0000000919007c0c */ /* 0x000fe4000c761270 */
[----:B------:R-:W-:Y:S01]  /*18a00*/  LEA.HI.X.SX32 R9, R26, R17, 0x1, P6 ;  /* 0x000000111a097211 */ /* 0x000fe200030f0eff */
[----:B------:R2:W-:Y:S01]  /*18a10*/  @P2 STG.E.U8 desc[UR10][R6.64], R27 ;  /* 0x0000001b06002986 */ /* 0x0005e2000c10110a */
[----:B------:R-:W-:Y:S01]  /*18a20*/  PRMT R25, R10, 0x7771, RZ ;  /* 0x000077710a197816 */ /* 0x000fe200000000ff */
[----:B------:R-:W-:Y:S01]  /*18a30*/  IMAD R26, R23, R0, RZ ;  /* 0x00000000171a7224 */ /* 0x000fe200078e02ff */
[----:B-1----:R-:W-:-:S02]  /*18a40*/  IADD3 R2, P2, R24, R19, RZ ;  /* 0x0000001318027210 */ /* 0x002fc40007f5e0ff */
[----:B------:R-:W-:Y:S01]  /*18a50*/  ISETP.LT.AND P6, PT, R23, UR9, !P0 ;  /* 0x0000000917007c0c */ /* 0x000fe2000c7c1270 */
[----:B------:R-:W-:Y:S01]  /*18a60*/  @P4 STG.E.U8 desc[UR10][R8.64], R25 ;  /* 0x0000001908004986 */ /* 0x000fe2000c10110a */
[----:B------:R-:W-:Y:S01]  /*18a70*/  LEA.HI.X.SX32 R3, R24, R17, 0x1, P2 ;  /* 0x0000001118037211 */ /* 0x000fe200010f0eff */
[C---:B------:R-:W-:Y:S01]  /*18a80*/  IMAD R24, R21.reuse, R0, RZ ;  /* 0x0000000015187224 */ /* 0x040fe200078e02ff */
[----:B0-----:R-:W-:Y:S02]  /*18a90*/  IADD3 R4, P4, R26, R19, RZ ;  /* 0x000000131a047210 */ /* 0x001fe40007f9e0ff */
[----:B------:R-:W-:Y:S02]  /*18aa0*/  ISETP.LT.AND P2, PT, R21, UR9, !P0 ;  /* 0x0000000915007c0c */ /* 0x000fe4000c741270 */
[----:B------:R-:W-:Y:S01]  /*18ab0*/  PRMT R23, R12, 0x7771, RZ ;  /* 0x000077710c177816 */ /* 0x000fe200000000ff */
[----:B------:R-:W-:Y:S01]  /*18ac0*/  IMAD R22, R0, 0x80, R22 ;  /* 0x0000008000167824 */ /* 0x000fe200078e0216 */
[----:B------:R-:W-:-:S02]  /*18ad0*/  LEA.HI.X.SX32 R5, R26, R17, 0x1, P4 ;  /* 0x000000111a057211 */ /* 0x000fc400020f0eff */
[----:B--2---:R-:W-:Y:S02]  /*18ae0*/  PRMT R27, R15, 0x7771, RZ ;  /* 0x000077710f1b7816 */ /* 0x004fe400000000ff */
[----:B------:R-:W-:Y:S01]  /*18af0*/  IADD3 R6, P4, R24, R19, RZ ;  /* 0x0000001318067210 */ /* 0x000fe20007f9e0ff */
[----:B------:R0:W-:Y:S01]  /*18b00*/  @P3 STG.E.U8 desc[UR10][R2.64], R23 ;  /* 0x0000001702003986 */ /* 0x0001e2000c10110a */
[----:B------:R-:W-:Y:S02]  /*18b10*/  ISETP.LT.AND P3, PT, R20, UR9, !P0 ;  /* 0x0000000914007c0c */ /* 0x000fe4000c761270 */
[----:B------:R-:W-:Y:S01]  /*18b20*/  LEA.HI.X.SX32 R7, R24, R17, 0x1, P4 ;  /* 0x0000001118077211 */ /* 0x000fe200020f0eff */
[----:B------:R1:W-:Y:S01]  /*18b30*/  @P6 STG.E.U8 desc[UR10][R4.64], R27 ;  /* 0x0000001b04006986 */ /* 0x0003e2000c10110a */
[----:B------:R-:W-:Y:S02]  /*18b40*/  IADD3 R20, P6, R22, R19, RZ ;  /* 0x0000001316147210 */ /* 0x000fe40007fde0ff */
[----:B0-----:R-:W-:Y:S01]  /*18b50*/  PRMT R23, R13, 0x7771, RZ ;  /* 0x000077710d177816 */ /* 0x001fe200000000ff */
[----:B------:R-:W-:Y:S01]  /*18b60*/  IMAD R2, R0, 0x10, R22 ;  /* 0x0000001000027824 */ /* 0x000fe200078e0216 */
[----:B------:R-:W-:Y:S01]  /*18b70*/  LEA.HI.X.SX32 R21, R22, R17, 0x1, P6 ;  /* 0x0000001116157211 */ /* 0x000fe200030f0eff */
[----:B------:R-:W-:-:S02]  /*18b80*/  VIADD R3, R11, 0xb0 ;  /* 0x000000b00b037836 */ /* 0x000fc40000000000 */
[----:B------:R0:W-:Y:S01]  /*18b90*/  @P2 STG.E.U8 desc[UR10][R6.64], R23 ;  /* 0x0000001706002986 */ /* 0x0001e2000c10110a */
[----:B------:R-:W-:Y:S01]  /*18ba0*/  IMAD R22, R0, 0x10, R2 ;  /* 0x0000001000167824 */ /* 0x000fe200078e0202 */
[----:B------:R-:W-:Y:S02]  /*18bb0*/  IADD3 R8, P2, R2, R19, RZ ;  /* 0x0000001302087210 */ /* 0x000fe40007f5e0ff */
[----:B------:R-:W-:Y:S01]  /*18bc0*/  PRMT R25, R10, 0x7772, RZ ;  /* 0x000077720a197816 */ /* 0x000fe200000000ff */
[----:B------:R-:W-:Y:S01]  /*18bd0*/  IMAD R24, R0, 0x20, R22 ;  /* 0x0000002000187824 */ /* 0x000fe200078e0216 */
[----:B------:R-:W-:Y:S01]  /*18be0*/  LEA.HI.X.SX32 R9, R2, R17, 0x1, P2 ;  /* 0x0000001102097211 */ /* 0x000fe200010f0eff */
[-C--:B------:R-:W-:Y:S02]  /*18bf0*/  IMAD R2, R3, R0.reuse, RZ ;  /* 0x0000000003027224 */ /* 0x080fe400078e02ff */
[----:B------:R-:W-:Y:S02]  /*18c00*/  VIADD R11, R11, 0xf0 ;  /* 0x000000f00b0b7836 */ /* 0x000fe40000000000 */
[----:B------:R-:W-:Y:S01]  /*18c10*/  IMAD R26, R0, 0x10, R24 ;  /* 0x00000010001a7824 */ /* 0x000fe200078e0218 */
[----:B------:R2:W-:Y:S01]  /*18c20*/  @P3 STG.E.U8 desc[UR10][R20.64], R25 ;  /* 0x0000001914003986 */ /* 0x0005e2000c10110a */
[-C--:B-1----:R-:W-:Y:S01]  /*18c30*/  IADD3 R4, P3, R2, R19.reuse, RZ ;  /* 0x0000001302047210 */ /* 0x082fe20007f7e0ff */
[----:B------:R-:W-:Y:S01]  /*18c40*/  IMAD R28, R11, R0, RZ ;  /* 0x000000000b1c7224 */ /* 0x000fe200078e02ff */
[----:B------:R-:W-:Y:S01]  /*18c50*/  PRMT R27, R12, 0x7772, RZ ;  /* 0x000077720c1b7816 */ /* 0x000fe200000000ff */
[----:B------:R-:W-:Y:S01]  /*18c60*/  IMAD R0, R0, 0x10, R26 ;  /* 0x0000001000007824 */ /* 0x000fe200078e021a */
[----:B0-----:R-:W-:-:S02]  /*18c70*/  IADD3 R6, P2, R22, R19, RZ ;  /* 0x0000001316067210 */ /* 0x001fc40007f5e0ff */
[----:B------:R-:W-:Y:S01]  /*18c80*/  LEA.HI.X.SX32 R5, R2, R17, 0x1, P3 ;  /* 0x0000001102057211 */ /* 0x000fe200018f0eff */
[----:B------:R0:W-:Y:S01]  /*18c90*/  @P1 STG.E.U8 desc[UR10][R8.64], R27 ;  /* 0x0000001b08001986 */ /* 0x0001e2000c10110a */
[----:B------:R-:W-:Y:S02]  /*18ca0*/  IADD3 R2, P3, R24, R19, RZ ;  /* 0x0000001318027210 */ /* 0x000fe40007f7e0ff */
[----:B------:R-:W-:Y:S02]  /*18cb0*/  LEA.HI.X.SX32 R7, R22, R17, 0x1, P2 ;  /* 0x0000001116077211 */ /* 0x000fe400010f0eff */
[----:B--2---:R-:W-:Y:S02]  /*18cc0*/  IADD3 R20, P2, R0, R19, RZ ;  /* 0x0000001300147210 */ /* 0x004fe40007f5e0ff */
[----:B------:R-:W-:Y:S02]  /*18cd0*/  ISETP.LT.AND P4, PT, R3, UR9, !P0 ;  /* 0x0000000903007c0c */ /* 0x000fe4000c781270 */
[----:B------:R-:W-:-:S02]  /*18ce0*/  LEA.HI.X.SX32 R3, R24, R17, 0x1, P3 ;  /* 0x0000001118037211 */ /* 0x000fc400018f0eff */
[----:B0-----:R-:W-:Y:S02]  /*18cf0*/  IADD3 R8, P6, R26, R19, RZ ;  /* 0x000000131a087210 */ /* 0x001fe40007fde0ff */
[----:B------:R-:W-:Y:S02]  /*18d00*/  ISETP.LT.AND P3, PT, R14, UR9, !P0 ;  /* 0x000000090e007c0c */ /* 0x000fe4000c761270 */
[-C--:B------:R-:W-:Y:S02]  /*18d10*/  LEA.HI.X.SX32 R21, R0, R17.reuse, 0x1, P2 ;  /* 0x0000001100157211 */ /* 0x080fe400010f0eff */
[----:B------:R-:W-:Y:S02]  /*18d20*/  ISETP.LT.AND P1, PT, R11, UR9, !P0 ;  /* 0x000000090b007c0c */ /* 0x000fe4000c721270 */
[----:B------:R-:W-:Y:S02]  /*18d30*/  LEA.HI.X.SX32 R9, R26, R17, 0x1, P6 ;  /* 0x000000111a097211 */ /* 0x000fe400030f0eff */
[----:B------:R-:W-:-:S02]  /*18d40*/  ISETP.LT.AND P2, PT, R18, UR9, !P0 ;  /* 0x0000000912007c0c */ /* 0x000fc4000c741270 */
[----:B------:R-:W-:Y:S02]  /*18d50*/  IADD3 R22, P6, R28, R19, RZ ;  /* 0x000000131c167210 */ /* 0x000fe40007fde0ff */
[----:B------:R-:W-:Y:S02]  /*18d60*/  ISETP.LT.AND P0, PT, R16, UR9, !P0 ;  /* 0x0000000910007c0c */ /* 0x000fe4000c701270 */
[----:B------:R-:W-:Y:S02]  /*18d70*/  PRMT R11, R15, 0x7772, RZ ;  /* 0x000077720f0b7816 */ /* 0x000fe400000000ff */
[----:B------:R-:W-:Y:S02]  /*18d80*/  LEA.HI.X.SX32 R23, R28, R17, 0x1, P6 ;  /* 0x000000111c177211 */ /* 0x000fe400030f0eff */
[----:B------:R-:W-:Y:S02]  /*18d90*/  PRMT R17, R13, 0x7772, RZ ;  /* 0x000077720d117816 */ /* 0x000fe400000000ff */
[----:B------:R-:W-:-:S02]  /*18da0*/  PRMT R19, R10, 0x7773, RZ ;  /* 0x000077730a137816 */ /* 0x000fc400000000ff */
[----:B------:R-:W-:Y:S01]  /*18db0*/  PRMT R25, R12, 0x7773, RZ ;  /* 0x000077730c197816 */ /* 0x000fe200000000ff */
[----:B------:R0:W-:Y:S01]  /*18dc0*/  @P5 STG.E.U8 desc[UR10][R6.64], R11 ;  /* 0x0000000b06005986 */ /* 0x0001e2000c10110a */
[----:B------:R-:W-:-:S03]  /*18dd0*/  PRMT R15, R15, 0x7773, RZ ;  /* 0x000077730f0f7816 */ /* 0x000fc600000000ff */
[----:B------:R0:W-:Y:S04]  /*18de0*/  @P4 STG.E.U8 desc[UR10][R4.64], R17 ;  /* 0x0000001104004986 */ /* 0x0001e8000c10110a */
[----:B------:R0:W-:Y:S04]  /*18df0*/  @P3 STG.E.U8 desc[UR10][R2.64], R19 ;  /* 0x0000001302003986 */ /* 0x0001e8000c10110a */
[----:B------:R0:W-:Y:S01]  /*18e00*/  @P2 STG.E.U8 desc[UR10][R8.64], R25 ;  /* 0x0000001908002986 */ /* 0x0001e2000c10110a */
[----:B------:R-:W-:-:S03]  /*18e10*/  PRMT R13, R13, 0x7773, RZ ;  /* 0x000077730d0d7816 */ /* 0x000fc600000000ff */
[----:B------:R0:W-:Y:S01]  /*18e20*/  @P0 STG.E.U8 desc[UR10][R20.64], R15 ;  /* 0x0000000f14000986 */ /* 0x0001e2000c10110a */
[----:B------:R-:W-:Y:S05]  /*18e30*/  @!P1 EXIT ;  /* 0x000000000000994d */ /* 0x000fea0003800000 */
[----:B------:R-:W-:Y:S01]  /*18e40*/  STG.E.U8 desc[UR10][R22.64], R13 ;  /* 0x0000000d16007986 */ /* 0x000fe2000c10110a */
[----:B------:R-:W-:Y:S05]  /*18e50*/  EXIT ;  /* 0x000000000000794d */ /* 0x000fea0003800000 */
.L_x_3:
[----:B------:R-:W-:-:S00]  /*18e60*/  BRA `(.L_x_3) ;  /* 0xfffffffc00fc7947 */ /* 0x000fc0000383ffff */
[----:B------:R-:W-:-:S00]  /*18e70*/  NOP ;  /* 0x0000000000007918 */ /* 0x000fc00000000000 */
        /* <DEDUP_REMOVED lines=8> */
.L_x_4:


//--------------------- .nv.shared.matmul_kernel  --------------------------
	.section	.nv.shared.matmul_kernel,"aw",@nobits
	.sectionflags	@""
	.align	16
	.zero		1024


//--------------------- .nv.shared.reserved.0     --------------------------
	.section	.nv.shared.reserved.0,"aw",@nobits
	.weak		__nv_reservedSMEM_offset_0_alias
	.size		__nv_reservedSMEM_offset_0_alias, 0, 0
	.other		__nv_reservedSMEM_offset_0_alias,@"STO_CUDA_RESERVED_SHARED STV_DEFAULT"
__nv_reservedSMEM_offset_0_alias:
	.zero		0


//--------------------- .nv.constant0.matmul_kernel --------------------------
	.section	.nv.constant0.matmul_kernel,"a",@progbits
	.sectionflags	@""
	.align	4
.nv.constant0.matmul_kernel:
	.zero		608


//--------------------- SYMBOLS --------------------------

	.type		.nv.reservedSmem.offset0,@object
	.size		.nv.reservedSmem.offset0,0x4
